	.target	sm_80

	.elftype	@"ET_EXEC"


//--------------------- .note.nv.tkinfo           --------------------------
	.section	.note.nv.tkinfo,"",@"SHT_NOTE"
	.sectionflags	@"SHF_NOTE_NV_TKINFO"
	.tkinfo
        /*0018*/ 	.word	0x00000002
        /*0030*/ 	.string	""
        /*0030*/ 	.string	"ptxas"
        /*0030*/ 	.string	"Cuda compilation tools, release 13.0, V13.0.88"
        /*0030*/ 	.string	"Build cuda_13.0.r13.0/compiler.36424714_0"
        /*0030*/ 	.string	"-v  -suppress-debug-info  -lineinfo  -arch sm_80 "



//--------------------- .note.nv.cuinfo           --------------------------
	.section	.note.nv.cuinfo,"",@"SHT_NOTE"
	.sectionflags	@"SHF_NOTE_NV_CUINFO"
        /*0018*/ 	.short	0x0002
        /*001a*/ 	.short	0x0050
        /*001c*/ 	.short	0x0082
	.zero		2


//--------------------- .nv.info                  --------------------------
	.section	.nv.info,"",@"SHT_CUDA_INFO"
	.align	4


	//----- nvinfo : EIATTR_REGCOUNT
	.align		4
        /*0000*/ 	.byte	0x04, 0x2f
        /*0002*/ 	.short	(.L_1 - .L_0)
	.align		4
.L_0:
        /*0004*/ 	.word	index@(matmul_kernel)
        /*0008*/ 	.word	0x000000ff


	//----- nvinfo : EIATTR_FRAME_SIZE
	.align		4
.L_1:
        /*000c*/ 	.byte	0x04, 0x11
        /*000e*/ 	.short	(.L_3 - .L_2)
	.align		4
.L_2:
        /*0010*/ 	.word	index@(matmul_kernel)
        /*0014*/ 	.word	0x00000260


	//----- nvinfo : EIATTR_MIN_STACK_SIZE
	.align		4
.L_3:
        /*0018*/ 	.byte	0x04, 0x12
        /*001a*/ 	.short	(.L_5 - .L_4)
	.align		4
.L_4:
        /*001c*/ 	.word	index@(matmul_kernel)
        /*0020*/ 	.word	0x00000260
.L_5:


//--------------------- .nv.info.matmul_kernel    --------------------------
	.section	.nv.info.matmul_kernel,"",@"SHT_CUDA_INFO"
	.sectionflags	@""
	.align	4


	//----- nvinfo : EIATTR_CUDA_API_VERSION
	.align		4
        /*0000*/ 	.byte	0x04, 0x37
        /*0002*/ 	.short	(.L_7 - .L_6)
.L_6:
        /*0004*/ 	.word	0x00000082


	//----- nvinfo : EIATTR_SW2861232_WAR
	.align		4
.L_7:
        /*0008*/ 	.byte	0x01, 0x35
	.zero		2


	//----- nvinfo : EIATTR_PARAM_CBANK
	.align		4
        /*000c*/ 	.byte	0x04, 0x0a
        /*000e*/ 	.short	(.L_9 - .L_8)
	.align		4
.L_8:
        /*0010*/ 	.word	index@(.nv.constant0.matmul_kernel)
        /*0014*/ 	.short	0x0160
        /*0016*/ 	.short	0x0050


	//----- nvinfo : EIATTR_CBANK_PARAM_SIZE
	.align		4
.L_9:
        /*0018*/ 	.byte	0x03, 0x19
        /*001a*/ 	.short	0x0050


	//----- nvinfo : EIATTR_KPARAM_INFO
	.align		4
        /*001c*/ 	.byte	0x04, 0x17
        /*001e*/ 	.short	(.L_11 - .L_10)
.L_10:
        /*0020*/ 	.word	0x00000000
        /*0024*/ 	.short	0x000d
        /*0026*/ 	.short	0x0048
        /*0028*/ 	.byte	0x00, 0xf4, 0x21, 0x00


	//----- nvinfo : EIATTR_KPARAM_INFO
	.align		4
.L_11:
        /*002c*/ 	.byte	0x04, 0x17
        /*002e*/ 	.short	(.L_13 - .L_12)
.L_12:
        /*0030*/ 	.word	0x00000000
        /*0034*/ 	.short	0x000c
        /*0036*/ 	.short	0x0040
        /*0038*/ 	.byte	0x00, 0xf4, 0x21, 0x00


	//----- nvinfo : EIATTR_KPARAM_INFO
	.align		4
.L_13:
        /*003c*/ 	.byte	0x04, 0x17
        /*003e*/ 	.short	(.L_15 - .L_14)
.L_14:
        /*0040*/ 	.word	0x00000000
        /*0044*/ 	.short	0x000b
        /*0046*/ 	.short	0x0038
        /*0048*/ 	.byte	0x00, 0xf0, 0x11, 0x00


	//----- nvinfo : EIATTR_KPARAM_INFO
	.align		4
.L_15:
        /*004c*/ 	.byte	0x04, 0x17
        /*004e*/ 	.short	(.L_17 - .L_16)
.L_16:
        /*0050*/ 	.word	0x00000000
        /*0054*/ 	.short	0x000a
        /*0056*/ 	.short	0x0034
        /*0058*/ 	.byte	0x00, 0xf0, 0x11, 0x00


	//----- nvinfo : EIATTR_KPARAM_INFO
	.align		4
.L_17:
        /*005c*/ 	.byte	0x04, 0x17
        /*005e*/ 	.short	(.L_19 - .L_18)
.L_18:
        /*0060*/ 	.word	0x00000000
        /*0064*/ 	.short	0x0009
        /*0066*/ 	.short	0x0030
        /*0068*/ 	.byte	0x00, 0xf0, 0x11, 0x00


	//----- nvinfo : EIATTR_KPARAM_INFO
	.align		4
.L_19:
        /*006c*/ 	.byte	0x04, 0x17
        /*006e*/ 	.short	(.L_21 - .L_20)
.L_20:
        /*0070*/ 	.word	0x00000000
        /*0074*/ 	.short	0x0008
        /*0076*/ 	.short	0x002c
        /*0078*/ 	.byte	0x00, 0xf0, 0x11, 0x00


	//----- nvinfo : EIATTR_KPARAM_INFO
	.align		4
.L_21:
        /*007c*/ 	.byte	0x04, 0x17
        /*007e*/ 	.short	(.L_23 - .L_22)
.L_22:
        /*0080*/ 	.word	0x00000000
        /*0084*/ 	.short	0x0007
        /*0086*/ 	.short	0x0028
        /*0088*/ 	.byte	0x00, 0xf0, 0x11, 0x00


	//----- nvinfo : EIATTR_KPARAM_INFO
	.align		4
.L_23:
        /*008c*/ 	.byte	0x04, 0x17
        /*008e*/ 	.short	(.L_25 - .L_24)
.L_24:
        /*0090*/ 	.word	0x00000000
        /*0094*/ 	.short	0x0006
        /*0096*/ 	.short	0x0024
        /*0098*/ 	.byte	0x00, 0xf0, 0x11, 0x00


	//----- nvinfo : EIATTR_KPARAM_INFO
	.align		4
.L_25:
        /*009c*/ 	.byte	0x04, 0x17
        /*009e*/ 	.short	(.L_27 - .L_26)
.L_26:
        /*00a0*/ 	.word	0x00000000
        /*00a4*/ 	.short	0x0005
        /*00a6*/ 	.short	0x0020
        /*00a8*/ 	.byte	0x00, 0xf0, 0x11, 0x00


	//----- nvinfo : EIATTR_KPARAM_INFO
	.align		4
.L_27:
        /*00ac*/ 	.byte	0x04, 0x17
        /*00ae*/ 	.short	(.L_29 - .L_28)
.L_28:
        /*00b0*/ 	.word	0x00000000
        /*00b4*/ 	.short	0x0004
        /*00b6*/ 	.short	0x001c
        /*00b8*/ 	.byte	0x00, 0xf0, 0x11, 0x00


	//----- nvinfo : EIATTR_KPARAM_INFO
	.align		4
.L_29:
        /*00bc*/ 	.byte	0x04, 0x17
        /*00be*/ 	.short	(.L_31 - .L_30)
.L_30:
        /*00c0*/ 	.word	0x00000000
        /*00c4*/ 	.short	0x0003
        /*00c6*/ 	.short	0x0018
        /*00c8*/ 	.byte	0x00, 0xf0, 0x11, 0x00


	//----- nvinfo : EIATTR_KPARAM_INFO
	.align		4
.L_31:
        /*00cc*/ 	.byte	0x04, 0x17
        /*00ce*/ 	.short	(.L_33 - .L_32)
.L_32:
        /*00d0*/ 	.word	0x00000000
        /*00d4*/ 	.short	0x0002
        /*00d6*/ 	.short	0x0010
        /*00d8*/ 	.byte	0x00, 0xf4, 0x21, 0x00


	//----- nvinfo : EIATTR_KPARAM_INFO
	.align		4
.L_33:
        /*00dc*/ 	.byte	0x04, 0x17
        /*00de*/ 	.short	(.L_35 - .L_34)
.L_34:
        /*00e0*/ 	.word	0x00000000
        /*00e4*/ 	.short	0x0001
        /*00e6*/ 	.short	0x0008
        /*00e8*/ 	.byte	0x00, 0xf4, 0x21, 0x00


	//----- nvinfo : EIATTR_KPARAM_INFO
	.align		4
.L_35:
        /*00ec*/ 	.byte	0x04, 0x17
        /*00ee*/ 	.short	(.L_37 - .L_36)
.L_36:
        /*00f0*/ 	.word	0x00000000
        /*00f4*/ 	.short	0x0000
        /*00f6*/ 	.short	0x0000
        /*00f8*/ 	.byte	0x00, 0xf4, 0x21, 0x00


	//----- nvinfo : EIATTR_MAXREG_COUNT
	.align		4
.L_37:
        /*00fc*/ 	.byte	0x03, 0x1b
        /*00fe*/ 	.short	0x00ff


	//----- nvinfo : EIATTR_NUM_BARRIERS
	.align		4
        /*0100*/ 	.byte	0x02, 0x4c
        /*0102*/ 	.byte	0x01
	.zero		1


	//----- nvinfo : EIATTR_ANNOTATIONS
	.align		4
        /*0104*/ 	.byte	0x04, 0x55
        /*0106*/ 	.short	(.L_39 - .L_38)


	//   ....[0]....
.L_38:
        /*0108*/ 	.word	0x00000001
        /*010c*/ 	.byte	0xb0, 0x07, 0x00, 0x00, 0x01, 0x00, 0x00, 0x00, 0x70, 0x09, 0x00, 0x00, 0x01, 0x00, 0x00, 0x00
        /* <DEDUP_REMOVED lines=169> */
        /*0bac*/ 	.byte	0x70, 0xf7, 0x00, 0x00, 0x01, 0x00, 0x00, 0x00, 0x80, 0xf7, 0x00, 0x00


	//----- nvinfo : EIATTR_MERCURY_ISA_VERSION
	.align		4
.L_39:
        /*0bb8*/ 	.byte	0x03, 0x5f
        /*0bba*/ 	.short	0x0000


	//----- nvinfo : EIATTR_EXIT_INSTR_OFFSETS
	.align		4
        /*0bbc*/ 	.byte	0x04, 0x1c
        /*0bbe*/ 	.short	(.L_41 - .L_40)


	//   ....[0]....
.L_40:
        /*0bc0*/ 	.word	0x00010880


	//   ....[1]....
        /*0bc4*/ 	.word	0x000108a0


	//----- nvinfo : EIATTR_REQNTID
	.align		4
.L_41:
        /*0bc8*/ 	.byte	0x04, 0x10
        /*0bca*/ 	.short	(.L_43 - .L_42)
.L_42:
        /*0bcc*/ 	.word	0x00000080
        /*0bd0*/ 	.word	0x00000001
        /*0bd4*/ 	.word	0x00000001
.L_43:


//--------------------- .nv.callgraph             --------------------------
	.section	.nv.callgraph,"",@"SHT_CUDA_CALLGRAPH"
	.align	4
	.sectionentsize	8
	.align		4
        /*0000*/ 	.word	0x00000000
	.align		4
        /*0004*/ 	.word	0xffffffff
	.align		4
        /*0008*/ 	.word	0x00000000
	.align		4
        /*000c*/ 	.word	0xfffffffe
	.align		4
        /*0010*/ 	.word	0x00000000
	.align		4
        /*0014*/ 	.word	0xfffffffd
	.align		4
        /*0018*/ 	.word	0x00000000
	.align		4
        /*001c*/ 	.word	0xfffffffc


//--------------------- .nv.rel.action            --------------------------
	.section	.nv.rel.action,"",@"SHT_CUDA_RELOCINFO"
	.align	8
	.sectionentsize	8
        /*0000*/ 	.byte	0x73, 0x00, 0x00, 0x00, 0x00, 0x00, 0x00, 0x00, 0x00, 0x00, 0x00, 0x11, 0x25, 0x00, 0x05, 0x36


//--------------------- .nv.constant0.matmul_kernel --------------------------
	.section	.nv.constant0.matmul_kernel,"a",@progbits
	.sectionflags	@""
	.align	4
.nv.constant0.matmul_kernel:
	.zero		432


//--------------------- .text.matmul_kernel       --------------------------
	.section	.text.matmul_kernel,"ax",@progbits
	.sectioninfo	@"SHI_REGISTERS=255"
	.align	128
        .global         matmul_kernel
        .type           matmul_kernel,@function
        .size           matmul_kernel,(.L_x_3 - matmul_kernel)
        .other          matmul_kernel,@"STO_CUDA_ENTRY STV_DEFAULT"
matmul_kernel:
.text.matmul_kernel:
[----:B------:R-:W-:-:S03]  /*0000*/  IMAD.MOV.U32 R1, RZ, RZ, c[0x0][0x28] ;  /* 0x00000a00ff017624 */ /* 0x000fc600078e00ff */
[----:B------:R-:W-:Y:S01]  /*0010*/  IMAD.MOV.U32 R0, RZ, RZ, c[0x0][0x17c] ;  /* 0x00005f00ff007624 */ /* 0x000fe200078e00ff */
[----:B------:R-:W1:Y:S01]  /*0020*/  S2R R7, SR_CTAID.X ;  /* 0x0000000000077919 */ /* 0x000e620000002500 */
[----:B------:R-:W-:Y:S01]  /*0030*/  IADD3 R1, R1, -0x260, RZ ;  /* 0xfffffda001017810 */ /* 0x000fe20007ffe0ff */
[----:B------:R-:W-:Y:S01]  /*0040*/  IMAD.MOV.U32 R140, RZ, RZ, c[0x0][0x188] ;  /* 0x00006200ff8c7624 */ /* 0x000fe200078e00ff */
[----:B------:R-:W-:Y:S01]  /*0050*/  ULDC.64 UR6, c[0x0][0x118] ;  /* 0x0000460000067ab9 */ /* 0x000fe20000000a00 */
[----:B------:R-:W-:Y:S01]  /*0060*/  IADD3 R0, R0, 0xff, RZ ;  /* 0x000000ff00007810 */ /* 0x000fe20007ffe0ff */
[----:B------:R-:W2:Y:S01]  /*0070*/  S2R R166, SR_TID.X ;  /* 0x0000000000a67919 */ /* 0x000ea20000002100 */
[----:B------:R-:W-:Y:S02]  /*0080*/  ULDC UR5, c[0x0][0x180] ;  /* 0x0000600000057ab9 */ /* 0x000fe40000000800 */
[----:B------:R-:W-:Y:S01]  /*0090*/  SHF.R.S32.HI R3, RZ, 0x1f, R0 ;  /* 0x0000001fff037819 */ /* 0x000fe20000011400 */
[----:B------:R-:W-:-:S03]  /*00a0*/  UIADD3 UR4, UR5, -0x20, URZ ;  /* 0xffffffe005047890 */ /* 0x000fc6000fffe03f */
[----:B------:R-:W-:-:S04]  /*00b0*/  LEA.HI R3, R3, R0, RZ, 0x8 ;  /* 0x0000000003037211 */ /* 0x000fc800078f40ff */
[----:B------:R-:W-:-:S05]  /*00c0*/  SHF.R.S32.HI R3, RZ, 0x8, R3 ;  /* 0x00000008ff037819 */ /* 0x000fca0000011403 */
[----:B------:R-:W-:Y:S01]  /*00d0*/  IMAD.SHL.U32 R4, R3, 0x8, RZ ;  /* 0x0000000803047824 */ /* 0x000fe200078e00ff */
[----:B-1----:R-:W-:-:S04]  /*00e0*/  IABS R8, R7 ;  /* 0x0000000700087213 */ /* 0x002fc80000000000 */
[-C--:B------:R-:W-:Y:S02]  /*00f0*/  IABS R5, R4.reuse ;  /* 0x0000000400057213 */ /* 0x080fe40000000000 */
[----:B------:R-:W-:Y:S02]  /*0100*/  IABS R10, R4 ;  /* 0x00000004000a7213 */ /* 0x000fe40000000000 */
[----:B------:R-:W1:Y:S01]  /*0110*/  I2F.RP R0, R5 ;  /* 0x0000000500007306 */ /* 0x000e620000209400 */
[--C-:B--2---:R-:W-:Y:S02]  /*0120*/  SHF.R.U32.HI R205, RZ, 0x6, R166.reuse ;  /* 0x00000006ffcd7819 */ /* 0x104fe400000116a6 */
[----:B------:R-:W-:Y:S02]  /*0130*/  LOP3.LUT R13, R166, 0x3f, RZ, 0xc0, !PT ;  /* 0x0000003fa60d7812 */ /* 0x000fe400078ec0ff */
[----:B------:R-:W-:Y:S02]  /*0140*/  SGXT.U32 R205, R205, 0x1 ;  /* 0x00000001cdcd781a */ /* 0x000fe40000000000 */
[----:B------:R-:W-:Y:S01]  /*0150*/  SHF.R.S32.HI R206, RZ, 0x6, R166 ;  /* 0x00000006ffce7819 */ /* 0x000fe200000114a6 */
[----:B------:R-:W-:Y:S01]  /*0160*/  IMAD.SHL.U32 R11, R13, 0x4, RZ ;  /* 0x000000040d0b7824 */ /* 0x000fe200078e00ff */
[C---:B------:R-:W-:Y:S01]  /*0170*/  LOP3.LUT R148, R205.reuse, 0x4, RZ, 0xfc, !PT ;  /* 0x00000004cd947812 */ /* 0x040fe200078efcff */
[----:B------:R-:W-:Y:S01]  /*0180*/  IMAD R89, R205, c[0x0][0x188], RZ ;  /* 0x00006200cd597a24 */ /* 0x000fe200078e02ff */
[----:B------:R-:W-:-:S02]  /*0190*/  SGXT R206, R206, 0x1 ;  /* 0x00000001cece781a */ /* 0x000fc40000000200 */
[----:B------:R-:W-:Y:S02]  /*01a0*/  LOP3.LUT R136, R205, 0x8, RZ, 0xfc, !PT ;  /* 0x00000008cd887812 */ /* 0x000fe400078efcff */
[----:B------:R-:W-:Y:S01]  /*01b0*/  LOP3.LUT R206, R11, 0x120, R206, 0x78, !PT ;  /* 0x000001200bce7812 */ /* 0x000fe200078e78ce */
[----:B-1----:R-:W1:Y:S01]  /*01c0*/  MUFU.RCP R0, R0 ;  /* 0x0000000000007308 */ /* 0x002e620000001000 */
[C---:B------:R-:W-:Y:S02]  /*01d0*/  LOP3.LUT R211, R205.reuse, 0xc, RZ, 0xfc, !PT ;  /* 0x0000000ccdd37812 */ /* 0x040fe400078efcff */
[----:B------:R-:W-:Y:S02]  /*01e0*/  LOP3.LUT R164, R166, 0x1f, RZ, 0xc0, !PT ;  /* 0x0000001fa6a47812 */ /* 0x000fe400078ec0ff */
[C---:B------:R-:W-:Y:S02]  /*01f0*/  LOP3.LUT R200, R205.reuse, 0x10, RZ, 0xfc, !PT ;  /* 0x00000010cdc87812 */ /* 0x040fe400078efcff */
[C---:B------:R-:W-:Y:S01]  /*0200*/  LOP3.LUT R198, R205.reuse, 0x14, RZ, 0xfc, !PT ;  /* 0x00000014cdc67812 */ /* 0x040fe200078efcff */
[----:B------:R-:W-:Y:S01]  /*0210*/  IMAD R245, R164, c[0x0][0x18c], RZ ;  /* 0x00006300a4f57a24 */ /* 0x000fe200078e02ff */
[----:B------:R-:W-:-:S02]  /*0220*/  LOP3.LUT R144, R205, 0x18, RZ, 0xfc, !PT ;  /* 0x00000018cd907812 */ /* 0x000fc400078efcff */
[C---:B------:R-:W-:Y:S02]  /*0230*/  LOP3.LUT R194, R205.reuse, 0x1c, RZ, 0xfc, !PT ;  /* 0x0000001ccdc27812 */ /* 0x040fe400078efcff */
[C---:B------:R-:W-:Y:S02]  /*0240*/  LOP3.LUT R192, R205.reuse, 0x2, RZ, 0xfc, !PT ;  /* 0x00000002cdc07812 */ /* 0x040fe400078efcff */
[C---:B------:R-:W-:Y:S02]  /*0250*/  LOP3.LUT R182, R205.reuse, 0x12, RZ, 0xfc, !PT ;  /* 0x00000012cdb67812 */ /* 0x040fe400078efcff */
[----:B-1----:R-:W-:Y:S01]  /*0260*/  IADD3 R2, R0, 0xffffffe, RZ ;  /* 0x0ffffffe00027810 */ /* 0x002fe20007ffe0ff */
[----:B------:R-:W-:Y:S01]  /*0270*/  IMAD.MOV R0, RZ, RZ, -R10 ;  /* 0x000000ffff007224 */ /* 0x000fe200078e0a0a */
[C---:B------:R-:W-:Y:S02]  /*0280*/  LOP3.LUT R180, R205.reuse, 0x16, RZ, 0xfc, !PT ;  /* 0x00000016cdb47812 */ /* 0x040fe400078efcff */
[----:B------:R1:W2:Y:S01]  /*0290*/  F2I.FTZ.U32.TRUNC.NTZ R3, R2 ;  /* 0x0000000200037305 */ /* 0x0002a2000021f000 */
[----:B------:R-:W-:-:S02]  /*02a0*/  LOP3.LUT R190, R205, 0x6, RZ, 0xfc, !PT ;  /* 0x00000006cdbe7812 */ /* 0x000fc400078efcff */
[C---:B------:R-:W-:Y:S02]  /*02b0*/  LOP3.LUT R174, R205.reuse, 0x1a, RZ, 0xfc, !PT ;  /* 0x0000001acdae7812 */ /* 0x040fe400078efcff */
[C---:B------:R-:W-:Y:S02]  /*02c0*/  LOP3.LUT R188, R205.reuse, 0xa, RZ, 0xfc, !PT ;  /* 0x0000000acdbc7812 */ /* 0x040fe400078efcff */
[----:B------:R-:W-:Y:S01]  /*02d0*/  LOP3.LUT R146, R206, 0x40, RZ, 0x3c, !PT ;  /* 0x00000040ce927812 */ /* 0x000fe200078e3cff */
[----:B-1----:R-:W-:Y:S01]  /*02e0*/  IMAD.MOV.U32 R2, RZ, RZ, RZ ;  /* 0x000000ffff027224 */ /* 0x002fe200078e00ff */
[C---:B------:R-:W-:Y:S02]  /*02f0*/  LOP3.LUT R172, R205.reuse, 0x1e, RZ, 0xfc, !PT ;  /* 0x0000001ecdac7812 */ /* 0x040fe400078efcff */
[----:B------:R-:W-:Y:S02]  /*0300*/  LOP3.LUT R142, R205, 0xe, RZ, 0xfc, !PT ;  /* 0x0000000ecd8e7812 */ /* 0x000fe400078efcff */
[C---:B------:R-:W-:Y:S01]  /*0310*/  LOP3.LUT R212, R166.reuse, 0x7f, RZ, 0xc0, !PT ;  /* 0x0000007fa6d47812 */ /* 0x040fe200078ec0ff */
[----:B--2---:R-:W-:Y:S01]  /*0320*/  IMAD.MOV R6, RZ, RZ, -R3 ;  /* 0x000000ffff067224 */ /* 0x004fe200078e0a03 */
[----:B------:R-:W-:-:S03]  /*0330*/  LOP3.LUT R150, R166, 0x60, RZ, 0xc0, !PT ;  /* 0x00000060a6967812 */ /* 0x000fc600078ec0ff */
[----:B------:R-:W-:Y:S01]  /*0340*/  IMAD R9, R6, R5, RZ ;  /* 0x0000000506097224 */ /* 0x000fe200078e02ff */
[----:B------:R-:W-:Y:S01]  /*0350*/  SHF.R.U32.HI R203, RZ, 0x1, R150 ;  /* 0x00000001ffcb7819 */ /* 0x000fe20000011696 */
[----:B------:R-:W-:Y:S02]  /*0360*/  IMAD.MOV.U32 R6, RZ, RZ, R8 ;  /* 0x000000ffff067224 */ /* 0x000fe400078e0008 */
[----:B------:R-:W-:-:S06]  /*0370*/  IMAD.HI.U32 R3, R3, R9, R2 ;  /* 0x0000000903037227 */ /* 0x000fcc00078e0002 */
[----:B------:R-:W-:-:S04]  /*0380*/  IMAD.HI.U32 R3, R3, R6, RZ ;  /* 0x0000000603037227 */ /* 0x000fc800078e00ff */
[----:B------:R-:W-:-:S05]  /*0390*/  IMAD R0, R3, R0, R6 ;  /* 0x0000000003007224 */ /* 0x000fca00078e0206 */
[----:B------:R-:W-:-:S13]  /*03a0*/  ISETP.GT.U32.AND P1, PT, R5, R0, PT ;  /* 0x000000000500720c */ /* 0x000fda0003f24070 */
[----:B------:R-:W-:Y:S01]  /*03b0*/  @!P1 IMAD.IADD R0, R0, 0x1, -R5 ;  /* 0x0000000100009824 */ /* 0x000fe200078e0a05 */
[----:B------:R-:W-:Y:S02]  /*03c0*/  @!P1 IADD3 R3, R3, 0x1, RZ ;  /* 0x0000000103039810 */ /* 0x000fe40007ffe0ff */
[----:B------:R-:W-:Y:S02]  /*03d0*/  ISETP.NE.AND P1, PT, R4, RZ, PT ;  /* 0x000000ff0400720c */ /* 0x000fe40003f25270 */
[----:B------:R-:W-:Y:S02]  /*03e0*/  ISETP.GE.U32.AND P0, PT, R0, R5, PT ;  /* 0x000000050000720c */ /* 0x000fe40003f06070 */
[----:B------:R-:W-:-:S04]  /*03f0*/  LOP3.LUT R0, R7, R4, RZ, 0x3c, !PT ;  /* 0x0000000407007212 */ /* 0x000fc800078e3cff */
[----:B------:R-:W-:Y:S01]  /*0400*/  ISETP.GE.AND P2, PT, R0, RZ, PT ;  /* 0x000000ff0000720c */ /* 0x000fe20003f46270 */
[----:B------:R-:W-:-:S05]  /*0410*/  IMAD.MOV.U32 R0, RZ, RZ, c[0x0][0x178] ;  /* 0x00005e00ff007624 */ /* 0x000fca00078e00ff */
[----:B------:R-:W-:Y:S02]  /*0420*/  IADD3 R0, R0, 0x3f, RZ ;  /* 0x0000003f00007810 */ /* 0x000fe40007ffe0ff */
[----:B------:R-:W-:-:S05]  /*0430*/  @P0 IADD3 R3, R3, 0x1, RZ ;  /* 0x0000000103030810 */ /* 0x000fca0007ffe0ff */
[----:B------:R-:W-:Y:S01]  /*0440*/  IMAD.MOV.U32 R2, RZ, RZ, R3 ;  /* 0x000000ffff027224 */ /* 0x000fe200078e0003 */
[----:B------:R-:W-:-:S03]  /*0450*/  SHF.R.S32.HI R3, RZ, 0x1f, R0 ;  /* 0x0000001fff037819 */ /* 0x000fc60000011400 */
[----:B------:R-:W-:Y:S01]  /*0460*/  @!P2 IMAD.MOV R2, RZ, RZ, -R2 ;  /* 0x000000ffff02a224 */ /* 0x000fe200078e0a02 */
[----:B------:R-:W-:Y:S02]  /*0470*/  @!P1 LOP3.LUT R2, RZ, R4, RZ, 0x33, !PT ;  /* 0x00000004ff029212 */ /* 0x000fe400078e33ff */
[----:B------:R-:W-:-:S03]  /*0480*/  LEA.HI R3, R3, R0, RZ, 0x6 ;  /* 0x0000000003037211 */ /* 0x000fc600078f30ff */
[----:B------:R-:W-:Y:S02]  /*0490*/  IMAD.SHL.U32 R16, R2, 0x8, RZ ;  /* 0x0000000802107824 */ /* 0x000fe400078e00ff */
[----:B------:R-:W-:-:S03]  /*04a0*/  IMAD.MOV R2, RZ, RZ, -R2 ;  /* 0x000000ffff027224 */ /* 0x000fc600078e0a02 */
[----:B------:R-:W-:Y:S01]  /*04b0*/  LEA.HI.SX32 R3, R3, -R16, 0x1a ;  /* 0x8000001003037211 */ /* 0x000fe200078fd2ff */
[----:B------:R-:W-:Y:S02]  /*04c0*/  IMAD R12, R4, R2, R7 ;  /* 0x00000002040c7224 */ /* 0x000fe400078e0207 */
[----:B------:R-:W-:Y:S01]  /*04d0*/  IMAD.MOV.U32 R4, RZ, RZ, RZ ;  /* 0x000000ffff047224 */ /* 0x000fe200078e00ff */
[----:B------:R-:W-:Y:S02]  /*04e0*/  IMNMX R15, R3, 0x8, PT ;  /* 0x00000008030f7817 */ /* 0x000fe40003800200 */
[----:B------:R-:W-:Y:S02]  /*04f0*/  IABS R3, c[0x0][0x17c] ;  /* 0x00005f0000037a13 */ /* 0x000fe40000000000 */
[-C--:B------:R-:W-:Y:S02]  /*0500*/  IABS R9, R15.reuse ;  /* 0x0000000f00097213 */ /* 0x080fe40000000000 */
[----:B------:R-:W1:Y:S01]  /*0510*/  I2F.RP R8, R3 ;  /* 0x0000000300087306 */ /* 0x000e620000209400 */
[----:B------:R-:W-:-:S05]  /*0520*/  IABS R2, R15 ;  /* 0x0000000f00027213 */ /* 0x000fca0000000000 */
[----:B------:R-:W-:Y:S02]  /*0530*/  IMAD.MOV R2, RZ, RZ, -R2 ;  /* 0x000000ffff027224 */ /* 0x000fe400078e0a02 */
[----:B------:R-:W2:Y:S08]  /*0540*/  I2F.RP R0, R9 ;  /* 0x0000000900007306 */ /* 0x000eb00000209400 */
[----:B-1----:R-:W-:Y:S08]  /*0550*/  MUFU.RCP R8, R8 ;  /* 0x0000000800087308 */ /* 0x002ff00000001000 */
[----:B--2---:R-:W1:Y:S02]  /*0560*/  MUFU.RCP R0, R0 ;  /* 0x0000000000007308 */ /* 0x004e640000001000 */
[----:B-1----:R-:W-:-:S02]  /*0570*/  IADD3 R5, R0, 0xffffffe, RZ ;  /* 0x0ffffffe00057810 */ /* 0x002fc40007ffe0ff */
[----:B------:R-:W-:-:S04]  /*0580*/  IABS R0, R12 ;  /* 0x0000000c00007213 */ /* 0x000fc80000000000 */
[----:B------:R-:W1:Y:S02]  /*0590*/  F2I.FTZ.U32.TRUNC.NTZ R5, R5 ;  /* 0x0000000500057305 */ /* 0x000e64000021f000 */
[----:B-1----:R-:W-:-:S04]  /*05a0*/  IMAD.MOV R6, RZ, RZ, -R5 ;  /* 0x000000ffff067224 */ /* 0x002fc800078e0a05 */
[----:B------:R-:W-:Y:S01]  /*05b0*/  IMAD R7, R6, R9, RZ ;  /* 0x0000000906077224 */ /* 0x000fe200078e02ff */
[----:B------:R-:W-:-:S03]  /*05c0*/  IADD3 R6, R8, 0xffffffe, RZ ;  /* 0x0ffffffe08067810 */ /* 0x000fc60007ffe0ff */
[----:B------:R-:W-:Y:S02]  /*05d0*/  IMAD.HI.U32 R4, R5, R7, R4 ;  /* 0x0000000705047227 */ /* 0x000fe400078e0004 */
[----:B------:R-:W1:Y:S02]  /*05e0*/  F2I.FTZ.U32.TRUNC.NTZ R7, R6 ;  /* 0x0000000600077305 */ /* 0x000e64000021f000 */
[----:B------:R-:W-:-:S04]  /*05f0*/  IMAD.MOV.U32 R5, RZ, RZ, R0 ;  /* 0x000000ffff057224 */ /* 0x000fc800078e0000 */
[----:B------:R-:W-:Y:S01]  /*0600*/  IMAD.HI.U32 R0, R4, R5, RZ ;  /* 0x0000000504007227 */ /* 0x000fe200078e00ff */
[----:B------:R-:W-:-:S03]  /*0610*/  IABS R4, c[0x0][0x178] ;  /* 0x00005e0000047a13 */ /* 0x000fc60000000000 */
[----:B------:R-:W-:Y:S02]  /*0620*/  IMAD R2, R0, R2, R5 ;  /* 0x0000000200027224 */ /* 0x000fe400078e0205 */
[----:B------:R-:W2:Y:S03]  /*0630*/  I2F.RP R5, R4 ;  /* 0x0000000400057306 */ /* 0x000ea60000209400 */
[----:B------:R-:W-:Y:S01]  /*0640*/  ISETP.GT.U32.AND P1, PT, R9, R2, PT ;  /* 0x000000020900720c */ /* 0x000fe20003f24070 */
[----:B-1----:R-:W-:-:S12]  /*0650*/  IMAD.MOV R6, RZ, RZ, -R7 ;  /* 0x000000ffff067224 */ /* 0x002fd800078e0a07 */
[----:B------:R-:W-:Y:S01]  /*0660*/  @!P1 IMAD.IADD R2, R2, 0x1, -R9 ;  /* 0x0000000102029824 */ /* 0x000fe200078e0a09 */
[----:B------:R-:W-:Y:S01]  /*0670*/  @!P1 IADD3 R0, R0, 0x1, RZ ;  /* 0x0000000100009810 */ /* 0x000fe20007ffe0ff */
[----:B--2---:R-:W1:Y:S01]  /*0680*/  MUFU.RCP R5, R5 ;  /* 0x0000000500057308 */ /* 0x004e620000001000 */
[----:B------:R-:W-:Y:S02]  /*0690*/  ISETP.NE.AND P1, PT, R15, RZ, PT ;  /* 0x000000ff0f00720c */ /* 0x000fe40003f25270 */
[----:B------:R-:W-:Y:S01]  /*06a0*/  ISETP.GE.U32.AND P0, PT, R2, R9, PT ;  /* 0x000000090200720c */ /* 0x000fe20003f06070 */
[----:B------:R-:W-:Y:S01]  /*06b0*/  IMAD R9, R6, R3, RZ ;  /* 0x0000000306097224 */ /* 0x000fe200078e02ff */
[----:B------:R-:W-:Y:S01]  /*06c0*/  LOP3.LUT R2, R12, R15, RZ, 0x3c, !PT ;  /* 0x0000000f0c027212 */ /* 0x000fe200078e3cff */
[----:B------:R-:W-:-:S03]  /*06d0*/  IMAD.MOV.U32 R6, RZ, RZ, RZ ;  /* 0x000000ffff067224 */ /* 0x000fc600078e00ff */
[----:B------:R-:W-:-:S07]  /*06e0*/  ISETP.GE.AND P2, PT, R2, RZ, PT ;  /* 0x000000ff0200720c */ /* 0x000fce0003f46270 */
[----:B------:R-:W-:Y:S02]  /*06f0*/  @P0 IADD3 R0, R0, 0x1, RZ ;  /* 0x0000000100000810 */ /* 0x000fe40007ffe0ff */
[----:B-1----:R-:W-:-:S03]  /*0700*/  IADD3 R5, R5, 0xffffffe, RZ ;  /* 0x0ffffffe05057810 */ /* 0x002fc60007ffe0ff */
[----:B------:R-:W-:Y:S02]  /*0710*/  IMAD.MOV.U32 R20, RZ, RZ, R0 ;  /* 0x000000ffff147224 */ /* 0x000fe400078e0000 */
[----:B------:R-:W-:Y:S01]  /*0720*/  IMAD.HI.U32 R0, R7, R9, R6 ;  /* 0x0000000907007227 */ /* 0x000fe200078e0006 */
[----:B------:R-:W-:-:S03]  /*0730*/  SHF.R.U32.HI R7, RZ, 0x5, R166 ;  /* 0x00000005ff077819 */ /* 0x000fc600000116a6 */
[----:B------:R-:W-:Y:S01]  /*0740*/  @!P2 IMAD.MOV R20, RZ, RZ, -R20 ;  /* 0x000000ffff14a224 */ /* 0x000fe200078e0a14 */
[----:B------:R-:W-:Y:S02]  /*0750*/  @!P1 LOP3.LUT R20, RZ, R15, RZ, 0x33, !PT ;  /* 0x0000000fff149212 */ /* 0x000fe400078e33ff */
[----:B------:R-:W-:Y:S02]  /*0760*/  SGXT.U32 R7, R7, 0x2 ;  /* 0x000000020707781a */ /* 0x000fe40000000000 */
[----:B------:R-:W-:Y:S01]  /*0770*/  ISETP.GE.AND P1, PT, R205, c[0x0][0x180], PT ;  /* 0x00006000cd007a0c */ /* 0x000fe20003f26270 */
[----:B------:R-:W-:Y:S02]  /*0780*/  IMAD.SHL.U32 R204, R20, 0x100, RZ ;  /* 0x0000010014cc7824 */ /* 0x000fe400078e00ff */
[----:B------:R-:W-:-:S03]  /*0790*/  IMAD.MOV R20, RZ, RZ, -R20 ;  /* 0x000000ffff147224 */ /* 0x000fc600078e0a14 */
[----:B------:R-:W-:Y:S01]  /*07a0*/  LOP3.LUT R2, R204, R7, RZ, 0xfc, !PT ;  /* 0x00000007cc027212 */ /* 0x000fe200078efcff */
[----:B------:R1:W-:Y:S01]  /*07b0*/  STL [R1+0x1f8], R204 ;  /* 0x0001f8cc01007387 */ /* 0x0003e20000100800 */
[----:B------:R-:W-:Y:S01]  /*07c0*/  IMAD R20, R15, R20, R12 ;  /* 0x000000140f147224 */ /* 0x000fe200078e020c */
[----:B------:R-:W2:Y:S01]  /*07d0*/  F2I.FTZ.U32.TRUNC.NTZ R7, R5 ;  /* 0x0000000500077305 */ /* 0x000ea2000021f000 */
[----:B------:R-:W-:Y:S02]  /*07e0*/  LOP3.LUT R18, R2, 0xfc, RZ, 0xfc, !PT ;  /* 0x000000fc02127812 */ /* 0x000fe400078efcff */
[----:B------:R-:W-:Y:S01]  /*07f0*/  IABS R10, R2 ;  /* 0x00000002000a7213 */ /* 0x000fe20000000000 */
[----:B------:R-:W-:Y:S01]  /*0800*/  IMAD.IADD R20, R16, 0x1, R20 ;  /* 0x0000000110147824 */ /* 0x000fe200078e0214 */
[----:B------:R-:W-:Y:S02]  /*0810*/  IABS R222, R18 ;  /* 0x0000001200de7213 */ /* 0x000fe40000000000 */
[C---:B------:R-:W-:Y:S01]  /*0820*/  LOP3.LUT R17, R2.reuse, 0x4, RZ, 0xfc, !PT ;  /* 0x0000000402117812 */ /* 0x040fe200078efcff */
[----:B-1----:R-:W-:Y:S01]  /*0830*/  IMAD.MOV.U32 R204, RZ, RZ, 0x1f ;  /* 0x0000001fffcc7424 */ /* 0x002fe200078e00ff */
[----:B------:R-:W-:Y:S01]  /*0840*/  LOP3.LUT R19, R2, 0x8, RZ, 0xfc, !PT ;  /* 0x0000000802137812 */ /* 0x000fe200078efcff */
[----:B------:R-:W-:Y:S01]  /*0850*/  IMAD.HI.U32 R6, R0, R10, RZ ;  /* 0x0000000a00067227 */ /* 0x000fe200078e00ff */
[----:B------:R-:W-:-:S02]  /*0860*/  IABS R11, R17 ;  /* 0x00000011000b7213 */ /* 0x000fc40000000000 */
[----:B------:R-:W-:Y:S01]  /*0870*/  IADD3 R204, R204, c[0x0][0x180], RZ ;  /* 0x00006000cccc7a10 */ /* 0x000fe20007ffe0ff */
[----:B------:R-:W-:Y:S01]  /*0880*/  IMAD.MOV R6, RZ, RZ, -R6 ;  /* 0x000000ffff067224 */ /* 0x000fe200078e0a06 */
[----:B------:R-:W-:Y:S01]  /*0890*/  LOP3.LUT R21, R2, 0xc, RZ, 0xfc, !PT ;  /* 0x0000000c02157812 */ /* 0x000fe200078efcff */
[----:B--2---:R-:W-:Y:S01]  /*08a0*/  IMAD.MOV R15, RZ, RZ, -R7 ;  /* 0x000000ffff0f7224 */ /* 0x004fe200078e0a07 */
[----:B------:R-:W-:Y:S01]  /*08b0*/  ISETP.GT.AND P0, PT, R204, 0x1f, PT ;  /* 0x0000001fcc00780c */ /* 0x000fe20003f04270 */
[C---:B------:R-:W-:Y:S01]  /*08c0*/  IMAD R5, R3.reuse, R6, R10 ;  /* 0x0000000603057224 */ /* 0x040fe200078e020a */
[----:B------:R-:W-:Y:S01]  /*08d0*/  IABS R10, R19 ;  /* 0x00000013000a7213 */ /* 0x000fe20000000000 */
[----:B------:R-:W-:Y:S01]  /*08e0*/  IMAD.HI.U32 R6, R0, R11, RZ ;  /* 0x0000000b00067227 */ /* 0x000fe200078e00ff */
[----:B------:R-:W-:Y:S02]  /*08f0*/  SEL R9, RZ, 0x4, !P0 ;  /* 0x00000004ff097807 */ /* 0x000fe40004000000 */
[----:B------:R-:W-:Y:S01]  /*0900*/  ISETP.GT.U32.AND P0, PT, R3, R5, PT ;  /* 0x000000050300720c */ /* 0x000fe20003f04070 */
[----:B------:R-:W-:Y:S01]  /*0910*/  IMAD R75, R20, 0x40, R13 ;  /* 0x00000040144b7824 */ /* 0x000fe200078e020d */
[----:B------:R-:W-:-:S02]  /*0920*/  SEL R8, R9, RZ, !P1 ;  /* 0x000000ff09087207 */ /* 0x000fc40004800000 */
[----:B------:R-:W-:Y:S02]  /*0930*/  IABS R14, R21 ;  /* 0x00000015000e7213 */ /* 0x000fe40000000000 */
[----:B------:R-:W-:Y:S01]  /*0940*/  ISETP.NE.U32.AND P2, PT, R8, RZ, PT ;  /* 0x000000ff0800720c */ /* 0x000fe20003f45070 */
[----:B------:R-:W-:Y:S01]  /*0950*/  IMAD.HI.U32 R8, R0, R222, RZ ;  /* 0x000000de00087227 */ /* 0x000fe200078e00ff */
[C---:B------:R-:W-:Y:S01]  /*0960*/  LOP3.LUT R16, R2.reuse, 0x10, RZ, 0xfc, !PT ;  /* 0x0000001002107812 */ /* 0x040fe200078efcff */
[----:B------:R1:W-:Y:S01]  /*0970*/  STL [R1+0x1f4], R75 ;  /* 0x0001f44b01007387 */ /* 0x0003e20000100800 */
[C---:B------:R-:W-:Y:S01]  /*0980*/  LOP3.LUT R22, R2.reuse, 0x14, RZ, 0xfc, !PT ;  /* 0x0000001402167812 */ /* 0x040fe200078efcff */
[----:B------:R-:W-:Y:S01]  /*0990*/  IMAD.MOV R12, RZ, RZ, -R8 ;  /* 0x000000ffff0c7224 */ /* 0x000fe200078e0a08 */
[C---:B------:R-:W-:Y:S01]  /*09a0*/  LOP3.LUT R23, R2.reuse, 0x18, RZ, 0xfc, !PT ;  /* 0x0000001802177812 */ /* 0x040fe200078efcff */
[----:B------:R-:W-:Y:S01]  /*09b0*/  IMAD.MOV R8, RZ, RZ, -R6 ;  /* 0x000000ffff087224 */ /* 0x000fe200078e0a06 */
[----:B------:R-:W-:Y:S01]  /*09c0*/  ISETP.GE.AND P5, PT, R17, RZ, PT ;  /* 0x000000ff1100720c */ /* 0x000fe20003fa6270 */
[----:B------:R-:W-:Y:S01]  /*09d0*/  IMAD R222, R3, R12, R222 ;  /* 0x0000000c03de7224 */ /* 0x000fe200078e02de */
[----:B------:R-:W-:Y:S01]  /*09e0*/  ISETP.GE.AND P6, PT, R19, RZ, PT ;  /* 0x000000ff1300720c */ /* 0x000fe20003fc6270 */
[C---:B------:R-:W-:Y:S01]  /*09f0*/  IMAD R8, R3.reuse, R8, R11 ;  /* 0x0000000803087224 */ /* 0x040fe200078e020b */
[----:B------:R-:W-:Y:S01]  /*0a00*/  LOP3.LUT R25, R2, 0x1c, RZ, 0xfc, !PT ;  /* 0x0000001c02197812 */ /* 0x000fe200078efcff */
[----:B------:R-:W-:Y:S01]  /*0a10*/  IMAD.HI.U32 R6, R0, R10, RZ ;  /* 0x0000000a00067227 */ /* 0x000fe200078e00ff */
[----:B------:R-:W-:-:S02]  /*0a20*/  ISETP.GT.U32.AND P3, PT, R3, R222, PT ;  /* 0x000000de0300720c */ /* 0x000fc40003f64070 */
[----:B------:R-:W-:Y:S01]  /*0a30*/  ISETP.GT.U32.AND P1, PT, R3, R8, PT ;  /* 0x000000080300720c */ /* 0x000fe20003f24070 */
[--C-:B------:R-:W-:Y:S01]  /*0a40*/  @!P0 IMAD.IADD R5, R5, 0x1, -R3.reuse ;  /* 0x0000000105058824 */ /* 0x100fe200078e0a03 */
[C---:B------:R-:W-:Y:S01]  /*0a50*/  LOP3.LUT R26, R2.reuse, 0x20, RZ, 0xfc, !PT ;  /* 0x00000020021a7812 */ /* 0x040fe200078efcff */
[----:B------:R-:W-:Y:S01]  /*0a60*/  IMAD R11, R15, R4, RZ ;  /* 0x000000040f0b7224 */ /* 0x000fe200078e02ff */
[----:B------:R-:W-:Y:S01]  /*0a70*/  IABS R17, R25 ;  /* 0x0000001900117213 */ /* 0x000fe20000000000 */
[----:B------:R-:W-:Y:S01]  /*0a80*/  IMAD.MOV.U32 R15, RZ, RZ, R14 ;  /* 0x000000ffff0f7224 */ /* 0x000fe200078e000e */
[----:B------:R-:W-:Y:S01]  /*0a90*/  ISETP.GT.U32.AND P4, PT, R3, R5, PT ;  /* 0x000000050300720c */ /* 0x000fe20003f84070 */
[----:B------:R-:W-:Y:S01]  /*0aa0*/  IMAD.MOV R14, RZ, RZ, -R6 ;  /* 0x000000ffff0e7224 */ /* 0x000fe200078e0a06 */
[----:B------:R-:W-:Y:S01]  /*0ab0*/  LOP3.LUT R27, R2, 0x24, RZ, 0xfc, !PT ;  /* 0x00000024021b7812 */ /* 0x000fe200078efcff */
[----:B------:R-:W-:Y:S01]  /*0ac0*/  IMAD.MOV.U32 R6, RZ, RZ, RZ ;  /* 0x000000ffff067224 */ /* 0x000fe200078e00ff */
[----:B------:R-:W-:Y:S01]  /*0ad0*/  IABS R19, R26 ;  /* 0x0000001a00137213 */ /* 0x000fe20000000000 */
[----:B------:R-:W-:Y:S01]  /*0ae0*/  @!P3 IMAD.IADD R222, R222, 0x1, -R3 ;  /* 0x00000001dedeb824 */ /* 0x000fe200078e0a03 */
[C---:B------:R-:W-:Y:S01]  /*0af0*/  LOP3.LUT R28, R2.reuse, 0x2c, RZ, 0xfc, !PT ;  /* 0x0000002c021c7812 */ /* 0x040fe200078efcff */
[----:B------:R-:W-:Y:S01]  /*0b00*/  IMAD.HI.U32 R12, R7, R11, R6 ;  /* 0x0000000b070c7227 */ /* 0x000fe200078e0006 */
[----:B------:R-:W-:-:S02]  /*0b10*/  LOP3.LUT R30, R2, 0x38, RZ, 0xfc, !PT ;  /* 0x00000038021e7812 */ /* 0x000fc400078efcff */
[C---:B------:R-:W-:Y:S01]  /*0b20*/  ISETP.GT.U32.AND P3, PT, R3.reuse, R222, PT ;  /* 0x000000de0300720c */ /* 0x040fe20003f64070 */
[----:B------:R-:W-:Y:S01]  /*0b30*/  IMAD.HI.U32 R6, R0, R15, RZ ;  /* 0x0000000f00067227 */ /* 0x000fe200078e00ff */
[C---:B------:R-:W-:Y:S02]  /*0b40*/  LOP3.LUT R29, R2.reuse, 0x34, RZ, 0xfc, !PT ;  /* 0x00000034021d7812 */ /* 0x040fe400078efcff */
[C---:B------:R-:W-:Y:S01]  /*0b50*/  LOP3.LUT R31, R2.reuse, 0x3c, RZ, 0xfc, !PT ;  /* 0x0000003c021f7812 */ /* 0x040fe200078efcff */
[C---:B------:R-:W-:Y:S01]  /*0b60*/  IMAD R7, R3.reuse, R14, R10 ;  /* 0x0000000e03077224 */ /* 0x040fe200078e020a */
[----:B------:R-:W-:Y:S01]  /*0b70*/  IABS R14, R16 ;  /* 0x00000010000e7213 */ /* 0x000fe20000000000 */
[----:B------:R-:W-:Y:S01]  /*0b80*/  IMAD.MOV R6, RZ, RZ, -R6 ;  /* 0x000000ffff067224 */ /* 0x000fe200078e0a06 */
[----:B------:R-:W-:Y:S01]  /*0b90*/  LOP3.LUT R32, R2, 0x40, RZ, 0xfc, !PT ;  /* 0x0000004002207812 */ /* 0x000fe200078efcff */
[----:B------:R-:W-:Y:S01]  /*0ba0*/  @!P1 IMAD.IADD R8, R8, 0x1, -R3 ;  /* 0x0000000108089824 */ /* 0x000fe200078e0a03 */
[C---:B------:R-:W-:Y:S01]  /*0bb0*/  ISETP.GT.U32.AND P0, PT, R3.reuse, R7, PT ;  /* 0x000000070300720c */ /* 0x040fe20003f04070 */
[----:B------:R-:W-:Y:S01]  /*0bc0*/  IMAD R10, R3, R6, R15 ;  /* 0x00000006030a7224 */ /* 0x000fe200078e020f */
[----:B------:R-:W-:Y:S01]  /*0bd0*/  IABS R15, R22 ;  /* 0x00000016000f7213 */ /* 0x000fe20000000000 */
[--C-:B------:R-:W-:Y:S01]  /*0be0*/  @!P4 IMAD.IADD R5, R5, 0x1, -R3.reuse ;  /* 0x000000010505c824 */ /* 0x100fe200078e0a03 */
[C---:B------:R-:W-:Y:S01]  /*0bf0*/  ISETP.GT.U32.AND P4, PT, R3.reuse, R8, PT ;  /* 0x000000080300720c */ /* 0x040fe20003f84070 */
[----:B------:R-:W-:Y:S01]  /*0c00*/  @!P3 IMAD.IADD R222, R222, 0x1, -R3 ;  /* 0x00000001dedeb824 */ /* 0x000fe200078e0a03 */
[----:B------:R-:W-:Y:S01]  /*0c10*/  ISETP.GT.U32.AND P3, PT, R3, R10, PT ;  /* 0x0000000a0300720c */ /* 0x000fe20003f64070 */
[----:B------:R-:W-:Y:S01]  /*0c20*/  IMAD.HI.U32 R6, R0, R14, RZ ;  /* 0x0000000e00067227 */ /* 0x000fe200078e00ff */
[----:B------:R-:W-:-:S02]  /*0c30*/  ISETP.GE.AND P1, PT, R2, RZ, PT ;  /* 0x000000ff0200720c */ /* 0x000fc40003f26270 */
[C---:B------:R-:W-:Y:S01]  /*0c40*/  LOP3.LUT R35, R2.reuse, 0x48, RZ, 0xfc, !PT ;  /* 0x0000004802237812 */ /* 0x040fe200078efcff */
[----:B------:R-:W-:Y:S01]  /*0c50*/  IMAD.MOV R11, RZ, RZ, -R6 ;  /* 0x000000ffff0b7224 */ /* 0x000fe200078e0a06 */
[C---:B------:R-:W-:Y:S01]  /*0c60*/  LOP3.LUT R36, R2.reuse, 0x4c, RZ, 0xfc, !PT ;  /* 0x0000004c02247812 */ /* 0x040fe200078efcff */
[--C-:B------:R-:W-:Y:S01]  /*0c70*/  @!P0 IMAD.IADD R7, R7, 0x1, -R3.reuse ;  /* 0x0000000107078824 */ /* 0x100fe200078e0a03 */
[----:B------:R-:W-:Y:S01]  /*0c80*/  LOP3.LUT R34, R2, 0x44, RZ, 0xfc, !PT ;  /* 0x0000004402227812 */ /* 0x000fe200078efcff */
[----:B------:R-:W-:Y:S01]  /*0c90*/  IMAD.HI.U32 R6, R0, R15, RZ ;  /* 0x0000000f00067227 */ /* 0x000fe200078e00ff */
[----:B------:R-:W-:Y:S02]  /*0ca0*/  LOP3.LUT R37, R2, 0x50, RZ, 0xfc, !PT ;  /* 0x0000005002257812 */ /* 0x000fe400078efcff */
[C---:B------:R-:W-:Y:S01]  /*0cb0*/  ISETP.GT.U32.AND P0, PT, R3.reuse, R7, PT ;  /* 0x000000070300720c */ /* 0x040fe20003f04070 */
[--C-:B------:R-:W-:Y:S01]  /*0cc0*/  @!P4 IMAD.IADD R8, R8, 0x1, -R3.reuse ;  /* 0x000000010808c824 */ /* 0x100fe200078e0a03 */
[----:B------:R-:W-:Y:S01]  /*0cd0*/  ISETP.GE.AND P4, PT, R16, RZ, PT ;  /* 0x000000ff1000720c */ /* 0x000fe20003f86270 */
[----:B------:R-:W-:Y:S01]  /*0ce0*/  IMAD.MOV R6, RZ, RZ, -R6 ;  /* 0x000000ffff067224 */ /* 0x000fe200078e0a06 */
[----:B------:R-:W-:Y:S01]  /*0cf0*/  IABS R16, R23 ;  /* 0x0000001700107213 */ /* 0x000fe20000000000 */
[----:B------:R-:W-:Y:S01]  /*0d00*/  @!P3 IMAD.IADD R10, R10, 0x1, -R3 ;  /* 0x000000010a0ab824 */ /* 0x000fe200078e0a03 */
[----:B------:R-:W-:Y:S01]  /*0d10*/  ISETP.GE.AND P3, PT, R18, RZ, PT ;  /* 0x000000ff1200720c */ /* 0x000fe20003f66270 */
[C---:B------:R-:W-:Y:S01]  /*0d20*/  IMAD R14, R3.reuse, R11, R14 ;  /* 0x0000000b030e7224 */ /* 0x040fe200078e020e */
[----:B------:R-:W-:Y:S01]  /*0d30*/  IABS R33, R37 ;  /* 0x0000002500217213 */ /* 0x000fe20000000000 */
[----:B------:R-:W-:Y:S01]  /*0d40*/  IMAD R11, R3, R6, R15 ;  /* 0x00000006030b7224 */ /* 0x000fe200078e020f */
[----:B------:R-:W-:Y:S01]  /*0d50*/  LOP3.LUT R38, R2, 0x54, RZ, 0xfc, !PT ;  /* 0x0000005402267812 */ /* 0x000fe200078efcff */
[----:B------:R-:W-:Y:S01]  /*0d60*/  IMAD.HI.U32 R6, R0, R16, RZ ;  /* 0x0000001000067227 */ /* 0x000fe200078e00ff */
[----:B------:R-:W-:-:S02]  /*0d70*/  LOP3.LUT R39, R2, 0x58, RZ, 0xfc, !PT ;  /* 0x0000005802277812 */ /* 0x000fc400078efcff */
[C---:B------:R-:W-:Y:S01]  /*0d80*/  LOP3.LUT R40, R2.reuse, 0x5c, RZ, 0xfc, !PT ;  /* 0x0000005c02287812 */ /* 0x040fe200078efcff */
[----:B------:R-:W-:Y:S01]  /*0d90*/  IMAD.MOV R15, RZ, RZ, -R6 ;  /* 0x000000ffff0f7224 */ /* 0x000fe200078e0a06 */
[C---:B------:R-:W-:Y:S01]  /*0da0*/  LOP3.LUT R41, R2.reuse, 0x60, RZ, 0xfc, !PT ;  /* 0x0000006002297812 */ /* 0x040fe200078efcff */
[----:B------:R-:W-:Y:S01]  /*0db0*/  IMAD.MOV.U32 R6, RZ, RZ, R8 ;  /* 0x000000ffff067224 */ /* 0x000fe200078e0008 */
[C---:B------:R-:W-:Y:S01]  /*0dc0*/  LOP3.LUT R42, R2.reuse, 0x64, RZ, 0xfc, !PT ;  /* 0x00000064022a7812 */ /* 0x040fe200078efcff */
[----:B------:R-:W-:Y:S01]  /*0dd0*/  @!P0 IMAD.IADD R7, R7, 0x1, -R3 ;  /* 0x0000000107078824 */ /* 0x000fe200078e0a03 */
[C---:B------:R-:W-:Y:S01]  /*0de0*/  ISETP.GT.U32.AND P0, PT, R3.reuse, R14, PT ;  /* 0x0000000e0300720c */ /* 0x040fe20003f04070 */
[----:B------:R-:W-:Y:S01]  /*0df0*/  @!P5 IMAD.MOV R6, RZ, RZ, -R6 ;  /* 0x000000ffff06d224 */ /* 0x000fe200078e0a06 */
[C---:B------:R-:W-:Y:S01]  /*0e00*/  ISETP.GT.U32.AND P5, PT, R3.reuse, R11, PT ;  /* 0x0000000b0300720c */ /* 0x040fe20003fa4070 */
[----:B------:R-:W-:Y:S01]  /*0e10*/  @!P3 IMAD.MOV R222, RZ, RZ, -R222 ;  /* 0x000000ffffdeb224 */ /* 0x000fe200078e0ade */
[C---:B------:R-:W-:Y:S01]  /*0e20*/  ISETP.GT.U32.AND P3, PT, R3.reuse, R10, PT ;  /* 0x0000000a0300720c */ /* 0x040fe20003f64070 */
[----:B------:R-:W-:Y:S01]  /*0e30*/  IMAD R16, R3, R15, R16 ;  /* 0x0000000f03107224 */ /* 0x000fe200078e0210 */
[----:B------:R-:W-:Y:S01]  /*0e40*/  LOP3.LUT R43, R2, 0x68, RZ, 0xfc, !PT ;  /* 0x00000068022b7812 */ /* 0x000fe200078efcff */
[----:B------:R-:W-:Y:S01]  /*0e50*/  @!P1 IMAD.MOV R5, RZ, RZ, -R5 ;  /* 0x000000ffff059224 */ /* 0x000fe200078e0a05 */
[----:B------:R-:W-:Y:S01]  /*0e60*/  ISETP.GE.AND P1, PT, R21, RZ, PT ;  /* 0x000000ff1500720c */ /* 0x000fe20003f26270 */
[----:B------:R-:W-:Y:S01]  /*0e70*/  IMAD.HI.U32 R8, R0, R17, RZ ;  /* 0x0000001100087227 */ /* 0x000fe200078e00ff */
[----:B------:R-:W-:-:S02]  /*0e80*/  IABS R21, R27 ;  /* 0x0000001b00157213 */ /* 0x000fc40000000000 */
[----:B------:R-:W-:Y:S01]  /*0e90*/  LOP3.LUT R44, R2, 0x78, RZ, 0xfc, !PT ;  /* 0x00000078022c7812 */ /* 0x000fe200078efcff */
[--C-:B------:R-:W-:Y:S01]  /*0ea0*/  @!P0 IMAD.IADD R14, R14, 0x1, -R3.reuse ;  /* 0x000000010e0e8824 */ /* 0x100fe200078e0a03 */
[C---:B------:R-:W-:Y:S01]  /*0eb0*/  LOP3.LUT R49, R2.reuse, 0x7c, RZ, 0xfc, !PT ;  /* 0x0000007c02317812 */ /* 0x040fe200078efcff */
[--C-:B------:R-:W-:Y:S01]  /*0ec0*/  @!P5 IMAD.IADD R11, R11, 0x1, -R3.reuse ;  /* 0x000000010b0bd824 */ /* 0x100fe200078e0a03 */
[----:B------:R-:W-:Y:S01]  /*0ed0*/  LOP3.LUT R52, R2, 0x84, RZ, 0xfc, !PT ;  /* 0x0000008402347812 */ /* 0x000fe200078efcff */
[----:B------:R-:W-:Y:S01]  /*0ee0*/  @!P3 IMAD.IADD R10, R10, 0x1, -R3 ;  /* 0x000000010a0ab824 */ /* 0x000fe200078e0a03 */
[C---:B------:R-:W-:Y:S01]  /*0ef0*/  ISETP.GT.U32.AND P3, PT, R3.reuse, R16, PT ;  /* 0x000000100300720c */ /* 0x040fe20003f64070 */
[----:B------:R-:W-:Y:S01]  /*0f00*/  IMAD.HI.U32 R15, R0, R19, RZ ;  /* 0x00000013000f7227 */ /* 0x000fe200078e00ff */
[C---:B------:R-:W-:Y:S02]  /*0f10*/  ISETP.GT.U32.AND P0, PT, R3.reuse, R14, PT ;  /* 0x0000000e0300720c */ /* 0x040fe40003f04070 */
[----:B------:R-:W-:Y:S01]  /*0f20*/  ISETP.GT.U32.AND P5, PT, R3, R11, PT ;  /* 0x0000000b0300720c */ /* 0x000fe20003fa4070 */
[----:B------:R-:W-:Y:S01]  /*0f30*/  @!P6 IMAD.MOV R7, RZ, RZ, -R7 ;  /* 0x000000ffff07e224 */ /* 0x000fe200078e0a07 */
[----:B------:R-:W-:Y:S01]  /*0f40*/  ISETP.GE.AND P6, PT, R22, RZ, PT ;  /* 0x000000ff1600720c */ /* 0x000fe20003fc6270 */
[----:B------:R-:W-:Y:S01]  /*0f50*/  IMAD.MOV R18, RZ, RZ, -R8 ;  /* 0x000000ffff127224 */ /* 0x000fe200078e0a08 */
[----:B------:R-:W-:Y:S01]  /*0f60*/  LOP3.LUT R51, R2, 0x80, RZ, 0xfc, !PT ;  /* 0x0000008002337812 */ /* 0x000fe200078efcff */
[----:B------:R-:W-:Y:S01]  /*0f70*/  IMAD.HI.U32 R8, R0, R21, RZ ;  /* 0x0000001500087227 */ /* 0x000fe200078e00ff */
[----:B------:R-:W-:-:S02]  /*0f80*/  IABS R47, R52 ;  /* 0x00000034002f7213 */ /* 0x000fc40000000000 */
[----:B------:R-:W-:Y:S01]  /*0f90*/  IABS R46, R51 ;  /* 0x00000033002e7213 */ /* 0x000fe20000000000 */
[----:B------:R-:W-:Y:S01]  /*0fa0*/  IMAD.MOV R22, RZ, RZ, -R15 ;  /* 0x000000ffff167224 */ /* 0x000fe200078e0a0f */
[C---:B------:R-:W-:Y:S01]  /*0fb0*/  LOP3.LUT R53, R2.reuse, 0x88, RZ, 0xfc, !PT ;  /* 0x0000008802357812 */ /* 0x040fe200078efcff */
[C---:B------:R-:W-:Y:S01]  /*0fc0*/  IMAD R15, R3.reuse, R18, R17 ;  /* 0x00000012030f7224 */ /* 0x040fe200078e0211 */
[C---:B------:R-:W-:Y:S01]  /*0fd0*/  LOP3.LUT R54, R2.reuse, 0x8c, RZ, 0xfc, !PT ;  /* 0x0000008c02367812 */ /* 0x040fe200078efcff */
[----:B------:R-:W-:Y:S01]  /*0fe0*/  IMAD.MOV R24, RZ, RZ, -R8 ;  /* 0x000000ffff187224 */ /* 0x000fe200078e0a08 */
[----:B------:R-:W-:Y:S01]  /*0ff0*/  IABS R48, R53 ;  /* 0x0000003500307213 */ /* 0x000fe20000000000 */
[C---:B------:R-:W-:Y:S01]  /*1000*/  IMAD R18, R3.reuse, R22, R19 ;  /* 0x0000001603127224 */ /* 0x040fe200078e0213 */
[----:B------:R-:W-:Y:S01]  /*1010*/  IABS R19, R28 ;  /* 0x0000001c00137213 */ /* 0x000fe20000000000 */
[----:B------:R-:W-:Y:S01]  /*1020*/  IMAD.MOV.U32 R8, RZ, RZ, R10 ;  /* 0x000000ffff087224 */ /* 0x000fe200078e000a */
[----:B------:R-:W-:Y:S01]  /*1030*/  LOP3.LUT R55, R2, 0x90, RZ, 0xfc, !PT ;  /* 0x0000009002377812 */ /* 0x000fe200078efcff */
[--C-:B------:R-:W-:Y:S01]  /*1040*/  @!P3 IMAD.IADD R16, R16, 0x1, -R3.reuse ;  /* 0x000000011010b824 */ /* 0x100fe200078e0a03 */
[----:B------:R-:W-:Y:S01]  /*1050*/  ISETP.GT.U32.AND P3, PT, R3, R15, PT ;  /* 0x0000000f0300720c */ /* 0x000fe20003f64070 */
[----:B------:R-:W-:Y:S01]  /*1060*/  @!P0 IMAD.IADD R14, R14, 0x1, -R3 ;  /* 0x000000010e0e8824 */ /* 0x000fe200078e0a03 */
[----:B------:R-:W-:Y:S01]  /*1070*/  ISETP.GE.AND P0, PT, R23, RZ, PT ;  /* 0x000000ff1700720c */ /* 0x000fe20003f06270 */
[----:B------:R-:W-:Y:S01]  /*1080*/  IMAD R17, R3, R24, R21 ;  /* 0x0000001803117224 */ /* 0x000fe200078e0215 */
[----:B------:R-:W-:Y:S01]  /*1090*/  LOP3.LUT R23, R2, 0x28, RZ, 0xfc, !PT ;  /* 0x0000002802177812 */ /* 0x000fe200078efcff */
[----:B------:R-:W-:Y:S01]  /*10a0*/  @!P5 IMAD.IADD R11, R11, 0x1, -R3 ;  /* 0x000000010b0bd824 */ /* 0x000fe200078e0a03 */
[C---:B------:R-:W-:Y:S01]  /*10b0*/  ISETP.GT.U32.AND P5, PT, R3.reuse, R18, PT ;  /* 0x000000120300720c */ /* 0x040fe20003fa4070 */
[----:B------:R-:W-:Y:S01]  /*10c0*/  @!P1 IMAD.MOV R8, RZ, RZ, -R8 ;  /* 0x000000ffff089224 */ /* 0x000fe200078e0a08 */
[C---:B------:R-:W-:Y:S01]  /*10d0*/  ISETP.GT.U32.AND P1, PT, R3.reuse, R16, PT ;  /* 0x000000100300720c */ /* 0x040fe20003f24070 */
[----:B------:R-:W-:Y:S01]  /*10e0*/  @!P6 IMAD.MOV R11, RZ, RZ, -R11 ;  /* 0x000000ffff0be224 */ /* 0x000fe200078e0a0b */
[----:B------:R-:W-:Y:S01]  /*10f0*/  IABS R22, R23 ;  /* 0x0000001700167213 */ /* 0x000fe20000000000 */
[----:B------:R-:W-:Y:S01]  /*1100*/  IMAD.MOV.U32 R10, RZ, RZ, R14 ;  /* 0x000000ffff0a7224 */ /* 0x000fe200078e000e */
[----:B------:R-:W-:Y:S01]  /*1110*/  ISETP.GT.U32.AND P6, PT, R3, R17, PT ;  /* 0x000000110300720c */ /* 0x000fe20003fc4070 */
[----:B------:R-:W-:Y:S01]  /*1120*/  @!P3 IMAD.IADD R15, R15, 0x1, -R3 ;  /* 0x000000010f0fb824 */ /* 0x000fe200078e0a03 */
[----:B------:R-:W-:Y:S01]  /*1130*/  ISETP.GE.AND P3, PT, R27, RZ, PT ;  /* 0x000000ff1b00720c */ /* 0x000fe20003f66270 */
[----:B------:R-:W-:Y:S01]  /*1140*/  IMAD.HI.U32 R14, R0, R22, RZ ;  /* 0x00000016000e7227 */ /* 0x000fe200078e00ff */
[----:B------:R-:W-:-:S02]  /*1150*/  LOP3.LUT R27, R2, 0x30, RZ, 0xfc, !PT ;  /* 0x00000030021b7812 */ /* 0x000fc400078efcff */
[----:B------:R-:W-:Y:S01]  /*1160*/  LOP3.LUT R56, R2, 0x94, RZ, 0xfc, !PT ;  /* 0x0000009402387812 */ /* 0x000fe200078efcff */
[----:B------:R-:W-:Y:S01]  /*1170*/  IMAD.MOV R14, RZ, RZ, -R14 ;  /* 0x000000ffff0e7224 */ /* 0x000fe200078e0a0e */
[----:B------:R-:W-:Y:S01]  /*1180*/  IABS R21, R27 ;  /* 0x0000001b00157213 */ /* 0x000fe20000000000 */
[--C-:B------:R-:W-:Y:S01]  /*1190*/  @!P5 IMAD.IADD R18, R18, 0x1, -R3.reuse ;  /* 0x000000011212d824 */ /* 0x100fe200078e0a03 */
[C---:B------:R-:W-:Y:S01]  /*11a0*/  ISETP.GT.U32.AND P5, PT, R3.reuse, R15, PT ;  /* 0x0000000f0300720c */ /* 0x040fe20003fa4070 */
[--C-:B------:R-:W-:Y:S01]  /*11b0*/  @!P1 IMAD.IADD R16, R16, 0x1, -R3.reuse ;  /* 0x0000000110109824 */ /* 0x100fe200078e0a03 */
[----:B------:R-:W-:Y:S01]  /*11c0*/  ISETP.GE.AND P1, PT, R26, RZ, PT ;  /* 0x000000ff1a00720c */ /* 0x000fe20003f26270 */
[----:B------:R-:W-:Y:S01]  /*11d0*/  IMAD R22, R3, R14, R22 ;  /* 0x0000000e03167224 */ /* 0x000fe200078e0216 */
[----:B------:R-:W-:Y:S01]  /*11e0*/  IABS R26, R30 ;  /* 0x0000001e001a7213 */ /* 0x000fe20000000000 */
[----:B------:R-:W-:Y:S01]  /*11f0*/  @!P6 IMAD.IADD R17, R17, 0x1, -R3 ;  /* 0x000000011111e824 */ /* 0x000fe200078e0a03 */
[----:B------:R-:W-:Y:S01]  /*1200*/  ISETP.GT.U32.AND P6, PT, R3, R18, PT ;  /* 0x000000120300720c */ /* 0x000fe20003fc4070 */
[----:B------:R-:W-:Y:S01]  /*1210*/  IMAD.MOV.U32 R14, RZ, RZ, R16 ;  /* 0x000000ffff0e7224 */ /* 0x000fe200078e0010 */
[----:B------:R-:W-:Y:S01]  /*1220*/  LOP3.LUT R57, R2, 0x98, RZ, 0xfc, !PT ;  /* 0x0000009802397812 */ /* 0x000fe200078efcff */
[----:B------:R-:W-:Y:S01]  /*1230*/  IMAD.HI.U32 R16, R0, R19, RZ ;  /* 0x0000001300107227 */ /* 0x000fe200078e00ff */
[----:B------:R-:W-:-:S02]  /*1240*/  LOP3.LUT R58, R2, 0x9c, RZ, 0xfc, !PT ;  /* 0x0000009c023a7812 */ /* 0x000fc400078efcff */
[----:B------:R-:W-:Y:S01]  /*1250*/  IABS R50, R57 ;  /* 0x0000003900327213 */ /* 0x000fe20000000000 */
[----:B------:R-:W-:Y:S01]  /*1260*/  IMAD.MOV R16, RZ, RZ, -R16 ;  /* 0x000000ffff107224 */ /* 0x000fe200078e0a10 */
[C---:B------:R-:W-:Y:S01]  /*1270*/  LOP3.LUT R59, R2.reuse, 0xa0, RZ, 0xfc, !PT ;  /* 0x000000a0023b7812 */ /* 0x040fe200078efcff */
[----:B------:R-:W-:Y:S01]  /*1280*/  @!P0 IMAD.MOV R14, RZ, RZ, -R14 ;  /* 0x000000ffff0e8224 */ /* 0x000fe200078e0a0e */
[C---:B------:R-:W-:Y:S01]  /*1290*/  ISETP.GT.U32.AND P0, PT, R3.reuse, R17, PT ;  /* 0x000000110300720c */ /* 0x040fe20003f04070 */
[----:B------:R-:W-:Y:S01]  /*12a0*/  IMAD R19, R3, R16, R19 ;  /* 0x0000001003137224 */ /* 0x000fe200078e0213 */
[----:B------:R-:W-:Y:S01]  /*12b0*/  LOP3.LUT R61, R2, 0xb8, RZ, 0xfc, !PT ;  /* 0x000000b8023d7812 */ /* 0x000fe200078efcff */
[--C-:B------:R-:W-:Y:S01]  /*12c0*/  @!P6 IMAD.IADD R18, R18, 0x1, -R3.reuse ;  /* 0x000000011212e824 */ /* 0x100fe200078e0a03 */
[----:B------:R-:W-:Y:S01]  /*12d0*/  LOP3.LUT R63, R2, 0xbc, RZ, 0xfc, !PT ;  /* 0x000000bc023f7812 */ /* 0x000fe200078efcff */
[----:B------:R-:W-:Y:S01]  /*12e0*/  @!P5 IMAD.IADD R15, R15, 0x1, -R3 ;  /* 0x000000010f0fd824 */ /* 0x000fe200078e0a03 */
[C---:B------:R-:W-:Y:S01]  /*12f0*/  ISETP.GT.U32.AND P6, PT, R3.reuse, R19, PT ;  /* 0x000000130300720c */ /* 0x040fe20003fc4070 */
[----:B------:R-:W-:Y:S01]  /*1300*/  @!P4 IMAD.MOV R10, RZ, RZ, -R10 ;  /* 0x000000ffff0ac224 */ /* 0x000fe200078e0a0a */
[----:B------:R-:W-:Y:S01]  /*1310*/  ISETP.GT.U32.AND P5, PT, R3, R22, PT ;  /* 0x000000160300720c */ /* 0x000fe20003fa4070 */
[----:B------:R-:W-:Y:S01]  /*1320*/  IMAD.HI.U32 R16, R0, R21, RZ ;  /* 0x0000001500107227 */ /* 0x000fe200078e00ff */
[----:B------:R-:W-:-:S02]  /*1330*/  ISETP.GE.AND P4, PT, R25, RZ, PT ;  /* 0x000000ff1900720c */ /* 0x000fc40003f86270 */
[----:B------:R-:W-:Y:S01]  /*1340*/  IABS R25, R29 ;  /* 0x0000001d00197213 */ /* 0x000fe20000000000 */
[--C-:B------:R-:W-:Y:S01]  /*1350*/  @!P0 IMAD.IADD R17, R17, 0x1, -R3.reuse ;  /* 0x0000000111118824 */ /* 0x100fe200078e0a03 */
[----:B------:R-:W-:Y:S01]  /*1360*/  ISETP.GE.AND P0, PT, R23, RZ, PT ;  /* 0x000000ff1700720c */ /* 0x000fe20003f06270 */
[----:B------:R-:W-:Y:S01]  /*1370*/  IMAD.HI.U32 R23, R0, R26, RZ ;  /* 0x0000001a00177227 */ /* 0x000fe200078e00ff */
[----:B------:R-:W-:Y:S02]  /*1380*/  IABS R62, R63 ;  /* 0x0000003f003e7213 */ /* 0x000fe40000000000 */
[C---:B------:R-:W-:Y:S01]  /*1390*/  LOP3.LUT R65, R2.reuse, 0xc0, RZ, 0xfc, !PT ;  /* 0x000000c002417812 */ /* 0x040fe200078efcff */
[--C-:B------:R-:W-:Y:S01]  /*13a0*/  @!P6 IMAD.IADD R19, R19, 0x1, -R3.reuse ;  /* 0x000000011313e824 */ /* 0x100fe200078e0a03 */
[----:B------:R-:W-:Y:S01]  /*13b0*/  LOP3.LUT R67, R2, 0xd8, RZ, 0xfc, !PT ;  /* 0x000000d802437812 */ /* 0x000fe200078efcff */
[----:B------:R-:W-:Y:S01]  /*13c0*/  @!P5 IMAD.IADD R22, R22, 0x1, -R3 ;  /* 0x000000011616d824 */ /* 0x000fe200078e0a03 */
[----:B------:R-:W-:Y:S01]  /*13d0*/  ISETP.GE.AND P5, PT, R28, RZ, PT ;  /* 0x000000ff1c00720c */ /* 0x000fe20003fa6270 */
[----:B------:R-:W-:Y:S01]  /*13e0*/  IMAD.MOV R23, RZ, RZ, -R23 ;  /* 0x000000ffff177224 */ /* 0x000fe200078e0a17 */
[C---:B------:R-:W-:Y:S01]  /*13f0*/  ISETP.GT.U32.AND P6, PT, R3.reuse, R19, PT ;  /* 0x000000130300720c */ /* 0x040fe20003fc4070 */
[----:B------:R-:W-:Y:S01]  /*1400*/  @!P4 IMAD.MOV R15, RZ, RZ, -R15 ;  /* 0x000000ffff0fc224 */ /* 0x000fe200078e0a0f */
[C---:B------:R-:W-:Y:S01]  /*1410*/  ISETP.GT.U32.AND P4, PT, R3.reuse, R22, PT ;  /* 0x000000160300720c */ /* 0x040fe20003f84070 */
[----:B------:R-:W-:Y:S01]  /*1420*/  IMAD R23, R3, R23, R26 ;  /* 0x0000001703177224 */ /* 0x000fe200078e021a */
[----:B------:R-:W-:Y:S01]  /*1430*/  IABS R26, R31 ;  /* 0x0000001f001a7213 */ /* 0x000fe20000000000 */
[----:B------:R-:W-:Y:S01]  /*1440*/  IMAD.MOV R24, RZ, RZ, -R16 ;  /* 0x000000ffff187224 */ /* 0x000fe200078e0a10 */
[----:B------:R-:W-:Y:S01]  /*1450*/  IABS R28, R34 ;  /* 0x00000022001c7213 */ /* 0x000fe20000000000 */
[----:B------:R-:W-:Y:S01]  /*1460*/  IMAD.HI.U32 R16, R0, R25, RZ ;  /* 0x0000001900107227 */ /* 0x000fe200078e00ff */
[----:B------:R-:W-:-:S02]  /*1470*/  IABS R64, R65 ;  /* 0x0000004100407213 */ /* 0x000fc40000000000 */
[C---:B------:R-:W-:Y:S01]  /*1480*/  LOP3.LUT R69, R2.reuse, 0xdc, RZ, 0xfc, !PT ;  /* 0x000000dc02457812 */ /* 0x040fe200078efcff */
[----:B------:R-:W-:Y:S01]  /*1490*/  IMAD R21, R3, R24, R21 ;  /* 0x0000001803157224 */ /* 0x000fe200078e0215 */
[C---:B------:R-:W-:Y:S01]  /*14a0*/  LOP3.LUT R71, R2.reuse, 0xe0, RZ, 0xfc, !PT ;  /* 0x000000e002477812 */ /* 0x040fe200078efcff */
[----:B------:R-:W-:Y:S01]  /*14b0*/  @!P6 IMAD.IADD R19, R19, 0x1, -R3 ;  /* 0x000000011313e824 */ /* 0x000fe200078e0a03 */
[C---:B------:R-:W-:Y:S01]  /*14c0*/  ISETP.GT.U32.AND P6, PT, R3.reuse, R23, PT ;  /* 0x000000170300720c */ /* 0x040fe20003fc4070 */
[----:B------:R-:W-:Y:S01]  /*14d0*/  IMAD.MOV R24, RZ, RZ, -R16 ;  /* 0x000000ffff187224 */ /* 0x000fe200078e0a10 */
[----:B------:R-:W-:Y:S01]  /*14e0*/  LOP3.LUT R73, R2, 0xe4, RZ, 0xfc, !PT ;  /* 0x000000e402497812 */ /* 0x000fe200078efcff */
[----:B------:R-:W-:Y:S02]  /*14f0*/  IMAD.MOV.U32 R16, RZ, RZ, R18 ;  /* 0x000000ffff107224 */ /* 0x000fe400078e0012 */
[C---:B------:R-:W-:Y:S02]  /*1500*/  IMAD R24, R3.reuse, R24, R25 ;  /* 0x0000001803187224 */ /* 0x040fe400078e0219 */
[----:B------:R-:W-:Y:S01]  /*1510*/  @!P1 IMAD.MOV R16, RZ, RZ, -R16 ;  /* 0x000000ffff109224 */ /* 0x000fe200078e0a10 */
[----:B------:R-:W-:Y:S01]  /*1520*/  ISETP.GT.U32.AND P1, PT, R3, R21, PT ;  /* 0x000000150300720c */ /* 0x000fe20003f24070 */
[----:B------:R-:W-:Y:S01]  /*1530*/  @!P4 IMAD.IADD R22, R22, 0x1, -R3 ;  /* 0x000000011616c824 */ /* 0x000fe200078e0a03 */
[----:B------:R-:W-:Y:S01]  /*1540*/  ISETP.GE.AND P4, PT, R27, RZ, PT ;  /* 0x000000ff1b00720c */ /* 0x000fe20003f86270 */
[----:B------:R-:W-:Y:S01]  /*1550*/  @!P3 IMAD.MOV R17, RZ, RZ, -R17 ;  /* 0x000000ffff11b224 */ /* 0x000fe200078e0a11 */
[----:B------:R-:W-:Y:S01]  /*1560*/  ISETP.GT.U32.AND P3, PT, R3, R24, PT ;  /* 0x000000180300720c */ /* 0x000fe20003f64070 */
[----:B------:R-:W-:Y:S01]  /*1570*/  IMAD.MOV.U32 R18, RZ, RZ, R22 ;  /* 0x000000ffff127224 */ /* 0x000fe200078e0016 */
[----:B------:R-:W-:Y:S01]  /*1580*/  IABS R27, R32 ;  /* 0x00000020001b7213 */ /* 0x000fe20000000000 */
[----:B------:R-:W-:-:S02]  /*1590*/  @!P6 IMAD.IADD R23, R23, 0x1, -R3 ;  /* 0x000000011717e824 */ /* 0x000fc400078e0a03 */
[----:B------:R-:W-:-:S03]  /*15a0*/  IMAD.HI.U32 R22, R0, R26, RZ ;  /* 0x0000001a00167227 */ /* 0x000fc600078e00ff */
[----:B------:R-:W-:Y:S01]  /*15b0*/  ISETP.GT.U32.AND P6, PT, R3, R23, PT ;  /* 0x000000170300720c */ /* 0x000fe20003fc4070 */
[----:B------:R-:W-:Y:S02]  /*15c0*/  IMAD.MOV R25, RZ, RZ, -R22 ;  /* 0x000000ffff197224 */ /* 0x000fe400078e0a16 */
[----:B------:R-:W-:-:S04]  /*15d0*/  IMAD.HI.U32 R22, R0, R27, RZ ;  /* 0x0000001b00167227 */ /* 0x000fc800078e00ff */
[--C-:B------:R-:W-:Y:S01]  /*15e0*/  @!P1 IMAD.IADD R21, R21, 0x1, -R3.reuse ;  /* 0x0000000115159824 */ /* 0x100fe200078e0a03 */
[----:B------:R-:W-:Y:S01]  /*15f0*/  ISETP.GE.AND P1, PT, R29, RZ, PT ;  /* 0x000000ff1d00720c */ /* 0x000fe20003f26270 */
[----:B------:R-:W-:Y:S02]  /*1600*/  IMAD.MOV R22, RZ, RZ, -R22 ;  /* 0x000000ffff167224 */ /* 0x000fe400078e0a16 */
[----:B------:R-:W-:Y:S01]  /*1610*/  @!P3 IMAD.IADD R24, R24, 0x1, -R3 ;  /* 0x000000011818b824 */ /* 0x000fe200078e0a03 */
[C---:B------:R-:W-:Y:S01]  /*1620*/  ISETP.GT.U32.AND P3, PT, R3.reuse, R21, PT ;  /* 0x000000150300720c */ /* 0x040fe20003f64070 */
[C---:B------:R-:W-:Y:S02]  /*1630*/  IMAD R26, R3.reuse, R25, R26 ;  /* 0x00000019031a7224 */ /* 0x040fe400078e021a */
[C---:B------:R-:W-:Y:S02]  /*1640*/  IMAD R25, R3.reuse, R22, R27 ;  /* 0x0000001603197224 */ /* 0x040fe400078e021b */
[----:B------:R-:W-:Y:S01]  /*1650*/  @!P0 IMAD.MOV R18, RZ, RZ, -R18 ;  /* 0x000000ffff128224 */ /* 0x000fe200078e0a12 */
[----:B------:R-:W-:Y:S01]  /*1660*/  ISETP.GT.U32.AND P0, PT, R3, R24, PT ;  /* 0x000000180300720c */ /* 0x000fe20003f04070 */
[----:B------:R-:W-:Y:S01]  /*1670*/  @!P6 IMAD.IADD R23, R23, 0x1, -R3 ;  /* 0x000000011717e824 */ /* 0x000fe200078e0a03 */
[----:B------:R-:W-:Y:S01]  /*1680*/  ISETP.GT.U32.AND P6, PT, R3, R25, PT ;  /* 0x000000190300720c */ /* 0x000fe20003fc4070 */
[----:B------:R-:W-:Y:S01]  /*1690*/  @!P5 IMAD.MOV R19, RZ, RZ, -R19 ;  /* 0x000000ffff13d224 */ /* 0x000fe200078e0a13 */
[----:B------:R-:W-:Y:S01]  /*16a0*/  ISETP.GE.AND P5, PT, R30, RZ, PT ;  /* 0x000000ff1e00720c */ /* 0x000fe20003fa6270 */
[----:B------:R-:W-:Y:S01]  /*16b0*/  IMAD.HI.U32 R22, R0, R28, RZ ;  /* 0x0000001c00167227 */ /* 0x000fe200078e00ff */
[----:B------:R-:W-:-:S03]  /*16c0*/  IABS R30, R35 ;  /* 0x00000023001e7213 */ /* 0x000fc60000000000 */
[----:B------:R-:W-:Y:S01]  /*16d0*/  @!P3 IMAD.IADD R21, R21, 0x1, -R3 ;  /* 0x000000011515b824 */ /* 0x000fe200078e0a03 */
[----:B------:R-:W-:Y:S01]  /*16e0*/  ISETP.GT.U32.AND P3, PT, R3, R26, PT ;  /* 0x0000001a0300720c */ /* 0x000fe20003f64070 */
[----:B------:R-:W-:-:S04]  /*16f0*/  IMAD.HI.U32 R27, R0, R30, RZ ;  /* 0x0000001e001b7227 */ /* 0x000fc800078e00ff */
[--C-:B------:R-:W-:Y:S01]  /*1700*/  @!P0 IMAD.IADD R24, R24, 0x1, -R3.reuse ;  /* 0x0000000118188824 */ /* 0x100fe200078e0a03 */
[----:B------:R-:W-:Y:S01]  /*1710*/  ISETP.GE.AND P0, PT, R31, RZ, PT ;  /* 0x000000ff1f00720c */ /* 0x000fe20003f06270 */
[----:B------:R-:W-:Y:S01]  /*1720*/  @!P6 IMAD.IADD R25, R25, 0x1, -R3 ;  /* 0x000000011919e824 */ /* 0x000fe200078e0a03 */
[----:B------:R-:W-:Y:S01]  /*1730*/  IABS R31, R36 ;  /* 0x00000024001f7213 */ /* 0x000fe20000000000 */
[----:B------:R-:W-:Y:S02]  /*1740*/  IMAD.MOV R27, RZ, RZ, -R27 ;  /* 0x000000ffff1b7224 */ /* 0x000fe400078e0a1b */
[----:B------:R-:W-:Y:S01]  /*1750*/  @!P4 IMAD.MOV R21, RZ, RZ, -R21 ;  /* 0x000000ffff15c224 */ /* 0x000fe200078e0a15 */
[----:B------:R-:W-:Y:S01]  /*1760*/  ISETP.GT.U32.AND P6, PT, R3, R25, PT ;  /* 0x000000190300720c */ /* 0x000fe20003fc4070 */
[----:B------:R-:W-:-:S04]  /*1770*/  IMAD.HI.U32 R29, R0, R31, RZ ;  /* 0x0000001f001d7227 */ /* 0x000fc800078e00ff */
[----:B------:R-:W-:Y:S01]  /*1780*/  @!P3 IMAD.IADD R26, R26, 0x1, -R3 ;  /* 0x000000011a1ab824 */ /* 0x000fe200078e0a03 */
[----:B------:R-:W-:Y:S01]  /*1790*/  ISETP.GE.AND P3, PT, R32, RZ, PT ;  /* 0x000000ff2000720c */ /* 0x000fe20003f66270 */
[----:B------:R-:W-:Y:S02]  /*17a0*/  IMAD.MOV R32, RZ, RZ, -R29 ;  /* 0x000000ffff207224 */ /* 0x000fe400078e0a1d */
[C---:B------:R-:W-:Y:S01]  /*17b0*/  IMAD R27, R3.reuse, R27, R30 ;  /* 0x0000001b031b7224 */ /* 0x040fe200078e021e */
[C---:B------:R-:W-:Y:S01]  /*17c0*/  ISETP.GT.U32.AND P4, PT, R3.reuse, R26, PT ;  /* 0x0000001a0300720c */ /* 0x040fe20003f84070 */
[----:B------:R-:W-:Y:S01]  /*17d0*/  IMAD R30, R3, R32, R31 ;  /* 0x00000020031e7224 */ /* 0x000fe200078e021f */
[----:B------:R-:W-:Y:S01]  /*17e0*/  IABS R32, R38 ;  /* 0x0000002600207213 */ /* 0x000fe20000000000 */
[----:B------:R-:W-:Y:S02]  /*17f0*/  @!P6 IMAD.IADD R25, R25, 0x1, -R3 ;  /* 0x000000011919e824 */ /* 0x000fe400078e0a03 */
[----:B------:R-:W-:Y:S01]  /*1800*/  IMAD.MOV R22, RZ, RZ, -R22 ;  /* 0x000000ffff167224 */ /* 0x000fe200078e0a16 */
[C---:B------:R-:W-:Y:S01]  /*1810*/  ISETP.GT.U32.AND P6, PT, R3.reuse, R30, PT ;  /* 0x0000001e0300720c */ /* 0x040fe20003fc4070 */
[----:B------:R-:W-:Y:S01]  /*1820*/  @!P5 IMAD.MOV R23, RZ, RZ, -R23 ;  /* 0x000000ffff17d224 */ /* 0x000fe200078e0a17 */
[----:B------:R-:W-:Y:S01]  /*1830*/  ISETP.GE.AND P5, PT, R34, RZ, PT ;  /* 0x000000ff2200720c */ /* 0x000fe20003fa6270 */
[----:B------:R-:W-:Y:S01]  /*1840*/  IMAD R28, R3, R22, R28 ;  /* 0x00000016031c7224 */ /* 0x000fe200078e021c */
[----:B------:R-:W-:Y:S01]  /*1850*/  IABS R34, R40 ;  /* 0x0000002800227213 */ /* 0x000fe20000000000 */
[----:B------:R-:W-:-:S02]  /*1860*/  IMAD.MOV.U32 R22, RZ, RZ, R24 ;  /* 0x000000ffff167224 */ /* 0x000fc400078e0018 */
[----:B------:R-:W-:-:S04]  /*1870*/  IMAD.HI.U32 R24, R0, R33, RZ ;  /* 0x0000002100187227 */ /* 0x000fc800078e00ff */
[----:B------:R-:W-:Y:S01]  /*1880*/  @!P1 IMAD.MOV R22, RZ, RZ, -R22 ;  /* 0x000000ffff169224 */ /* 0x000fe200078e0a16 */
[C---:B------:R-:W-:Y:S01]  /*1890*/  ISETP.GT.U32.AND P1, PT, R3.reuse, R28, PT ;  /* 0x0000001c0300720c */ /* 0x040fe20003f24070 */
[--C-:B------:R-:W-:Y:S01]  /*18a0*/  @!P4 IMAD.IADD R26, R26, 0x1, -R3.reuse ;  /* 0x000000011a1ac824 */ /* 0x100fe200078e0a03 */
[C---:B------:R-:W-:Y:S01]  /*18b0*/  ISETP.GT.U32.AND P4, PT, R3.reuse, R27, PT ;  /* 0x0000001b0300720c */ /* 0x040fe20003f84070 */
[----:B------:R-:W-:Y:S02]  /*18c0*/  IMAD.MOV R24, RZ, RZ, -R24 ;  /* 0x000000ffff187224 */ /* 0x000fe400078e0a18 */
[----:B------:R-:W-:Y:S02]  /*18d0*/  @!P6 IMAD.IADD R30, R30, 0x1, -R3 ;  /* 0x000000011e1ee824 */ /* 0x000fe400078e0a03 */
[C---:B------:R-:W-:Y:S01]  /*18e0*/  IMAD R29, R3.reuse, R24, R33 ;  /* 0x00000018031d7224 */ /* 0x040fe200078e0221 */
[----:B------:R-:W-:Y:S01]  /*18f0*/  IABS R33, R39 ;  /* 0x0000002700217213 */ /* 0x000fe20000000000 */
[----:B------:R-:W-:Y:S01]  /*1900*/  IMAD.MOV.U32 R24, RZ, RZ, R26 ;  /* 0x000000ffff187224 */ /* 0x000fe200078e001a */
[----:B------:R-:W-:Y:S01]  /*1910*/  ISETP.GT.U32.AND P6, PT, R3, R30, PT ;  /* 0x0000001e0300720c */ /* 0x000fe20003fc4070 */
[----:B------:R-:W-:-:S04]  /*1920*/  IMAD.HI.U32 R26, R0, R32, RZ ;  /* 0x00000020001a7227 */ /* 0x000fc800078e00ff */
[--C-:B------:R-:W-:Y:S01]  /*1930*/  @!P1 IMAD.IADD R28, R28, 0x1, -R3.reuse ;  /* 0x000000011c1c9824 */ /* 0x100fe200078e0a03 */
[----:B------:R-:W-:Y:S01]  /*1940*/  ISETP.GE.AND P1, PT, R35, RZ, PT ;  /* 0x000000ff2300720c */ /* 0x000fe20003f26270 */
[----:B------:R-:W-:Y:S02]  /*1950*/  IMAD.MOV R26, RZ, RZ, -R26 ;  /* 0x000000ffff1a7224 */ /* 0x000fe400078e0a1a */
[--C-:B------:R-:W-:Y:S01]  /*1960*/  @!P4 IMAD.IADD R27, R27, 0x1, -R3.reuse ;  /* 0x000000011b1bc824 */ /* 0x100fe200078e0a03 */
[C---:B------:R-:W-:Y:S01]  /*1970*/  ISETP.GT.U32.AND P4, PT, R3.reuse, R28, PT ;  /* 0x0000001c0300720c */ /* 0x040fe20003f84070 */
[C---:B------:R-:W-:Y:S02]  /*1980*/  IMAD R32, R3.reuse, R26, R32 ;  /* 0x0000001a03207224 */ /* 0x040fe400078e0220 */
[----:B------:R-:W-:Y:S02]  /*1990*/  @!P6 IMAD.IADD R30, R30, 0x1, -R3 ;  /* 0x000000011e1ee824 */ /* 0x000fe400078e0a03 */
[----:B------:R-:W-:Y:S01]  /*19a0*/  @!P0 IMAD.MOV R24, RZ, RZ, -R24 ;  /* 0x000000ffff188224 */ /* 0x000fe200078e0a18 */
[C---:B------:R-:W-:Y:S01]  /*19b0*/  ISETP.GT.U32.AND P6, PT, R3.reuse, R32, PT ;  /* 0x000000200300720c */ /* 0x040fe20003fc4070 */
[----:B------:R-:W-:Y:S01]  /*19c0*/  IMAD.HI.U32 R26, R0, R33, RZ ;  /* 0x00000021001a7227 */ /* 0x000fe200078e00ff */
[----:B------:R-:W-:-:S03]  /*19d0*/  ISETP.GT.U32.AND P0, PT, R3, R27, PT ;  /* 0x0000001b0300720c */ /* 0x000fc60003f04070 */
[----:B------:R-:W-:-:S04]  /*19e0*/  IMAD.HI.U32 R31, R0, R34, RZ ;  /* 0x00000022001f7227 */ /* 0x000fc800078e00ff */
[----:B------:R-:W-:Y:S02]  /*19f0*/  IMAD.MOV R26, RZ, RZ, -R26 ;  /* 0x000000ffff1a7224 */ /* 0x000fe400078e0a1a */
[----:B------:R-:W-:Y:S01]  /*1a00*/  @!P4 IMAD.IADD R28, R28, 0x1, -R3 ;  /* 0x000000011c1cc824 */ /* 0x000fe200078e0a03 */
[----:B------:R-:W-:Y:S01]  /*1a10*/  ISETP.GE.AND P4, PT, R36, RZ, PT ;  /* 0x000000ff2400720c */ /* 0x000fe20003f86270 */
[----:B------:R-:W-:Y:S01]  /*1a20*/  IMAD.MOV R35, RZ, RZ, -R31 ;  /* 0x000000ffff237224 */ /* 0x000fe200078e0a1f */
[----:B------:R-:W-:Y:S01]  /*1a30*/  IABS R36, R42 ;  /* 0x0000002a00247213 */ /* 0x000fe20000000000 */
[----:B------:R-:W-:Y:S01]  /*1a40*/  @!P3 IMAD.MOV R25, RZ, RZ, -R25 ;  /* 0x000000ffff19b224 */ /* 0x000fe200078e0a19 */
[C---:B------:R-:W-:Y:S01]  /*1a50*/  ISETP.GT.U32.AND P3, PT, R3.reuse, R29, PT ;  /* 0x0000001d0300720c */ /* 0x040fe20003f64070 */
[C---:B------:R-:W-:Y:S02]  /*1a60*/  IMAD R31, R3.reuse, R26, R33 ;  /* 0x0000001a031f7224 */ /* 0x040fe400078e0221 */
[----:B------:R-:W-:Y:S01]  /*1a70*/  IMAD R34, R3, R35, R34 ;  /* 0x0000002303227224 */ /* 0x000fe200078e0222 */
[----:B------:R-:W-:Y:S01]  /*1a80*/  IABS R35, R41 ;  /* 0x0000002900237213 */ /* 0x000fe20000000000 */
[----:B------:R-:W-:-:S02]  /*1a90*/  IMAD.MOV.U32 R26, RZ, RZ, R28 ;  /* 0x000000ffff1a7224 */ /* 0x000fc400078e001c */
[--C-:B------:R-:W-:Y:S02]  /*1aa0*/  @!P6 IMAD.IADD R32, R32, 0x1, -R3.reuse ;  /* 0x000000012020e824 */ /* 0x100fe400078e0a03 */
[----:B------:R-:W-:Y:S01]  /*1ab0*/  @!P0 IMAD.IADD R27, R27, 0x1, -R3 ;  /* 0x000000011b1b8824 */ /* 0x000fe200078e0a03 */
[----:B------:R-:W-:Y:S01]  /*1ac0*/  ISETP.GE.AND P0, PT, R37, RZ, PT ;  /* 0x000000ff2500720c */ /* 0x000fe20003f06270 */
[----:B------:R-:W-:Y:S01]  /*1ad0*/  @!P5 IMAD.MOV R26, RZ, RZ, -R26 ;  /* 0x000000ffff1ad224 */ /* 0x000fe200078e0a1a */
[----:B------:R-:W-:Y:S01]  /*1ae0*/  ISETP.GT.U32.AND P5, PT, R3, R32, PT ;  /* 0x000000200300720c */ /* 0x000fe20003fa4070 */
[----:B------:R-:W-:Y:S01]  /*1af0*/  IMAD.HI.U32 R33, R0, R35, RZ ;  /* 0x0000002300217227 */ /* 0x000fe200078e00ff */
[----:B------:R-:W-:-:S03]  /*1b00*/  IABS R37, R43 ;  /* 0x0000002b00257213 */ /* 0x000fc60000000000 */
[----:B------:R-:W-:Y:S01]  /*1b10*/  @!P1 IMAD.MOV R27, RZ, RZ, -R27 ;  /* 0x000000ffff1b9224 */ /* 0x000fe200078e0a1b */
[----:B------:R-:W-:Y:S01]  /*1b20*/  ISETP.GT.U32.AND P1, PT, R3, R31, PT ;  /* 0x0000001f0300720c */ /* 0x000fe20003f24070 */
[----:B------:R-:W-:Y:S02]  /*1b30*/  IMAD.MOV.U32 R28, RZ, RZ, R30 ;  /* 0x000000ffff1c7224 */ /* 0x000fe400078e001e */
[----:B------:R-:W-:Y:S02]  /*1b40*/  IMAD.MOV R30, RZ, RZ, -R33 ;  /* 0x000000ffff1e7224 */ /* 0x000fe400078e0a21 */
[----:B------:R-:W-:Y:S01]  /*1b50*/  @!P3 IMAD.IADD R29, R29, 0x1, -R3 ;  /* 0x000000011d1db824 */ /* 0x000fe200078e0a03 */
[----:B------:R-:W-:Y:S01]  /*1b60*/  ISETP.GE.AND P3, PT, R38, RZ, PT ;  /* 0x000000ff2600720c */ /* 0x000fe20003f66270 */
[----:B------:R-:W-:Y:S01]  /*1b70*/  @!P4 IMAD.MOV R28, RZ, RZ, -R28 ;  /* 0x000000ffff1cc224 */ /* 0x000fe200078e0a1c */
[C---:B------:R-:W-:Y:S01]  /*1b80*/  ISETP.GT.U32.AND P4, PT, R3.reuse, R34, PT ;  /* 0x000000220300720c */ /* 0x040fe20003f84070 */
[C---:B------:R-:W-:Y:S01]  /*1b90*/  IMAD R33, R3.reuse, R30, R35 ;  /* 0x0000001e03217224 */ /* 0x040fe200078e0223 */
[----:B------:R-:W-:Y:S01]  /*1ba0*/  ISETP.GT.U32.AND P6, PT, R3, R29, PT ;  /* 0x0000001d0300720c */ /* 0x000fe20003fc4070 */
[----:B------:R-:W-:-:S02]  /*1bb0*/  @!P5 IMAD.IADD R32, R32, 0x1, -R3 ;  /* 0x000000012020d824 */ /* 0x000fc400078e0a03 */
[----:B------:R-:W-:Y:S01]  /*1bc0*/  @!P1 IMAD.IADD R31, R31, 0x1, -R3 ;  /* 0x000000011f1f9824 */ /* 0x000fe200078e0a03 */
[----:B------:R-:W-:Y:S01]  /*1bd0*/  ISETP.GT.U32.AND P5, PT, R3, R33, PT ;  /* 0x000000210300720c */ /* 0x000fe20003fa4070 */
[----:B------:R-:W-:-:S03]  /*1be0*/  IMAD.HI.U32 R30, R0, R36, RZ ;  /* 0x00000024001e7227 */ /* 0x000fc600078e00ff */
[----:B------:R-:W-:Y:S01]  /*1bf0*/  ISETP.GT.U32.AND P1, PT, R3, R31, PT ;  /* 0x0000001f0300720c */ /* 0x000fe20003f24070 */
[----:B------:R-:W-:Y:S02]  /*1c00*/  IMAD.MOV R30, RZ, RZ, -R30 ;  /* 0x000000ffff1e7224 */ /* 0x000fe400078e0a1e */
[--C-:B------:R-:W-:Y:S01]  /*1c10*/  @!P4 IMAD.IADD R34, R34, 0x1, -R3.reuse ;  /* 0x000000012222c824 */ /* 0x100fe200078e0a03 */
[----:B------:R-:W-:Y:S01]  /*1c20*/  ISETP.GE.AND P4, PT, R40, RZ, PT ;  /* 0x000000ff2800720c */ /* 0x000fe20003f86270 */
[--C-:B------:R-:W-:Y:S01]  /*1c30*/  @!P6 IMAD.IADD R29, R29, 0x1, -R3.reuse ;  /* 0x000000011d1de824 */ /* 0x100fe200078e0a03 */
[----:B------:R-:W-:Y:S01]  /*1c40*/  ISETP.GE.AND P6, PT, R39, RZ, PT ;  /* 0x000000ff2700720c */ /* 0x000fe20003fc6270 */
[----:B------:R-:W-:Y:S01]  /*1c50*/  IMAD.HI.U32 R35, R0, R37, RZ ;  /* 0x0000002500237227 */ /* 0x000fe200078e00ff */
[C---:B------:R-:W-:Y:S02]  /*1c60*/  LOP3.LUT R39, R2.reuse, 0x6c, RZ, 0xfc, !PT ;  /* 0x0000006c02277812 */ /* 0x040fe400078efcff */
[----:B------:R-:W-:Y:S01]  /*1c70*/  LOP3.LUT R40, R2, 0x70, RZ, 0xfc, !PT ;  /* 0x0000007002287812 */ /* 0x000fe200078efcff */
[----:B------:R-:W-:Y:S01]  /*1c80*/  @!P5 IMAD.IADD R33, R33, 0x1, -R3 ;  /* 0x000000012121d824 */ /* 0x000fe200078e0a03 */
[C---:B------:R-:W-:Y:S01]  /*1c90*/  ISETP.GT.U32.AND P5, PT, R3.reuse, R34, PT ;  /* 0x000000220300720c */ /* 0x040fe20003fa4070 */
[----:B------:R-:W-:Y:S01]  /*1ca0*/  IMAD R36, R3, R30, R36 ;  /* 0x0000001e03247224 */ /* 0x000fe200078e0224 */
[----:B------:R-:W-:Y:S01]  /*1cb0*/  IABS R38, R39 ;  /* 0x0000002700267213 */ /* 0x000fe20000000000 */
[----:B------:R-:W-:-:S02]  /*1cc0*/  IMAD.MOV R30, RZ, RZ, -R35 ;  /* 0x000000ffff1e7224 */ /* 0x000fc400078e0a23 */
[----:B------:R-:W-:Y:S01]  /*1cd0*/  @!P1 IMAD.IADD R31, R31, 0x1, -R3 ;  /* 0x000000011f1f9824 */ /* 0x000fe200078e0a03 */
[C---:B------:R-:W-:Y:S01]  /*1ce0*/  ISETP.GT.U32.AND P1, PT, R3.reuse, R36, PT ;  /* 0x000000240300720c */ /* 0x040fe20003f24070 */
[----:B------:R-:W-:Y:S01]  /*1cf0*/  IMAD R35, R3, R30, R37 ;  /* 0x0000001e03237224 */ /* 0x000fe200078e0225 */
[----:B------:R-:W-:Y:S01]  /*1d00*/  IABS R37, R40 ;  /* 0x0000002800257213 */ /* 0x000fe20000000000 */
[----:B------:R-:W-:Y:S02]  /*1d10*/  IMAD.MOV.U32 R30, RZ, RZ, R32 ;  /* 0x000000ffff1e7224 */ /* 0x000fe400078e0020 */
[----:B------:R-:W-:-:S04]  /*1d20*/  IMAD.HI.U32 R32, R0, R38, RZ ;  /* 0x0000002600207227 */ /* 0x000fc800078e00ff */
[----:B------:R-:W-:Y:S01]  /*1d30*/  @!P6 IMAD.MOV R31, RZ, RZ, -R31 ;  /* 0x000000ffff1fe224 */ /* 0x000fe200078e0a1f */
[C---:B------:R-:W-:Y:S01]  /*1d40*/  ISETP.GT.U32.AND P6, PT, R3.reuse, R35, PT ;  /* 0x000000230300720c */ /* 0x040fe20003fc4070 */
[----:B------:R-:W-:Y:S02]  /*1d50*/  IMAD.MOV R32, RZ, RZ, -R32 ;  /* 0x000000ffff207224 */ /* 0x000fe400078e0a20 */
[----:B------:R-:W-:Y:S01]  /*1d60*/  @!P5 IMAD.IADD R34, R34, 0x1, -R3 ;  /* 0x000000012222d824 */ /* 0x000fe200078e0a03 */
[----:B------:R-:W-:Y:S01]  /*1d70*/  ISETP.GE.AND P5, PT, R42, RZ, PT ;  /* 0x000000ff2a00720c */ /* 0x000fe20003fa6270 */
[C---:B------:R-:W-:Y:S01]  /*1d80*/  IMAD R38, R3.reuse, R32, R38 ;  /* 0x0000002003267224 */ /* 0x040fe200078e0226 */
[----:B------:R-:W-:Y:S01]  /*1d90*/  LOP3.LUT R42, R2, 0x74, RZ, 0xfc, !PT ;  /* 0x00000074022a7812 */ /* 0x000fe200078efcff */
[----:B------:R-:W-:Y:S02]  /*1da0*/  IMAD.MOV.U32 R32, RZ, RZ, R34 ;  /* 0x000000ffff207224 */ /* 0x000fe400078e0022 */
[----:B------:R-:W-:Y:S01]  /*1db0*/  @!P0 IMAD.MOV R29, RZ, RZ, -R29 ;  /* 0x000000ffff1d8224 */ /* 0x000fe200078e0a1d */
[C---:B------:R-:W-:Y:S01]  /*1dc0*/  ISETP.GT.U32.AND P0, PT, R3.reuse, R33, PT ;  /* 0x000000210300720c */ /* 0x040fe20003f04070 */
[----:B------:R-:W-:Y:S01]  /*1dd0*/  @!P4 IMAD.MOV R32, RZ, RZ, -R32 ;  /* 0x000000ffff20c224 */ /* 0x000fe200078e0a20 */
[----:B------:R-:W-:Y:S01]  /*1de0*/  ISETP.GT.U32.AND P4, PT, R3, R38, PT ;  /* 0x000000260300720c */ /* 0x000fe20003f84070 */
[----:B------:R-:W-:-:S02]  /*1df0*/  @!P1 IMAD.IADD R36, R36, 0x1, -R3 ;  /* 0x0000000124249824 */ /* 0x000fc400078e0a03 */
[----:B------:R-:W-:Y:S01]  /*1e00*/  @!P3 IMAD.MOV R30, RZ, RZ, -R30 ;  /* 0x000000ffff1eb224 */ /* 0x000fe200078e0a1e */
[----:B------:R-:W-:Y:S01]  /*1e10*/  ISETP.GE.AND P3, PT, R41, RZ, PT ;  /* 0x000000ff2900720c */ /* 0x000fe20003f66270 */
[--C-:B------:R-:W-:Y:S01]  /*1e20*/  @!P6 IMAD.IADD R35, R35, 0x1, -R3.reuse ;  /* 0x000000012323e824 */ /* 0x100fe200078e0a03 */
[C---:B------:R-:W-:Y:S01]  /*1e30*/  ISETP.GT.U32.AND P1, PT, R3.reuse, R36, PT ;  /* 0x000000240300720c */ /* 0x040fe20003f24070 */
[----:B------:R-:W-:Y:S01]  /*1e40*/  IMAD.HI.U32 R34, R0, R37, RZ ;  /* 0x0000002500227227 */ /* 0x000fe200078e00ff */
[----:B------:R-:W-:Y:S02]  /*1e50*/  IABS R41, R42 ;  /* 0x0000002a00297213 */ /* 0x000fe40000000000 */
[----:B------:R-:W-:Y:S01]  /*1e60*/  ISETP.GT.U32.AND P6, PT, R3, R35, PT ;  /* 0x000000230300720c */ /* 0x000fe20003fc4070 */
[--C-:B------:R-:W-:Y:S01]  /*1e70*/  @!P0 IMAD.IADD R33, R33, 0x1, -R3.reuse ;  /* 0x0000000121218824 */ /* 0x100fe200078e0a03 */
[----:B------:R-:W-:Y:S01]  /*1e80*/  ISETP.GE.AND P0, PT, R43, RZ, PT ;  /* 0x000000ff2b00720c */ /* 0x000fe20003f06270 */
[----:B------:R-:W-:Y:S01]  /*1e90*/  @!P4 IMAD.IADD R38, R38, 0x1, -R3 ;  /* 0x000000012626c824 */ /* 0x000fe200078e0a03 */
[----:B------:R-:W-:Y:S01]  /*1ea0*/  IABS R43, R44 ;  /* 0x0000002c002b7213 */ /* 0x000fe20000000000 */
[----:B------:R-:W-:-:S02]  /*1eb0*/  IMAD.MOV R34, RZ, RZ, -R34 ;  /* 0x000000ffff227224 */ /* 0x000fc400078e0a22 */
[----:B------:R-:W-:Y:S01]  /*1ec0*/  @!P3 IMAD.MOV R33, RZ, RZ, -R33 ;  /* 0x000000ffff21b224 */ /* 0x000fe200078e0a21 */
[----:B------:R-:W-:Y:S01]  /*1ed0*/  ISETP.GE.AND P3, PT, R39, RZ, PT ;  /* 0x000000ff2700720c */ /* 0x000fe20003f66270 */
[----:B------:R-:W-:Y:S01]  /*1ee0*/  IMAD.HI.U32 R39, R0, R41, RZ ;  /* 0x0000002900277227 */ /* 0x000fe200078e00ff */
[----:B------:R-:W-:-:S03]  /*1ef0*/  ISETP.GT.U32.AND P4, PT, R3, R38, PT ;  /* 0x000000260300720c */ /* 0x000fc60003f84070 */
[--C-:B------:R-:W-:Y:S01]  /*1f00*/  @!P1 IMAD.IADD R36, R36, 0x1, -R3.reuse ;  /* 0x0000000124249824 */ /* 0x100fe200078e0a03 */
[----:B------:R-:W-:Y:S01]  /*1f10*/  ISETP.GE.AND P1, PT, R40, RZ, PT ;  /* 0x000000ff2800720c */ /* 0x000fe20003f26270 */
[----:B------:R-:W-:Y:S01]  /*1f20*/  @!P6 IMAD.IADD R35, R35, 0x1, -R3 ;  /* 0x000000012323e824 */ /* 0x000fe200078e0a03 */
[----:B------:R-:W-:Y:S01]  /*1f30*/  ISETP.GE.AND P6, PT, R42, RZ, PT ;  /* 0x000000ff2a00720c */ /* 0x000fe20003fc6270 */
[----:B------:R-:W-:-:S04]  /*1f40*/  IMAD.HI.U32 R40, R0, R43, RZ ;  /* 0x0000002b00287227 */ /* 0x000fc800078e00ff */
[----:B------:R-:W-:Y:S02]  /*1f50*/  IMAD.MOV R42, RZ, RZ, -R39 ;  /* 0x000000ffff2a7224 */ /* 0x000fe400078e0a27 */
[C---:B------:R-:W-:Y:S02]  /*1f60*/  IMAD R37, R3.reuse, R34, R37 ;  /* 0x0000002203257224 */ /* 0x040fe400078e0225 */
[----:B------:R-:W-:Y:S02]  /*1f70*/  IMAD.MOV.U32 R34, RZ, RZ, R36 ;  /* 0x000000ffff227224 */ /* 0x000fe400078e0024 */
[----:B------:R-:W-:Y:S02]  /*1f80*/  IMAD.MOV R36, RZ, RZ, -R40 ;  /* 0x000000ffff247224 */ /* 0x000fe400078e0a28 */
[----:B------:R-:W-:Y:S02]  /*1f90*/  IMAD R40, R3, R42, R41 ;  /* 0x0000002a03287224 */ /* 0x000fe400078e0229 */
[----:B------:R-:W-:-:S02]  /*1fa0*/  @!P4 IMAD.IADD R38, R38, 0x1, -R3 ;  /* 0x000000012626c824 */ /* 0x000fc400078e0a03 */
[----:B------:R-:W-:Y:S01]  /*1fb0*/  @!P5 IMAD.MOV R34, RZ, RZ, -R34 ;  /* 0x000000ffff22d224 */ /* 0x000fe200078e0a22 */
[C---:B------:R-:W-:Y:S01]  /*1fc0*/  ISETP.GT.U32.AND P4, PT, R3.reuse, R40, PT ;  /* 0x000000280300720c */ /* 0x040fe20003f84070 */
[C---:B------:R-:W-:Y:S01]  /*1fd0*/  IMAD R39, R3.reuse, R36, R43 ;  /* 0x0000002403277224 */ /* 0x040fe200078e022b */
[----:B------:R-:W-:Y:S01]  /*1fe0*/  ISETP.GE.AND P5, PT, R44, RZ, PT ;  /* 0x000000ff2c00720c */ /* 0x000fe20003fa6270 */
[----:B------:R-:W-:Y:S01]  /*1ff0*/  @!P0 IMAD.MOV R35, RZ, RZ, -R35 ;  /* 0x000000ffff238224 */ /* 0x000fe200078e0a23 */
[----:B------:R-:W-:Y:S01]  /*2000*/  IABS R44, R49 ;  /* 0x00000031002c7213 */ /* 0x000fe20000000000 */
[----:B------:R-:W-:Y:S01]  /*2010*/  IMAD.HI.U32 R42, R0, R47, RZ ;  /* 0x0000002f002a7227 */ /* 0x000fe200078e00ff */
[----:B------:R-:W-:-:S03]  /*2020*/  ISETP.GT.U32.AND P0, PT, R3, R37, PT ;  /* 0x000000250300720c */ /* 0x000fc60003f04070 */
[----:B------:R-:W-:-:S04]  /*2030*/  IMAD.HI.U32 R36, R0, R44, RZ ;  /* 0x0000002c00247227 */ /* 0x000fc800078e00ff */
[----:B------:R-:W-:Y:S02]  /*2040*/  @!P4 IMAD.IADD R40, R40, 0x1, -R3 ;  /* 0x000000012828c824 */ /* 0x000fe400078e0a03 */
[----:B------:R-:W-:Y:S02]  /*2050*/  IMAD.MOV R45, RZ, RZ, -R36 ;  /* 0x000000ffff2d7224 */ /* 0x000fe400078e0a24 */
[----:B------:R-:W-:Y:S01]  /*2060*/  IMAD.MOV.U32 R36, RZ, RZ, R38 ;  /* 0x000000ffff247224 */ /* 0x000fe200078e0026 */
[----:B------:R-:W-:Y:S01]  /*2070*/  ISETP.GT.U32.AND P4, PT, R3, R40, PT ;  /* 0x000000280300720c */ /* 0x000fe20003f84070 */
[----:B------:R-:W-:-:S04]  /*2080*/  IMAD.HI.U32 R41, R0, R46, RZ ;  /* 0x0000002e00297227 */ /* 0x000fc800078e00ff */
[----:B------:R-:W-:Y:S01]  /*2090*/  @!P3 IMAD.MOV R36, RZ, RZ, -R36 ;  /* 0x000000ffff24b224 */ /* 0x000fe200078e0a24 */
[C---:B------:R-:W-:Y:S01]  /*20a0*/  ISETP.GT.U32.AND P3, PT, R3.reuse, R39, PT ;  /* 0x000000270300720c */ /* 0x040fe20003f64070 */
[----:B------:R-:W-:Y:S02]  /*20b0*/  IMAD.MOV R38, RZ, RZ, -R42 ;  /* 0x000000ffff267224 */ /* 0x000fe400078e0a2a */
[----:B------:R-:W-:Y:S02]  /*20c0*/  IMAD.MOV R41, RZ, RZ, -R41 ;  /* 0x000000ffff297224 */ /* 0x000fe400078e0a29 */
[----:B------:R-:W-:Y:S02]  /*20d0*/  IMAD R42, R3, R45, R44 ;  /* 0x0000002d032a7224 */ /* 0x000fe400078e022c */
[----:B------:R-:W-:Y:S02]  /*20e0*/  @!P0 IMAD.IADD R37, R37, 0x1, -R3 ;  /* 0x0000000125258824 */ /* 0x000fe400078e0a03 */
[----:B------:R-:W-:-:S02]  /*20f0*/  IMAD R41, R3, R41, R46 ;  /* 0x0000002903297224 */ /* 0x000fc400078e022e */
[--C-:B------:R-:W-:Y:S01]  /*2100*/  @!P4 IMAD.IADD R40, R40, 0x1, -R3.reuse ;  /* 0x000000012828c824 */ /* 0x100fe200078e0a03 */
[----:B------:R-:W-:Y:S01]  /*2110*/  ISETP.GT.U32.AND P4, PT, R3, R42, PT ;  /* 0x0000002a0300720c */ /* 0x000fe20003f84070 */
[----:B------:R-:W-:Y:S01]  /*2120*/  @!P3 IMAD.IADD R39, R39, 0x1, -R3 ;  /* 0x000000012727b824 */ /* 0x000fe200078e0a03 */
[C---:B------:R-:W-:Y:S01]  /*2130*/  ISETP.GT.U32.AND P0, PT, R3.reuse, R37, PT ;  /* 0x000000250300720c */ /* 0x040fe20003f04070 */
[----:B------:R-:W-:Y:S01]  /*2140*/  IMAD.HI.U32 R43, R0, R48, RZ ;  /* 0x00000030002b7227 */ /* 0x000fe200078e00ff */
[----:B------:R-:W-:-:S03]  /*2150*/  ISETP.GT.U32.AND P3, PT, R3, R41, PT ;  /* 0x000000290300720c */ /* 0x000fc60003f64070 */
[----:B------:R-:W-:Y:S02]  /*2160*/  IMAD.MOV R43, RZ, RZ, -R43 ;  /* 0x000000ffff2b7224 */ /* 0x000fe400078e0a2b */
[C---:B------:R-:W-:Y:S01]  /*2170*/  IMAD R44, R3.reuse, R38, R47 ;  /* 0x00000026032c7224 */ /* 0x040fe200078e022f */
[----:B------:R-:W-:Y:S01]  /*2180*/  IABS R47, R54 ;  /* 0x00000036002f7213 */ /* 0x000fe20000000000 */
[C---:B------:R-:W-:Y:S01]  /*2190*/  IMAD R43, R3.reuse, R43, R48 ;  /* 0x0000002b032b7224 */ /* 0x040fe200078e0230 */
[----:B------:R-:W-:Y:S01]  /*21a0*/  IABS R48, R55 ;  /* 0x0000003700307213 */ /* 0x000fe20000000000 */
[--C-:B------:R-:W-:Y:S01]  /*21b0*/  @!P4 IMAD.IADD R42, R42, 0x1, -R3.reuse ;  /* 0x000000012a2ac824 */ /* 0x100fe200078e0a03 */
[----:B------:R-:W-:Y:S01]  /*21c0*/  ISETP.GT.U32.AND P4, PT, R3, R39, PT ;  /* 0x000000270300720c */ /* 0x000fe20003f84070 */
[--C-:B------:R-:W-:Y:S01]  /*21d0*/  @!P0 IMAD.IADD R37, R37, 0x1, -R3.reuse ;  /* 0x0000000125258824 */ /* 0x100fe200078e0a03 */
[----:B------:R-:W-:Y:S01]  /*21e0*/  ISETP.GE.AND P0, PT, R49, RZ, PT ;  /* 0x000000ff3100720c */ /* 0x000fe20003f06270 */
[----:B------:R-:W-:Y:S01]  /*21f0*/  @!P3 IMAD.IADD R41, R41, 0x1, -R3 ;  /* 0x000000012929b824 */ /* 0x000fe200078e0a03 */
[----:B------:R-:W-:Y:S01]  /*2200*/  ISETP.GT.U32.AND P3, PT, R3, R42, PT ;  /* 0x0000002a0300720c */ /* 0x000fe20003f64070 */
[----:B------:R-:W-:Y:S01]  /*2210*/  IMAD.MOV.U32 R38, RZ, RZ, R40 ;  /* 0x000000ffff267224 */ /* 0x000fe200078e0028 */
[----:B------:R-:W-:Y:S01]  /*2220*/  IABS R49, R56 ;  /* 0x0000003800317213 */ /* 0x000fe20000000000 */
[----:B------:R-:W-:-:S04]  /*2230*/  IMAD.HI.U32 R45, R0, R47, RZ ;  /* 0x0000002f002d7227 */ /* 0x000fc800078e00ff */
[----:B------:R-:W-:Y:S01]  /*2240*/  @!P1 IMAD.MOV R37, RZ, RZ, -R37 ;  /* 0x000000ffff259224 */ /* 0x000fe200078e0a25 */
[C---:B------:R-:W-:Y:S01]  /*2250*/  ISETP.GT.U32.AND P1, PT, R3.reuse, R41, PT ;  /* 0x000000290300720c */ /* 0x040fe20003f24070 */
[----:B------:R-:W-:Y:S01]  /*2260*/  @!P6 IMAD.MOV R38, RZ, RZ, -R38 ;  /* 0x000000ffff26e224 */ /* 0x000fe200078e0a26 */
[----:B------:R-:W-:Y:S01]  /*2270*/  ISETP.GT.U32.AND P6, PT, R3, R44, PT ;  /* 0x0000002c0300720c */ /* 0x000fe20003fc4070 */
[----:B------:R-:W-:-:S04]  /*2280*/  IMAD.HI.U32 R46, R0, R48, RZ ;  /* 0x00000030002e7227 */ /* 0x000fc800078e00ff */
[----:B------:R-:W-:Y:S02]  /*2290*/  IMAD.MOV R40, RZ, RZ, -R45 ;  /* 0x000000ffff287224 */ /* 0x000fe400078e0a2d */
[----:B------:R-:W-:Y:S02]  /*22a0*/  IMAD.MOV R45, RZ, RZ, -R46 ;  /* 0x000000ffff2d7224 */ /* 0x000fe400078e0a2e */
[C---:B------:R-:W-:Y:S02]  /*22b0*/  IMAD R46, R3.reuse, R40, R47 ;  /* 0x00000028032e7224 */ /* 0x040fe400078e022f */
[C---:B------:R-:W-:Y:S02]  /*22c0*/  IMAD R45, R3.reuse, R45, R48 ;  /* 0x0000002d032d7224 */ /* 0x040fe400078e0230 */
[--C-:B------:R-:W-:Y:S01]  /*22d0*/  @!P3 IMAD.IADD R42, R42, 0x1, -R3.reuse ;  /* 0x000000012a2ab824 */ /* 0x100fe200078e0a03 */
[----:B------:R-:W-:Y:S01]  /*22e0*/  ISETP.GT.U32.AND P3, PT, R3, R46, PT ;  /* 0x0000002e0300720c */ /* 0x000fe20003f64070 */
[--C-:B------:R-:W-:Y:S01]  /*22f0*/  @!P1 IMAD.IADD R41, R41, 0x1, -R3.reuse ;  /* 0x0000000129299824 */ /* 0x100fe200078e0a03 */
[----:B------:R-:W-:Y:S01]  /*2300*/  ISETP.GE.AND P1, PT, R51, RZ, PT ;  /* 0x000000ff3300720c */ /* 0x000fe20003f26270 */
[----:B------:R-:W-:Y:S01]  /*2310*/  @!P6 IMAD.IADD R44, R44, 0x1, -R3 ;  /* 0x000000012c2ce824 */ /* 0x000fe200078e0a03 */
[----:B------:R-:W-:Y:S01]  /*2320*/  ISETP.GT.U32.AND P6, PT, R3, R45, PT ;  /* 0x0000002d0300720c */ /* 0x000fe20003fc4070 */
[----:B------:R-:W-:Y:S01]  /*2330*/  IMAD.HI.U32 R40, R0, R49, RZ ;  /* 0x0000003100287227 */ /* 0x000fe200078e00ff */
[----:B------:R-:W-:-:S03]  /*2340*/  IABS R51, R59 ;  /* 0x0000003b00337213 */ /* 0x000fc60000000000 */
[----:B------:R-:W-:Y:S01]  /*2350*/  @!P4 IMAD.IADD R39, R39, 0x1, -R3 ;  /* 0x000000012727c824 */ /* 0x000fe200078e0a03 */
[----:B------:R-:W-:Y:S01]  /*2360*/  ISETP.GT.U32.AND P4, PT, R3, R43, PT ;  /* 0x0000002b0300720c */ /* 0x000fe20003f84070 */
[----:B------:R-:W-:-:S04]  /*2370*/  IMAD.HI.U32 R47, R0, R50, RZ ;  /* 0x00000032002f7227 */ /* 0x000fc800078e00ff */
[----:B------:R-:W-:Y:S02]  /*2380*/  IMAD.MOV R40, RZ, RZ, -R40 ;  /* 0x000000ffff287224 */ /* 0x000fe400078e0a28 */
[----:B------:R-:W-:Y:S02]  /*2390*/  IMAD.MOV R47, RZ, RZ, -R47 ;  /* 0x000000ffff2f7224 */ /* 0x000fe400078e0a2f */
[C---:B------:R-:W-:Y:S02]  /*23a0*/  IMAD R48, R3.reuse, R40, R49 ;  /* 0x0000002803307224 */ /* 0x040fe400078e0231 */
[--C-:B------:R-:W-:Y:S01]  /*23b0*/  @!P3 IMAD.IADD R46, R46, 0x1, -R3.reuse ;  /* 0x000000012e2eb824 */ /* 0x100fe200078e0a03 */
[C---:B------:R-:W-:Y:S01]  /*23c0*/  ISETP.GT.U32.AND P3, PT, R3.reuse, R44, PT ;  /* 0x0000002c0300720c */ /* 0x040fe20003f64070 */
[----:B------:R-:W-:Y:S01]  /*23d0*/  IMAD R47, R3, R47, R50 ;  /* 0x0000002f032f7224 */ /* 0x000fe200078e0232 */
[----:B------:R-:W-:Y:S01]  /*23e0*/  IABS R50, R58 ;  /* 0x0000003a00327213 */ /* 0x000fe20000000000 */
[----:B------:R-:W-:Y:S01]  /*23f0*/  @!P6 IMAD.IADD R45, R45, 0x1, -R3 ;  /* 0x000000012d2de824 */ /* 0x000fe200078e0a03 */
[C---:B------:R-:W-:Y:S01]  /*2400*/  ISETP.GT.U32.AND P6, PT, R3.reuse, R46, PT ;  /* 0x0000002e0300720c */ /* 0x040fe20003fc4070 */
[----:B------:R-:W-:Y:S01]  /*2410*/  @!P1 IMAD.MOV R41, RZ, RZ, -R41 ;  /* 0x000000ffff299224 */ /* 0x000fe200078e0a29 */
[----:B------:R-:W-:Y:S01]  /*2420*/  ISETP.GT.U32.AND P1, PT, R3, R48, PT ;  /* 0x000000300300720c */ /* 0x000fe20003f24070 */
[----:B------:R-:W-:Y:S01]  /*2430*/  @!P4 IMAD.IADD R43, R43, 0x1, -R3 ;  /* 0x000000012b2bc824 */ /* 0x000fe200078e0a03 */
[----:B------:R-:W-:Y:S01]  /*2440*/  ISETP.GE.AND P4, PT, R52, RZ, PT ;  /* 0x000000ff3400720c */ /* 0x000fe20003f86270 */
[----:B------:R-:W-:-:S02]  /*2450*/  IMAD.MOV.U32 R40, RZ, RZ, R42 ;  /* 0x000000ffff287224 */ /* 0x000fc400078e002a */
[----:B------:R-:W-:-:S04]  /*2460*/  IMAD.HI.U32 R42, R0, R50, RZ ;  /* 0x00000032002a7227 */ /* 0x000fc800078e00ff */
[----:B------:R-:W-:Y:S02]  /*2470*/  IMAD.MOV R42, RZ, RZ, -R42 ;  /* 0x000000ffff2a7224 */ /* 0x000fe400078e0a2a */
[--C-:B------:R-:W-:Y:S01]  /*2480*/  @!P3 IMAD.IADD R44, R44, 0x1, -R3.reuse ;  /* 0x000000012c2cb824 */ /* 0x100fe200078e0a03 */
[----:B------:R-:W-:Y:S01]  /*2490*/  ISETP.GE.AND P3, PT, R53, RZ, PT ;  /* 0x000000ff3500720c */ /* 0x000fe20003f66270 */
[----:B------:R-:W-:Y:S01]  /*24a0*/  IMAD R50, R3, R42, R50 ;  /* 0x0000002a03327224 */ /* 0x000fe200078e0232 */
[----:B------:R-:W-:Y:S01]  /*24b0*/  LOP3.LUT R53, R2, 0xa8, RZ, 0xfc, !PT ;  /* 0x000000a802357812 */ /* 0x000fe200078efcff */
[--C-:B------:R-:W-:Y:S01]  /*24c0*/  @!P6 IMAD.IADD R46, R46, 0x1, -R3.reuse ;  /* 0x000000012e2ee824 */ /* 0x100fe200078e0a03 */
[----:B------:R-:W-:Y:S01]  /*24d0*/  ISETP.GE.AND P6, PT, R54, RZ, PT ;  /* 0x000000ff3600720c */ /* 0x000fe20003fc6270 */
[----:B------:R-:W-:Y:S01]  /*24e0*/  @!P1 IMAD.IADD R48, R48, 0x1, -R3 ;  /* 0x0000000130309824 */ /* 0x000fe200078e0a03 */
[----:B------:R-:W-:Y:S01]  /*24f0*/  IABS R54, R53 ;  /* 0x0000003500367213 */ /* 0x000fe20000000000 */
[----:B------:R-:W-:Y:S01]  /*2500*/  IMAD.MOV.U32 R42, RZ, RZ, R44 ;  /* 0x000000ffff2a7224 */ /* 0x000fe200078e002c */
[----:B------:R-:W-:Y:S01]  /*2510*/  ISETP.GE.AND P1, PT, R56, RZ, PT ;  /* 0x000000ff3800720c */ /* 0x000fe20003f26270 */
[----:B------:R-:W-:-:S04]  /*2520*/  IMAD.HI.U32 R49, R0, R51, RZ ;  /* 0x0000003300317227 */ /* 0x000fc800078e00ff */
[----:B------:R-:W-:Y:S01]  /*2530*/  @!P4 IMAD.MOV R42, RZ, RZ, -R42 ;  /* 0x000000ffff2ac224 */ /* 0x000fe200078e0a2a */
[C---:B------:R-:W-:Y:S01]  /*2540*/  ISETP.GT.U32.AND P4, PT, R3.reuse, R48, PT ;  /* 0x000000300300720c */ /* 0x040fe20003f84070 */
[----:B------:R-:W-:Y:S02]  /*2550*/  IMAD.MOV R52, RZ, RZ, -R49 ;  /* 0x000000ffff347224 */ /* 0x000fe400078e0a31 */
[----:B------:R-:W-:Y:S01]  /*2560*/  IMAD.MOV.U32 R44, RZ, RZ, R46 ;  /* 0x000000ffff2c7224 */ /* 0x000fe200078e002e */
[----:B------:R-:W-:Y:S01]  /*2570*/  LOP3.LUT R46, R2, 0xa4, RZ, 0xfc, !PT ;  /* 0x000000a4022e7812 */ /* 0x000fe200078efcff */
[----:B------:R-:W-:Y:S01]  /*2580*/  @!P5 IMAD.MOV R39, RZ, RZ, -R39 ;  /* 0x000000ffff27d224 */ /* 0x000fe200078e0a27 */
[C---:B------:R-:W-:Y:S01]  /*2590*/  ISETP.GT.U32.AND P5, PT, R3.reuse, R43, PT ;  /* 0x0000002b0300720c */ /* 0x040fe20003fa4070 */
[C---:B------:R-:W-:Y:S01]  /*25a0*/  IMAD R49, R3.reuse, R52, R51 ;  /* 0x0000003403317224 */ /* 0x040fe200078e0233 */
[----:B------:R-:W-:Y:S01]  /*25b0*/  IABS R52, R46 ;  /* 0x0000002e00347213 */ /* 0x000fe20000000000 */
[----:B------:R-:W-:Y:S01]  /*25c0*/  @!P6 IMAD.MOV R44, RZ, RZ, -R44 ;  /* 0x000000ffff2ce224 */ /* 0x000fe200078e0a2c */
[C---:B------:R-:W-:Y:S01]  /*25d0*/  ISETP.GT.U32.AND P6, PT, R3.reuse, R50, PT ;  /* 0x000000320300720c */ /* 0x040fe20003fc4070 */
[----:B------:R-:W-:Y:S01]  /*25e0*/  @!P0 IMAD.MOV R40, RZ, RZ, -R40 ;  /* 0x000000ffff288224 */ /* 0x000fe200078e0a28 */
[C---:B------:R-:W-:Y:S01]  /*25f0*/  ISETP.GT.U32.AND P0, PT, R3.reuse, R45, PT ;  /* 0x0000002d0300720c */ /* 0x040fe20003f04070 */
[----:B------:R-:W-:Y:S01]  /*2600*/  @!P4 IMAD.IADD R48, R48, 0x1, -R3 ;  /* 0x000000013030c824 */ /* 0x000fe200078e0a03 */
[----:B------:R-:W-:-:S05]  /*2610*/  ISETP.GT.U32.AND P4, PT, R3, R49, PT ;  /* 0x000000310300720c */ /* 0x000fca0003f84070 */
[----:B------:R-:W-:Y:S01]  /*2620*/  @!P5 IMAD.IADD R43, R43, 0x1, -R3 ;  /* 0x000000012b2bd824 */ /* 0x000fe200078e0a03 */
[----:B------:R-:W-:-:S03]  /*2630*/  ISETP.GT.U32.AND P5, PT, R3, R47, PT ;  /* 0x0000002f0300720c */ /* 0x000fc60003fa4070 */
[--C-:B------:R-:W-:Y:S01]  /*2640*/  @!P6 IMAD.IADD R50, R50, 0x1, -R3.reuse ;  /* 0x000000013232e824 */ /* 0x100fe200078e0a03 */
[----:B------:R-:W-:Y:S01]  /*2650*/  ISETP.GE.AND P6, PT, R46, RZ, PT ;  /* 0x000000ff2e00720c */ /* 0x000fe20003fc6270 */
[--C-:B------:R-:W-:Y:S01]  /*2660*/  @!P0 IMAD.IADD R45, R45, 0x1, -R3.reuse ;  /* 0x000000012d2d8824 */ /* 0x100fe200078e0a03 */
[----:B------:R-:W-:Y:S01]  /*2670*/  ISETP.GE.AND P0, PT, R55, RZ, PT ;  /* 0x000000ff3700720c */ /* 0x000fe20003f06270 */
[----:B------:R-:W-:Y:S01]  /*2680*/  @!P4 IMAD.IADD R49, R49, 0x1, -R3 ;  /* 0x000000013131c824 */ /* 0x000fe200078e0a03 */
[----:B------:R-:W-:Y:S01]  /*2690*/  ISETP.GT.U32.AND P4, PT, R3, R50, PT ;  /* 0x000000320300720c */ /* 0x000fe20003f84070 */
[----:B------:R-:W-:Y:S01]  /*26a0*/  IMAD.MOV.U32 R46, RZ, RZ, R48 ;  /* 0x000000ffff2e7224 */ /* 0x000fe200078e0030 */
[----:B------:R-:W-:Y:S01]  /*26b0*/  LOP3.LUT R55, R2, 0xac, RZ, 0xfc, !PT ;  /* 0x000000ac02377812 */ /* 0x000fe200078efcff */
[----:B------:R-:W-:-:S03]  /*26c0*/  IMAD.HI.U32 R48, R0, R52, RZ ;  /* 0x0000003400307227 */ /* 0x000fc600078e00ff */
[----:B------:R-:W-:Y:S01]  /*26d0*/  IABS R56, R55 ;  /* 0x0000003700387213 */ /* 0x000fe20000000000 */
[----:B------:R-:W-:Y:S02]  /*26e0*/  IMAD.MOV R51, RZ, RZ, -R48 ;  /* 0x000000ffff337224 */ /* 0x000fe400078e0a30 */
[----:B------:R-:W-:Y:S02]  /*26f0*/  @!P5 IMAD.IADD R47, R47, 0x1, -R3 ;  /* 0x000000012f2fd824 */ /* 0x000fe400078e0a03 */
[C---:B------:R-:W-:Y:S02]  /*2700*/  IMAD R52, R3.reuse, R51, R52 ;  /* 0x0000003303347224 */ /* 0x040fe400078e0234 */
[----:B------:R-:W-:Y:S01]  /*2710*/  @!P0 IMAD.MOV R45, RZ, RZ, -R45 ;  /* 0x000000ffff2d8224 */ /* 0x000fe200078e0a2d */
[----:B------:R-:W-:Y:S01]  /*2720*/  ISETP.GT.U32.AND P5, PT, R3, R47, PT ;  /* 0x0000002f0300720c */ /* 0x000fe20003fa4070 */
[----:B------:R-:W-:Y:S01]  /*2730*/  IMAD.HI.U32 R48, R0, R54, RZ ;  /* 0x0000003600307227 */ /* 0x000fe200078e00ff */
[----:B------:R-:W-:-:S03]  /*2740*/  ISETP.GE.AND P0, PT, R58, RZ, PT ;  /* 0x000000ff3a00720c */ /* 0x000fc60003f06270 */
[--C-:B------:R-:W-:Y:S01]  /*2750*/  @!P4 IMAD.IADD R50, R50, 0x1, -R3.reuse ;  /* 0x000000013232c824 */ /* 0x100fe200078e0a03 */
[C---:B------:R-:W-:Y:S01]  /*2760*/  ISETP.GT.U32.AND P4, PT, R3.reuse, R52, PT ;  /* 0x000000340300720c */ /* 0x040fe20003f84070 */
[----:B------:R-:W-:Y:S02]  /*2770*/  IMAD.MOV R48, RZ, RZ, -R48 ;  /* 0x000000ffff307224 */ /* 0x000fe400078e0a30 */
[----:B------:R-:W-:Y:S01]  /*2780*/  @!P1 IMAD.MOV R46, RZ, RZ, -R46 ;  /* 0x000000ffff2e9224 */ /* 0x000fe200078e0a2e */
[C---:B------:R-:W-:Y:S01]  /*2790*/  ISETP.GT.U32.AND P1, PT, R3.reuse, R49, PT ;  /* 0x000000310300720c */ /* 0x040fe20003f24070 */
[----:B------:R-:W-:Y:S02]  /*27a0*/  IMAD R54, R3, R48, R54 ;  /* 0x0000003003367224 */ /* 0x000fe400078e0236 */
[----:B------:R-:W-:Y:S02]  /*27b0*/  IMAD.MOV.U32 R48, RZ, RZ, R50 ;  /* 0x000000ffff307224 */ /* 0x000fe400078e0032 */
[--C-:B------:R-:W-:Y:S01]  /*27c0*/  @!P5 IMAD.IADD R47, R47, 0x1, -R3.reuse ;  /* 0x000000012f2fd824 */ /* 0x100fe200078e0a03 */
[----:B------:R-:W-:Y:S01]  /*27d0*/  ISETP.GE.AND P5, PT, R59, RZ, PT ;  /* 0x000000ff3b00720c */ /* 0x000fe20003fa6270 */
[----:B------:R-:W-:Y:S01]  /*27e0*/  @!P0 IMAD.MOV R48, RZ, RZ, -R48 ;  /* 0x000000ffff308224 */ /* 0x000fe200078e0a30 */
[----:B------:R-:W-:Y:S01]  /*27f0*/  ISETP.GT.U32.AND P0, PT, R3, R54, PT ;  /* 0x000000360300720c */ /* 0x000fe20003f04070 */
[----:B------:R-:W-:Y:S01]  /*2800*/  @!P4 IMAD.IADD R52, R52, 0x1, -R3 ;  /* 0x000000013434c824 */ /* 0x000fe200078e0a03 */
[----:B------:R-:W-:Y:S01]  /*2810*/  LOP3.LUT R59, R2, 0xb4, RZ, 0xfc, !PT ;  /* 0x000000b4023b7812 */ /* 0x000fe200078efcff */
[----:B------:R-:W-:-:S03]  /*2820*/  IMAD.HI.U32 R51, R0, R56, RZ ;  /* 0x0000003800337227 */ /* 0x000fc600078e00ff */
[----:B------:R-:W-:Y:S01]  /*2830*/  IABS R60, R59 ;  /* 0x0000003b003c7213 */ /* 0x000fe20000000000 */
[----:B------:R-:W-:Y:S01]  /*2840*/  @!P3 IMAD.MOV R43, RZ, RZ, -R43 ;  /* 0x000000ffff2bb224 */ /* 0x000fe200078e0a2b */
[----:B------:R-:W-:Y:S01]  /*2850*/  ISETP.GE.AND P3, PT, R57, RZ, PT ;  /* 0x000000ff3900720c */ /* 0x000fe20003f66270 */
[----:B------:R-:W-:Y:S01]  /*2860*/  IMAD.MOV R51, RZ, RZ, -R51 ;  /* 0x000000ffff337224 */ /* 0x000fe200078e0a33 */
[----:B------:R-:W-:Y:S01]  /*2870*/  LOP3.LUT R57, R2, 0xb0, RZ, 0xfc, !PT ;  /* 0x000000b002397812 */ /* 0x000fe200078efcff */
[----:B------:R-:W-:Y:S01]  /*2880*/  @!P1 IMAD.IADD R49, R49, 0x1, -R3 ;  /* 0x0000000131319824 */ /* 0x000fe200078e0a03 */
[C---:B------:R-:W-:Y:S01]  /*2890*/  ISETP.GT.U32.AND P4, PT, R3.reuse, R52, PT ;  /* 0x000000340300720c */ /* 0x040fe20003f84070 */
[----:B------:R-:W-:Y:S01]  /*28a0*/  IMAD R56, R3, R51, R56 ;  /* 0x0000003303387224 */ /* 0x000fe200078e0238 */
[----:B------:R-:W-:Y:S01]  /*28b0*/  IABS R58, R57 ;  /* 0x00000039003a7213 */ /* 0x000fe20000000000 */
[----:B------:R-:W-:Y:S01]  /*28c0*/  IMAD.HI.U32 R51, R0, R60, RZ ;  /* 0x0000003c00337227 */ /* 0x000fe200078e00ff */
[----:B------:R-:W-:-:S02]  /*28d0*/  ISETP.GE.AND P1, PT, R55, RZ, PT ;  /* 0x000000ff3700720c */ /* 0x000fc40003f26270 */
[----:B------:R-:W-:Y:S01]  /*28e0*/  IABS R55, R61 ;  /* 0x0000003d00377213 */ /* 0x000fe20000000000 */
[----:B------:R-:W-:-:S04]  /*28f0*/  IMAD.HI.U32 R50, R0, R58, RZ ;  /* 0x0000003a00327227 */ /* 0x000fc800078e00ff */
[----:B------:R-:W-:Y:S01]  /*2900*/  @!P5 IMAD.MOV R49, RZ, RZ, -R49 ;  /* 0x000000ffff31d224 */ /* 0x000fe200078e0a31 */
[C---:B------:R-:W-:Y:S01]  /*2910*/  ISETP.GT.U32.AND P5, PT, R3.reuse, R56, PT ;  /* 0x000000380300720c */ /* 0x040fe20003fa4070 */
[----:B------:R-:W-:Y:S02]  /*2920*/  @!P0 IMAD.IADD R54, R54, 0x1, -R3 ;  /* 0x0000000136368824 */ /* 0x000fe400078e0a03 */
[----:B------:R-:W-:Y:S02]  /*2930*/  IMAD.MOV R51, RZ, RZ, -R51 ;  /* 0x000000ffff337224 */ /* 0x000fe400078e0a33 */
[----:B------:R-:W-:Y:S01]  /*2940*/  IMAD.MOV R50, RZ, RZ, -R50 ;  /* 0x000000ffff327224 */ /* 0x000fe200078e0a32 */
[C---:B------:R-:W-:Y:S01]  /*2950*/  ISETP.GT.U32.AND P0, PT, R3.reuse, R54, PT ;  /* 0x000000360300720c */ /* 0x040fe20003f04070 */
[----:B------:R-:W-:Y:S02]  /*2960*/  IMAD R60, R3, R51, R60 ;  /* 0x00000033033c7224 */ /* 0x000fe400078e023c */
[----:B------:R-:W-:-:S02]  /*2970*/  @!P4 IMAD.IADD R52, R52, 0x1, -R3 ;  /* 0x000000013434c824 */ /* 0x000fc400078e0a03 */
[----:B------:R-:W-:-:S04]  /*2980*/  IMAD.HI.U32 R51, R0, R55, RZ ;  /* 0x0000003700337227 */ /* 0x000fc800078e00ff */
[C---:B------:R-:W-:Y:S02]  /*2990*/  IMAD R58, R3.reuse, R50, R58 ;  /* 0x00000032033a7224 */ /* 0x040fe400078e023a */
[----:B------:R-:W-:Y:S02]  /*29a0*/  IMAD.MOV.U32 R50, RZ, RZ, R52 ;  /* 0x000000ffff327224 */ /* 0x000fe400078e0034 */
[----:B------:R-:W-:Y:S01]  /*29b0*/  IMAD.MOV R52, RZ, RZ, -R51 ;  /* 0x000000ffff347224 */ /* 0x000fe200078e0a33 */
[C---:B------:R-:W-:Y:S01]  /*29c0*/  ISETP.GT.U32.AND P4, PT, R3.reuse, R58, PT ;  /* 0x0000003a0300720c */ /* 0x040fe20003f84070 */
[----:B------:R-:W-:Y:S02]  /*29d0*/  @!P5 IMAD.IADD R56, R56, 0x1, -R3 ;  /* 0x000000013838d824 */ /* 0x000fe400078e0a03 */
[----:B------:R-:W-:Y:S01]  /*29e0*/  IMAD R52, R3, R52, R55 ;  /* 0x0000003403347224 */ /* 0x000fe200078e0237 */
[----:B------:R-:W-:Y:S01]  /*29f0*/  LOP3.LUT R55, R2, 0xcc, RZ, 0xfc, !PT ;  /* 0x000000cc02377812 */ /* 0x000fe200078efcff */
[----:B------:R-:W-:Y:S01]  /*2a00*/  @!P3 IMAD.MOV R47, RZ, RZ, -R47 ;  /* 0x000000ffff2fb224 */ /* 0x000fe200078e0a2f */
[----:B------:R-:W-:Y:S01]  /*2a10*/  ISETP.GE.AND P3, PT, R53, RZ, PT ;  /* 0x000000ff3500720c */ /* 0x000fe20003f66270 */
[----:B------:R-:W-:Y:S01]  /*2a20*/  @!P0 IMAD.IADD R54, R54, 0x1, -R3 ;  /* 0x0000000136368824 */ /* 0x000fe200078e0a03 */
[C---:B------:R-:W-:Y:S01]  /*2a30*/  ISETP.GT.U32.AND P5, PT, R3.reuse, R56, PT ;  /* 0x000000380300720c */ /* 0x040fe20003fa4070 */
[----:B------:R-:W-:Y:S01]  /*2a40*/  IMAD.HI.U32 R53, R0, R62, RZ ;  /* 0x0000003e00357227 */ /* 0x000fe200078e00ff */
[----:B------:R-:W-:-:S02]  /*2a50*/  ISETP.GT.U32.AND P0, PT, R3, R52, PT ;  /* 0x000000340300720c */ /* 0x000fc40003f04070 */
[----:B------:R-:W-:Y:S01]  /*2a60*/  IABS R70, R55 ;  /* 0x0000003700467213 */ /* 0x000fe20000000000 */
[----:B------:R-:W-:Y:S02]  /*2a70*/  IMAD.MOV R53, RZ, RZ, -R53 ;  /* 0x000000ffff357224 */ /* 0x000fe400078e0a35 */
[----:B------:R-:W-:-:S04]  /*2a80*/  IMAD.HI.U32 R51, R0, R64, RZ ;  /* 0x0000004000337227 */ /* 0x000fc800078e00ff */
[C---:B------:R-:W-:Y:S01]  /*2a90*/  IMAD R62, R3.reuse, R53, R62 ;  /* 0x00000035033e7224 */ /* 0x040fe200078e023e */
[----:B------:R-:W-:Y:S01]  /*2aa0*/  LOP3.LUT R53, R2, 0xc4, RZ, 0xfc, !PT ;  /* 0x000000c402357812 */ /* 0x000fe200078efcff */
[--C-:B------:R-:W-:Y:S02]  /*2ab0*/  @!P5 IMAD.IADD R56, R56, 0x1, -R3.reuse ;  /* 0x000000013838d824 */ /* 0x100fe400078e0a03 */
[----:B------:R-:W-:Y:S01]  /*2ac0*/  @!P0 IMAD.IADD R52, R52, 0x1, -R3 ;  /* 0x0000000134348824 */ /* 0x000fe200078e0a03 */
[----:B------:R-:W-:Y:S01]  /*2ad0*/  IABS R66, R53 ;  /* 0x0000003500427213 */ /* 0x000fe20000000000 */
[----:B------:R-:W-:Y:S01]  /*2ae0*/  IMAD.MOV R51, RZ, RZ, -R51 ;  /* 0x000000ffff337224 */ /* 0x000fe200078e0a33 */
[C---:B------:R-:W-:Y:S01]  /*2af0*/  ISETP.GT.U32.AND P5, PT, R3.reuse, R62, PT ;  /* 0x0000003e0300720c */ /* 0x040fe20003fa4070 */
[----:B------:R-:W-:Y:S01]  /*2b00*/  @!P1 IMAD.MOV R56, RZ, RZ, -R56 ;  /* 0x000000ffff389224 */ /* 0x000fe200078e0a38 */
[C---:B------:R-:W-:Y:S01]  /*2b10*/  ISETP.GT.U32.AND P1, PT, R3.reuse, R52, PT ;  /* 0x000000340300720c */ /* 0x040fe20003f24070 */
[----:B------:R-:W-:Y:S01]  /*2b20*/  IMAD R64, R3, R51, R64 ;  /* 0x0000003303407224 */ /* 0x000fe200078e0240 */
[----:B------:R-:W-:Y:S01]  /*2b30*/  ISETP.GE.AND P0, PT, R61, RZ, PT ;  /* 0x000000ff3d00720c */ /* 0x000fe20003f06270 */
[----:B------:R-:W-:Y:S01]  /*2b40*/  IMAD.HI.U32 R51, R0, R66, RZ ;  /* 0x0000004200337227 */ /* 0x000fe200078e00ff */
[----:B------:R-:W-:-:S03]  /*2b50*/  IABS R61, R69 ;  /* 0x00000045003d7213 */ /* 0x000fc60000000000 */
[----:B------:R-:W-:Y:S02]  /*2b60*/  IMAD.MOV R51, RZ, RZ, -R51 ;  /* 0x000000ffff337224 */ /* 0x000fe400078e0a33 */
[----:B------:R-:W-:Y:S01]  /*2b70*/  @!P6 IMAD.MOV R50, RZ, RZ, -R50 ;  /* 0x000000ffff32e224 */ /* 0x000fe200078e0a32 */
[C---:B------:R-:W-:Y:S01]  /*2b80*/  ISETP.GT.U32.AND P6, PT, R3.reuse, R60, PT ;  /* 0x0000003c0300720c */ /* 0x040fe20003fc4070 */
[C---:B------:R-:W-:Y:S01]  /*2b90*/  IMAD R66, R3.reuse, R51, R66 ;  /* 0x0000003303427224 */ /* 0x040fe200078e0242 */
[----:B------:R-:W-:Y:S01]  /*2ba0*/  LOP3.LUT R51, R2, 0xc8, RZ, 0xfc, !PT ;  /* 0x000000c802337812 */ /* 0x000fe200078efcff */
[--C-:B------:R-:W-:Y:S02]  /*2bb0*/  @!P1 IMAD.IADD R52, R52, 0x1, -R3.reuse ;  /* 0x0000000134349824 */ /* 0x100fe400078e0a03 */
[--C-:B------:R-:W-:Y:S01]  /*2bc0*/  @!P5 IMAD.IADD R62, R62, 0x1, -R3.reuse ;  /* 0x000000013e3ed824 */ /* 0x100fe200078e0a03 */
[C---:B------:R-:W-:Y:S01]  /*2bd0*/  ISETP.GT.U32.AND P1, PT, R3.reuse, R66, PT ;  /* 0x000000420300720c */ /* 0x040fe20003f24070 */
[----:B------:R-:W-:Y:S01]  /*2be0*/  @!P0 IMAD.MOV R52, RZ, RZ, -R52 ;  /* 0x000000ffff348224 */ /* 0x000fe200078e0a34 */
[----:B------:R-:W-:Y:S01]  /*2bf0*/  IABS R68, R51 ;  /* 0x0000003300447213 */ /* 0x000fe20000000000 */
[----:B------:R-:W-:Y:S01]  /*2c00*/  @!P4 IMAD.IADD R58, R58, 0x1, -R3 ;  /* 0x000000013a3ac824 */ /* 0x000fe200078e0a03 */
[----:B------:R-:W-:Y:S01]  /*2c10*/  ISETP.GT.U32.AND P5, PT, R3, R62, PT ;  /* 0x0000003e0300720c */ /* 0x000fe20003fa4070 */
[----:B------:R-:W-:Y:S01]  /*2c20*/  @!P3 IMAD.MOV R54, RZ, RZ, -R54 ;  /* 0x000000ffff36b224 */ /* 0x000fe200078e0a36 */
[----:B------:R-:W-:Y:S01]  /*2c30*/  ISETP.GE.AND P0, PT, R51, RZ, PT ;  /* 0x000000ff3300720c */ /* 0x000fe20003f06270 */
[----:B------:R-:W-:Y:S01]  /*2c40*/  IMAD.HI.U32 R51, R0, R68, RZ ;  /* 0x0000004400337227 */ /* 0x000fe200078e00ff */
[----:B------:R-:W-:-:S03]  /*2c50*/  ISETP.GT.U32.AND P4, PT, R3, R58, PT ;  /* 0x0000003a0300720c */ /* 0x000fc60003f84070 */
[----:B------:R-:W-:Y:S02]  /*2c60*/  IMAD.MOV R51, RZ, RZ, -R51 ;  /* 0x000000ffff337224 */ /* 0x000fe400078e0a33 */
[--C-:B------:R-:W-:Y:S02]  /*2c70*/  @!P1 IMAD.IADD R66, R66, 0x1, -R3.reuse ;  /* 0x0000000142429824 */ /* 0x100fe400078e0a03 */
[C---:B------:R-:W-:Y:S02]  /*2c80*/  IMAD R68, R3.reuse, R51, R68 ;  /* 0x0000003303447224 */ /* 0x040fe400078e0244 */
[--C-:B------:R-:W-:Y:S01]  /*2c90*/  @!P5 IMAD.IADD R62, R62, 0x1, -R3.reuse ;  /* 0x000000013e3ed824 */ /* 0x100fe200078e0a03 */
[----:B------:R-:W-:Y:S01]  /*2ca0*/  ISETP.GT.U32.AND P1, PT, R3, R66, PT ;  /* 0x000000420300720c */ /* 0x000fe20003f24070 */
[----:B------:R-:W-:Y:S01]  /*2cb0*/  @!P6 IMAD.IADD R60, R60, 0x1, -R3 ;  /* 0x000000013c3ce824 */ /* 0x000fe200078e0a03 */
[----:B------:R-:W-:Y:S01]  /*2cc0*/  ISETP.GE.AND P5, PT, R53, RZ, PT ;  /* 0x000000ff3500720c */ /* 0x000fe20003fa6270 */
[----:B------:R-:W-:Y:S01]  /*2cd0*/  IMAD.HI.U32 R53, R0, R70, RZ ;  /* 0x0000004600357227 */ /* 0x000fe200078e00ff */
[----:B------:R-:W-:-:S02]  /*2ce0*/  ISETP.GE.AND P6, PT, R57, RZ, PT ;  /* 0x000000ff3900720c */ /* 0x000fc40003fc6270 */
[----:B------:R-:W-:Y:S01]  /*2cf0*/  LOP3.LUT R57, R2, 0xd0, RZ, 0xfc, !PT ;  /* 0x000000d002397812 */ /* 0x000fe200078efcff */
[----:B------:R-:W-:Y:S01]  /*2d00*/  IMAD.MOV R53, RZ, RZ, -R53 ;  /* 0x000000ffff357224 */ /* 0x000fe200078e0a35 */
[C---:B------:R-:W-:Y:S01]  /*2d10*/  ISETP.GT.U32.AND P3, PT, R3.reuse, R60, PT ;  /* 0x0000003c0300720c */ /* 0x040fe20003f64070 */
[--C-:B------:R-:W-:Y:S01]  /*2d20*/  @!P4 IMAD.IADD R58, R58, 0x1, -R3.reuse ;  /* 0x000000013a3ac824 */ /* 0x100fe200078e0a03 */
[----:B------:R-:W-:Y:S01]  /*2d30*/  IABS R72, R57 ;  /* 0x0000003900487213 */ /* 0x000fe20000000000 */
[C---:B------:R-:W-:Y:S01]  /*2d40*/  IMAD R70, R3.reuse, R53, R70 ;  /* 0x0000003503467224 */ /* 0x040fe200078e0246 */
[----:B------:R-:W-:Y:S01]  /*2d50*/  LOP3.LUT R53, R2, 0xd4, RZ, 0xfc, !PT ;  /* 0x000000d402357812 */ /* 0x000fe200078efcff */
[----:B------:R-:W-:Y:S01]  /*2d60*/  @!P1 IMAD.IADD R66, R66, 0x1, -R3 ;  /* 0x0000000142429824 */ /* 0x000fe200078e0a03 */
[----:B------:R-:W-:Y:S01]  /*2d70*/  ISETP.GT.U32.AND P1, PT, R3, R68, PT ;  /* 0x000000440300720c */ /* 0x000fe20003f24070 */
[----:B------:R-:W-:Y:S01]  /*2d80*/  IMAD.HI.U32 R51, R0, R72, RZ ;  /* 0x0000004800337227 */ /* 0x000fe200078e00ff */
[----:B------:R-:W-:-:S02]  /*2d90*/  IABS R74, R53 ;  /* 0x00000035004a7213 */ /* 0x000fc40000000000 */
[----:B------:R-:W-:Y:S01]  /*2da0*/  ISETP.GE.AND P4, PT, R59, RZ, PT ;  /* 0x000000ff3b00720c */ /* 0x000fe20003f86270 */
[----:B------:R-:W-:Y:S01]  /*2db0*/  @!P5 IMAD.MOV R66, RZ, RZ, -R66 ;  /* 0x000000ffff42d224 */ /* 0x000fe200078e0a42 */
[C---:B------:R-:W-:Y:S01]  /*2dc0*/  ISETP.GT.U32.AND P5, PT, R3.reuse, R70, PT ;  /* 0x000000460300720c */ /* 0x040fe20003fa4070 */
[----:B------:R-:W-:Y:S01]  /*2dd0*/  @!P6 IMAD.MOV R58, RZ, RZ, -R58 ;  /* 0x000000ffff3ae224 */ /* 0x000fe200078e0a3a */
[----:B------:R-:W-:Y:S01]  /*2de0*/  ISETP.GT.U32.AND P6, PT, R3, R64, PT ;  /* 0x000000400300720c */ /* 0x000fe20003fc4070 */
[----:B------:R-:W-:Y:S01]  /*2df0*/  IMAD.MOV R51, RZ, RZ, -R51 ;  /* 0x000000ffff337224 */ /* 0x000fe200078e0a33 */
[----:B------:R-:W-:Y:S01]  /*2e00*/  IABS R59, R67 ;  /* 0x00000043003b7213 */ /* 0x000fe20000000000 */
[--C-:B------:R-:W-:Y:S01]  /*2e10*/  @!P3 IMAD.IADD R60, R60, 0x1, -R3.reuse ;  /* 0x000000013c3cb824 */ /* 0x100fe200078e0a03 */
[----:B------:R-:W-:Y:S01]  /*2e20*/  ISETP.GE.AND P3, PT, R63, RZ, PT ;  /* 0x000000ff3f00720c */ /* 0x000fe20003f66270 */
[----:B------:R-:W-:Y:S01]  /*2e30*/  @!P1 IMAD.IADD R68, R68, 0x1, -R3 ;  /* 0x0000000144449824 */ /* 0x000fe200078e0a03 */
[----:B------:R-:W-:Y:S01]  /*2e40*/  IABS R63, R71 ;  /* 0x00000047003f7213 */ /* 0x000fe20000000000 */
[----:B------:R-:W-:-:S02]  /*2e50*/  IMAD R72, R3, R51, R72 ;  /* 0x0000003303487224 */ /* 0x000fc400078e0248 */
[----:B------:R-:W-:Y:S01]  /*2e60*/  IMAD.HI.U32 R51, R0, R74, RZ ;  /* 0x0000004a00337227 */ /* 0x000fe200078e00ff */
[----:B------:R-:W-:-:S03]  /*2e70*/  ISETP.GT.U32.AND P1, PT, R3, R68, PT ;  /* 0x000000440300720c */ /* 0x000fc60003f24070 */
[----:B------:R-:W-:Y:S02]  /*2e80*/  @!P5 IMAD.IADD R70, R70, 0x1, -R3 ;  /* 0x000000014646d824 */ /* 0x000fe400078e0a03 */
[----:B------:R-:W-:Y:S02]  /*2e90*/  IMAD.MOV R51, RZ, RZ, -R51 ;  /* 0x000000ffff337224 */ /* 0x000fe400078e0a33 */
[--C-:B------:R-:W-:Y:S01]  /*2ea0*/  @!P6 IMAD.IADD R64, R64, 0x1, -R3.reuse ;  /* 0x000000014040e824 */ /* 0x100fe200078e0a03 */
[C---:B------:R-:W-:Y:S01]  /*2eb0*/  ISETP.GT.U32.AND P5, PT, R3.reuse, R70, PT ;  /* 0x000000460300720c */ /* 0x040fe20003fa4070 */
[C---:B------:R-:W-:Y:S02]  /*2ec0*/  IMAD R74, R3.reuse, R51, R74 ;  /* 0x00000033034a7224 */ /* 0x040fe400078e024a */
[----:B------:R-:W-:Y:S01]  /*2ed0*/  @!P4 IMAD.MOV R60, RZ, RZ, -R60 ;  /* 0x000000ffff3cc224 */ /* 0x000fe200078e0a3c */
[C---:B------:R-:W-:Y:S01]  /*2ee0*/  ISETP.GT.U32.AND P6, PT, R3.reuse, R64, PT ;  /* 0x000000400300720c */ /* 0x040fe20003fc4070 */
[----:B------:R-:W-:Y:S01]  /*2ef0*/  @!P1 IMAD.IADD R68, R68, 0x1, -R3 ;  /* 0x0000000144449824 */ /* 0x000fe200078e0a03 */
[----:B------:R-:W-:Y:S01]  /*2f00*/  ISETP.GT.U32.AND P1, PT, R3, R72, PT ;  /* 0x000000480300720c */ /* 0x000fe20003f24070 */
[----:B------:R-:W-:Y:S01]  /*2f10*/  IMAD.HI.U32 R51, R0, R59, RZ ;  /* 0x0000003b00337227 */ /* 0x000fe200078e00ff */
[----:B------:R-:W-:-:S02]  /*2f20*/  ISETP.GE.AND P4, PT, R65, RZ, PT ;  /* 0x000000ff4100720c */ /* 0x000fc40003f86270 */
[----:B------:R-:W-:Y:S01]  /*2f30*/  IABS R65, R73 ;  /* 0x0000004900417213 */ /* 0x000fe20000000000 */
[----:B------:R-:W-:Y:S01]  /*2f40*/  IMAD.MOV R76, RZ, RZ, -R51 ;  /* 0x000000ffff4c7224 */ /* 0x000fe200078e0a33 */
[----:B------:R-:W-:Y:S01]  /*2f50*/  LOP3.LUT R51, R2, 0xf8, RZ, 0xfc, !PT ;  /* 0x000000f802337812 */ /* 0x000fe200078efcff */
[----:B------:R-:W-:Y:S01]  /*2f60*/  @!P5 IMAD.IADD R70, R70, 0x1, -R3 ;  /* 0x000000014646d824 */ /* 0x000fe200078e0a03 */
[C---:B------:R-:W-:Y:S01]  /*2f70*/  ISETP.GT.U32.AND P5, PT, R3.reuse, R74, PT ;  /* 0x0000004a0300720c */ /* 0x040fe20003fa4070 */
[----:B------:R-:W-:Y:S01]  /*2f80*/  IMAD R20, R3, R76, R59 ;  /* 0x0000004c03147224 */ /* 0x000fe200078e023b */
[----:B------:R-:W-:Y:S01]  /*2f90*/  LOP3.LUT R59, R2, 0xf0, RZ, 0xfc, !PT ;  /* 0x000000f0023b7812 */ /* 0x000fe200078efcff */
[--C-:B------:R-:W-:Y:S01]  /*2fa0*/  @!P6 IMAD.IADD R64, R64, 0x1, -R3.reuse ;  /* 0x000000014040e824 */ /* 0x100fe200078e0a03 */
[----:B------:R-:W-:Y:S01]  /*2fb0*/  ISETP.GE.AND P6, PT, R57, RZ, PT ;  /* 0x000000ff3900720c */ /* 0x000fe20003fc6270 */
[----:B------:R-:W-:Y:S01]  /*2fc0*/  @!P1 IMAD.IADD R72, R72, 0x1, -R3 ;  /* 0x0000000148489824 */ /* 0x000fe200078e0a03 */
[----:B------:R-:W-:Y:S01]  /*2fd0*/  IABS R86, R59 ;  /* 0x0000003b00567213 */ /* 0x000fe20000000000 */
[----:B------:R-:W-:Y:S01]  /*2fe0*/  @!P4 IMAD.MOV R64, RZ, RZ, -R64 ;  /* 0x000000ffff40c224 */ /* 0x000fe200078e0a40 */
[----:B------:R-:W-:Y:S01]  /*2ff0*/  ISETP.GE.AND P4, PT, R53, RZ, PT ;  /* 0x000000ff3500720c */ /* 0x000fe20003f86270 */
[----:B------:R-:W-:Y:S01]  /*3000*/  IMAD.HI.U32 R53, R0, R61, RZ ;  /* 0x0000003d00357227 */ /* 0x000fe200078e00ff */
[----:B------:R-:W-:-:S02]  /*3010*/  ISETP.GT.U32.AND P1, PT, R3, R72, PT ;  /* 0x000000480300720c */ /* 0x000fc40003f24070 */
[----:B------:R-:W-:Y:S01]  /*3020*/  IABS R90, R51 ;  /* 0x00000033005a7213 */ /* 0x000fe20000000000 */
[----:B------:R-:W-:Y:S02]  /*3030*/  @!P5 IMAD.IADD R74, R74, 0x1, -R3 ;  /* 0x000000014a4ad824 */ /* 0x000fe400078e0a03 */
[----:B------:R-:W-:Y:S01]  /*3040*/  IMAD.MOV R78, RZ, RZ, -R53 ;  /* 0x000000ffff4e7224 */ /* 0x000fe200078e0a35 */
[----:B------:R-:W-:Y:S01]  /*3050*/  IABS R53, R75 ;  /* 0x0000004b00357213 */ /* 0x000fe20000000000 */
[----:B------:R-:W-:Y:S01]  /*3060*/  @!P3 IMAD.MOV R62, RZ, RZ, -R62 ;  /* 0x000000ffff3eb224 */ /* 0x000fe200078e0a3e */
[C---:B------:R-:W-:Y:S01]  /*3070*/  ISETP.GT.U32.AND P5, PT, R3.reuse, R74, PT ;  /* 0x0000004a0300720c */ /* 0x040fe20003fa4070 */
[----:B------:R-:W-:Y:S01]  /*3080*/  IMAD R76, R3, R78, R61 ;  /* 0x0000004e034c7224 */ /* 0x000fe200078e023d */
[----:B------:R-:W-:Y:S01]  /*3090*/  ISETP.GE.AND P3, PT, R55, RZ, PT ;  /* 0x000000ff3700720c */ /* 0x000fe20003f66270 */
[----:B------:R-:W-:Y:S01]  /*30a0*/  IMAD.HI.U32 R55, R0, R63, RZ ;  /* 0x0000003f00377227 */ /* 0x000fe200078e00ff */
[----:B------:R-:W-:-:S03]  /*30b0*/  LOP3.LUT R61, R2, 0xf4, RZ, 0xfc, !PT ;  /* 0x000000f4023d7812 */ /* 0x000fc600078efcff */
[----:B------:R-:W-:Y:S01]  /*30c0*/  @!P1 IMAD.IADD R72, R72, 0x1, -R3 ;  /* 0x0000000148489824 */ /* 0x000fe200078e0a03 */
[----:B------:R-:W-:Y:S01]  /*30d0*/  ISETP.GT.U32.AND P1, PT, R3, R20, PT ;  /* 0x000000140300720c */ /* 0x000fe20003f24070 */
[----:B------:R-:W-:Y:S01]  /*30e0*/  IMAD.HI.U32 R57, R0, R65, RZ ;  /* 0x0000004100397227 */ /* 0x000fe200078e00ff */
[----:B------:R-:W-:-:S03]  /*30f0*/  IABS R88, R61 ;  /* 0x0000003d00587213 */ /* 0x000fc60000000000 */
[----:B------:R-:W-:Y:S01]  /*3100*/  @!P5 IMAD.IADD R74, R74, 0x1, -R3 ;  /* 0x000000014a4ad824 */ /* 0x000fe200078e0a03 */
[C---:B------:R-:W-:Y:S01]  /*3110*/  ISETP.GT.U32.AND P5, PT, R3.reuse, R76, PT ;  /* 0x0000004c0300720c */ /* 0x040fe20003fa4070 */
[----:B------:R-:W-:Y:S01]  /*3120*/  IMAD.MOV R80, RZ, RZ, -R55 ;  /* 0x000000ffff507224 */ /* 0x000fe200078e0a37 */
[C---:B------:R-:W-:Y:S01]  /*3130*/  LOP3.LUT R55, R2.reuse, 0xe8, RZ, 0xfc, !PT ;  /* 0x000000e802377812 */ /* 0x040fe200078efcff */
[----:B------:R-:W-:Y:S01]  /*3140*/  IMAD.MOV R82, RZ, RZ, -R57 ;  /* 0x000000ffff527224 */ /* 0x000fe200078e0a39 */
[----:B------:R-:W-:Y:S01]  /*3150*/  LOP3.LUT R57, R2, 0xec, RZ, 0xfc, !PT ;  /* 0x000000ec02397812 */ /* 0x000fe200078efcff */
[C---:B------:R-:W-:Y:S02]  /*3160*/  IMAD R78, R3.reuse, R80, R63 ;  /* 0x00000050034e7224 */ /* 0x040fe400078e023f */
[C---:B------:R-:W-:Y:S01]  /*3170*/  IMAD R80, R3.reuse, R82, R65 ;  /* 0x0000005203507224 */ /* 0x040fe200078e0241 */
[----:B------:R-:W-:Y:S01]  /*3180*/  IABS R82, R55 ;  /* 0x0000003700527213 */ /* 0x000fe20000000000 */
[--C-:B------:R-:W-:Y:S01]  /*3190*/  @!P1 IMAD.IADD R20, R20, 0x1, -R3.reuse ;  /* 0x0000000114149824 */ /* 0x100fe200078e0a03 */
[C---:B------:R-:W-:Y:S01]  /*31a0*/  ISETP.GT.U32.AND P1, PT, R3.reuse, R78, PT ;  /* 0x0000004e0300720c */ /* 0x040fe20003f24070 */
[----:B------:R-:W-:Y:S01]  /*31b0*/  @!P0 IMAD.MOV R68, RZ, RZ, -R68 ;  /* 0x000000ffff448224 */ /* 0x000fe200078e0a44 */
[----:B------:R-:W-:Y:S01]  /*31c0*/  IABS R84, R57 ;  /* 0x0000003900547213 */ /* 0x000fe20000000000 */
[----:B------:R-:W-:Y:S01]  /*31d0*/  @!P5 IMAD.IADD R76, R76, 0x1, -R3 ;  /* 0x000000014c4cd824 */ /* 0x000fe200078e0a03 */
[C---:B------:R-:W-:Y:S01]  /*31e0*/  ISETP.GT.U32.AND P5, PT, R3.reuse, R80, PT ;  /* 0x000000500300720c */ /* 0x040fe20003fa4070 */
[----:B------:R-:W-:Y:S01]  /*31f0*/  IMAD.HI.U32 R2, R0, R82, RZ ;  /* 0x0000005200027227 */ /* 0x000fe200078e00ff */
[----:B------:R-:W-:-:S03]  /*3200*/  ISETP.GT.U32.AND P0, PT, R3, R20, PT ;  /* 0x000000140300720c */ /* 0x000fc60003f04070 */
[----:B------:R-:W-:-:S04]  /*3210*/  IMAD.HI.U32 R13, R0, R84, RZ ;  /* 0x00000054000d7227 */ /* 0x000fc800078e00ff */
[----:B------:R-:W-:Y:S02]  /*3220*/  IMAD.MOV R2, RZ, RZ, -R2 ;  /* 0x000000ffff027224 */ /* 0x000fe400078e0a02 */
[----:B------:R-:W-:Y:S01]  /*3230*/  @!P1 IMAD.IADD R78, R78, 0x1, -R3 ;  /* 0x000000014e4e9824 */ /* 0x000fe200078e0a03 */
[C---:B------:R-:W-:Y:S01]  /*3240*/  ISETP.GT.U32.AND P1, PT, R3.reuse, R76, PT ;  /* 0x0000004c0300720c */ /* 0x040fe20003f24070 */
[----:B------:R-:W-:Y:S02]  /*3250*/  IMAD.MOV R13, RZ, RZ, -R13 ;  /* 0x000000ffff0d7224 */ /* 0x000fe400078e0a0d */
[C---:B------:R-:W-:Y:S02]  /*3260*/  IMAD R82, R3.reuse, R2, R82 ;  /* 0x0000000203527224 */ /* 0x040fe400078e0252 */
[----:B------:R-:W-:Y:S01]  /*3270*/  @!P5 IMAD.IADD R80, R80, 0x1, -R3 ;  /* 0x000000015050d824 */ /* 0x000fe200078e0a03 */
[C---:B------:R-:W-:Y:S01]  /*3280*/  ISETP.GT.U32.AND P5, PT, R3.reuse, R78, PT ;  /* 0x0000004e0300720c */ /* 0x040fe20003fa4070 */
[----:B------:R-:W-:-:S02]  /*3290*/  IMAD R84, R3, R13, R84 ;  /* 0x0000000d03547224 */ /* 0x000fc400078e0254 */
[----:B------:R-:W-:Y:S01]  /*32a0*/  @!P6 IMAD.MOV R72, RZ, RZ, -R72 ;  /* 0x000000ffff48e224 */ /* 0x000fe200078e0a48 */
[----:B------:R-:W-:Y:S01]  /*32b0*/  ISETP.GT.U32.AND P6, PT, R3, R82, PT ;  /* 0x000000520300720c */ /* 0x000fe20003fc4070 */
[----:B------:R-:W-:-:S04]  /*32c0*/  IMAD.HI.U32 R2, R0, R86, RZ ;  /* 0x0000005600027227 */ /* 0x000fc800078e00ff */
[----:B------:R-:W-:-:S04]  /*32d0*/  IMAD.HI.U32 R13, R0, R88, RZ ;  /* 0x00000058000d7227 */ /* 0x000fc800078e00ff */
[----:B------:R-:W-:-:S04]  /*32e0*/  IMAD.HI.U32 R0, R0, R90, RZ ;  /* 0x0000005a00007227 */ /* 0x000fc800078e00ff */
[----:B------:R-:W-:Y:S01]  /*32f0*/  @!P3 IMAD.MOV R70, RZ, RZ, -R70 ;  /* 0x000000ffff46b224 */ /* 0x000fe200078e0a46 */
[C---:B------:R-:W-:Y:S01]  /*3300*/  ISETP.GT.U32.AND P3, PT, R3.reuse, R80, PT ;  /* 0x000000500300720c */ /* 0x040fe20003f64070 */
[----:B------:R-:W-:Y:S02]  /*3310*/  IMAD.MOV R2, RZ, RZ, -R2 ;  /* 0x000000ffff027224 */ /* 0x000fe400078e0a02 */
[----:B------:R-:W-:Y:S02]  /*3320*/  IMAD.MOV R0, RZ, RZ, -R0 ;  /* 0x000000ffff007224 */ /* 0x000fe400078e0a00 */
[----:B------:R-:W-:Y:S02]  /*3330*/  IMAD R86, R3, R2, R86 ;  /* 0x0000000203567224 */ /* 0x000fe400078e0256 */
[----:B------:R-:W-:Y:S01]  /*3340*/  @!P1 IMAD.IADD R76, R76, 0x1, -R3 ;  /* 0x000000014c4c9824 */ /* 0x000fe200078e0a03 */
[----:B------:R-:W-:Y:S01]  /*3350*/  ISETP.GE.AND P1, PT, R67, RZ, PT ;  /* 0x000000ff4300720c */ /* 0x000fe20003f26270 */
[----:B------:R-:W-:Y:S01]  /*3360*/  @!P4 IMAD.MOV R74, RZ, RZ, -R74 ;  /* 0x000000ffff4ac224 */ /* 0x000fe200078e0a4a */
[C---:B------:R-:W-:Y:S01]  /*3370*/  ISETP.GT.U32.AND P4, PT, R3.reuse, R84, PT ;  /* 0x000000540300720c */ /* 0x040fe20003f84070 */
[----:B------:R-:W-:-:S02]  /*3380*/  IMAD R90, R3, R0, R90 ;  /* 0x00000000035a7224 */ /* 0x000fc400078e025a */
[--C-:B------:R-:W-:Y:S01]  /*3390*/  @!P0 IMAD.IADD R20, R20, 0x1, -R3.reuse ;  /* 0x0000000114148824 */ /* 0x100fe200078e0a03 */
[C---:B------:R-:W-:Y:S01]  /*33a0*/  ISETP.GT.U32.AND P0, PT, R3.reuse, R86, PT ;  /* 0x000000560300720c */ /* 0x040fe20003f04070 */
[----:B------:R-:W-:Y:S01]  /*33b0*/  @!P6 IMAD.IADD R82, R82, 0x1, -R3 ;  /* 0x000000015252e824 */ /* 0x000fe200078e0a03 */
[----:B------:R-:W-:Y:S01]  /*33c0*/  ISETP.GT.U32.AND P6, PT, R3, R90, PT ;  /* 0x0000005a0300720c */ /* 0x000fe20003fc4070 */
[----:B------:R-:W-:Y:S02]  /*33d0*/  IMAD.MOV R13, RZ, RZ, -R13 ;  /* 0x000000ffff0d7224 */ /* 0x000fe400078e0a0d */
[----:B------:R-:W-:Y:S01]  /*33e0*/  @!P3 IMAD.IADD R80, R80, 0x1, -R3 ;  /* 0x000000015050b824 */ /* 0x000fe200078e0a03 */
[----:B------:R-:W-:Y:S01]  /*33f0*/  ISETP.GE.AND P3, PT, R69, RZ, PT ;  /* 0x000000ff4500720c */ /* 0x000fe20003f66270 */
[----:B------:R-:W-:Y:S02]  /*3400*/  IMAD R88, R3, R13, R88 ;  /* 0x0000000d03587224 */ /* 0x000fe400078e0258 */
[----:B------:R-:W-:-:S02]  /*3410*/  IMAD.MOV.U32 R13, RZ, RZ, R53 ;  /* 0x000000ffff0d7224 */ /* 0x000fc400078e0035 */
[----:B------:R-:W-:Y:S01]  /*3420*/  @!P1 IMAD.MOV R20, RZ, RZ, -R20 ;  /* 0x000000ffff149224 */ /* 0x000fe200078e0a14 */
[----:B------:R-:W-:Y:S01]  /*3430*/  ISETP.GT.U32.AND P1, PT, R3, R82, PT ;  /* 0x000000520300720c */ /* 0x000fe20003f24070 */
[----:B------:R-:W-:Y:S01]  /*3440*/  @!P4 IMAD.IADD R84, R84, 0x1, -R3 ;  /* 0x000000015454c824 */ /* 0x000fe200078e0a03 */
[----:B------:R-:W-:Y:S01]  /*3450*/  ISETP.GE.AND P4, PT, R71, RZ, PT ;  /* 0x000000ff4700720c */ /* 0x000fe20003f86270 */
[----:B------:R-:W-:-:S04]  /*3460*/  IMAD.HI.U32 R12, R12, R13, RZ ;  /* 0x0000000d0c0c7227 */ /* 0x000fc800078e00ff */
[--C-:B------:R-:W-:Y:S01]  /*3470*/  @!P0 IMAD.IADD R86, R86, 0x1, -R3.reuse ;  /* 0x0000000156568824 */ /* 0x100fe200078e0a03 */
[----:B------:R-:W-:Y:S01]  /*3480*/  ISETP.GE.AND P0, PT, R73, RZ, PT ;  /* 0x000000ff4900720c */ /* 0x000fe20003f06270 */
[--C-:B------:R-:W-:Y:S01]  /*3490*/  @!P5 IMAD.IADD R78, R78, 0x1, -R3.reuse ;  /* 0x000000014e4ed824 */ /* 0x100fe200078e0a03 */
[C---:B------:R-:W-:Y:S01]  /*34a0*/  ISETP.GT.U32.AND P5, PT, R3.reuse, R88, PT ;  /* 0x000000580300720c */ /* 0x040fe20003fa4070 */
[----:B------:R-:W-:Y:S01]  /*34b0*/  @!P6 IMAD.IADD R90, R90, 0x1, -R3 ;  /* 0x000000015a5ae824 */ /* 0x000fe200078e0a03 */
[C---:B------:R-:W-:Y:S01]  /*34c0*/  ISETP.GT.U32.AND P6, PT, R3.reuse, R84, PT ;  /* 0x000000540300720c */ /* 0x040fe20003fc4070 */
[----:B------:R-:W-:Y:S02]  /*34d0*/  IMAD.MOV R12, RZ, RZ, -R12 ;  /* 0x000000ffff0c7224 */ /* 0x000fe400078e0a0c */
[----:B------:R-:W-:Y:S01]  /*34e0*/  @!P3 IMAD.MOV R76, RZ, RZ, -R76 ;  /* 0x000000ffff4cb224 */ /* 0x000fe200078e0a4c */
[----:B------:R-:W-:Y:S01]  /*34f0*/  ISETP.GT.U32.AND P3, PT, R3, R86, PT ;  /* 0x000000560300720c */ /* 0x000fe20003f64070 */
[----:B------:R-:W-:-:S02]  /*3500*/  IMAD R13, R4, R12, R13 ;  /* 0x0000000c040d7224 */ /* 0x000fc400078e020d */
[--C-:B------:R-:W-:Y:S02]  /*3510*/  @!P1 IMAD.IADD R82, R82, 0x1, -R3.reuse ;  /* 0x0000000152529824 */ /* 0x100fe400078e0a03 */
[----:B------:R-:W-:Y:S01]  /*3520*/  @!P0 IMAD.MOV R80, RZ, RZ, -R80 ;  /* 0x000000ffff508224 */ /* 0x000fe200078e0a50 */
[----:B------:R-:W-:Y:S01]  /*3530*/  ISETP.GT.U32.AND P1, PT, R4, R13, PT ;  /* 0x0000000d0400720c */ /* 0x000fe20003f24070 */
[--C-:B------:R-:W-:Y:S01]  /*3540*/  @!P5 IMAD.IADD R88, R88, 0x1, -R3.reuse ;  /* 0x000000015858d824 */ /* 0x100fe200078e0a03 */
[----:B------:R-:W-:Y:S01]  /*3550*/  ISETP.GE.AND P5, PT, R148, c[0x0][0x180], PT ;  /* 0x0000600094007a0c */ /* 0x000fe20003fa6270 */
[----:B------:R-:W-:Y:S01]  /*3560*/  @!P6 IMAD.IADD R84, R84, 0x1, -R3 ;  /* 0x000000015454e824 */ /* 0x000fe200078e0a03 */
[----:B------:R-:W-:Y:S01]  /*3570*/  ISETP.GE.AND P6, PT, R55, RZ, PT ;  /* 0x000000ff3700720c */ /* 0x000fe20003fc6270 */
[----:B------:R-:W-:Y:S01]  /*3580*/  IMAD R0, R140, 0x2, R89 ;  /* 0x000000028c007824 */ /* 0x000fe200078e0259 */
[----:B------:R-:W-:Y:S01]  /*3590*/  SEL R2, R9, RZ, !P5 ;  /* 0x000000ff09027207 */ /* 0x000fe20006800000 */
[----:B------:R-:W-:Y:S01]  /*35a0*/  @!P3 IMAD.IADD R86, R86, 0x1, -R3 ;  /* 0x000000015656b824 */ /* 0x000fe200078e0a03 */
[----:B------:R-:W-:Y:S01]  /*35b0*/  ISETP.GE.AND P3, PT, R57, RZ, PT ;  /* 0x000000ff3900720c */ /* 0x000fe20003f66270 */
[----:B------:R-:W-:Y:S01]  /*35c0*/  @!P4 IMAD.MOV R78, RZ, RZ, -R78 ;  /* 0x000000ffff4ec224 */ /* 0x000fe200078e0a4e */
[----:B------:R-:W-:-:S02]  /*35d0*/  ISETP.GT.U32.AND P5, PT, R3, R88, PT ;  /* 0x000000580300720c */ /* 0x000fc40003fa4070 */
[----:B------:R-:W-:Y:S01]  /*35e0*/  ISETP.GT.U32.AND P0, PT, R3, R90, PT ;  /* 0x0000005a0300720c */ /* 0x000fe20003f04070 */
[----:B------:R-:W-:Y:S01]  /*35f0*/  @!P1 IMAD.IADD R13, R13, 0x1, -R4 ;  /* 0x000000010d0d9824 */ /* 0x000fe200078e0a04 */
[----:B------:R-:W-:Y:S02]  /*3600*/  ISETP.GE.AND P1, PT, R136, c[0x0][0x180], PT ;  /* 0x0000600088007a0c */ /* 0x000fe40003f26270 */
[----:B------:R-:W-:Y:S01]  /*3610*/  ISETP.NE.U32.AND P4, PT, R2, RZ, PT ;  /* 0x000000ff0200720c */ /* 0x000fe20003f85070 */
[----:B------:R-:W-:Y:S01]  /*3620*/  IMAD R2, R140, 0x2, R0 ;  /* 0x000000028c027824 */ /* 0x000fe200078e0200 */
[----:B------:R-:W-:Y:S01]  /*3630*/  SEL R12, R9, RZ, !P1 ;  /* 0x000000ff090c7207 */ /* 0x000fe20004800000 */
[----:B------:R-:W-:Y:S01]  /*3640*/  @!P6 IMAD.MOV R82, RZ, RZ, -R82 ;  /* 0x000000ffff52e224 */ /* 0x000fe200078e0a52 */
[----:B------:R-:W-:Y:S01]  /*3650*/  ISETP.GE.AND P6, PT, R211, c[0x0][0x180], PT ;  /* 0x00006000d3007a0c */ /* 0x000fe20003fc6270 */
[----:B------:R-:W-:Y:S01]  /*3660*/  @!P3 IMAD.MOV R84, RZ, RZ, -R84 ;  /* 0x000000ffff54b224 */ /* 0x000fe200078e0a54 */
[----:B------:R-:W-:Y:S01]  /*3670*/  ISETP.NE.U32.AND P3, PT, R12, RZ, PT ;  /* 0x000000ff0c00720c */ /* 0x000fe20003f65070 */
[----:B------:R-:W-:Y:S01]  /*3680*/  IMAD R197, R140, 0x2, R2 ;  /* 0x000000028cc57824 */ /* 0x000fe200078e0202 */
[----:B------:R-:W-:Y:S01]  /*3690*/  SEL R12, R9, RZ, !P6 ;  /* 0x000000ff090c7207 */ /* 0x000fe20007000000 */
[--C-:B------:R-:W-:Y:S01]  /*36a0*/  @!P5 IMAD.IADD R88, R88, 0x1, -R3.reuse ;  /* 0x000000015858d824 */ /* 0x100fe200078e0a03 */
[----:B------:R-:W-:Y:S01]  /*36b0*/  ISETP.GE.AND P5, PT, R59, RZ, PT ;  /* 0x000000ff3b00720c */ /* 0x000fe20003fa6270 */
[----:B------:R-:W-:Y:S01]  /*36c0*/  @!P0 IMAD.IADD R90, R90, 0x1, -R3 ;  /* 0x000000015a5a8824 */ /* 0x000fe200078e0a03 */
[----:B------:R-:W-:Y:S01]  /*36d0*/  ISETP.GE.AND P0, PT, R61, RZ, PT ;  /* 0x000000ff3d00720c */ /* 0x000fe20003f06270 */
[----:B------:R-:W-:Y:S01]  /*36e0*/  IMAD R196, R140, 0x2, R197 ;  /* 0x000000028cc47824 */ /* 0x000fe200078e02c5 */
[----:B------:R-:W-:-:S02]  /*36f0*/  ISETP.GT.U32.AND P1, PT, R4, R13, PT ;  /* 0x0000000d0400720c */ /* 0x000fc40003f24070 */
[----:B------:R-:W-:Y:S01]  /*3700*/  ISETP.GE.AND P6, PT, R51, RZ, PT ;  /* 0x000000ff3300720c */ /* 0x000fe20003fc6270 */
[----:B------:R-:W-:Y:S01]  /*3710*/  IMAD R87, R140, 0x2, R196 ;  /* 0x000000028c577824 */ /* 0x000fe200078e02c4 */
[----:B------:R-:W-:-:S03]  /*3720*/  LOP3.LUT R51, RZ, c[0x0][0x17c], RZ, 0x33, !PT ;  /* 0x00005f00ff337a12 */ /* 0x000fc600078e33ff */
[----:B------:R-:W-:Y:S02]  /*3730*/  IMAD R3, R140, 0x2, R87 ;  /* 0x000000028c037824 */ /* 0x000fe400078e0257 */
[----:B------:R-:W-:Y:S01]  /*3740*/  @!P5 IMAD.MOV R86, RZ, RZ, -R86 ;  /* 0x000000ffff56d224 */ /* 0x000fe200078e0a56 */
[----:B------:R-:W-:Y:S01]  /*3750*/  ISETP.NE.U32.AND P5, PT, R12, RZ, PT ;  /* 0x000000ff0c00720c */ /* 0x000fe20003fa5070 */
[----:B------:R-:W-:Y:S01]  /*3760*/  @!P0 IMAD.MOV R88, RZ, RZ, -R88 ;  /* 0x000000ffff588224 */ /* 0x000fe200078e0a58 */
[----:B------:R-:W-:Y:S01]  /*3770*/  ISETP.GE.AND P0, PT, R75, RZ, PT ;  /* 0x000000ff4b00720c */ /* 0x000fe20003f06270 */
[----:B------:R-:W-:Y:S01]  /*3780*/  @!P1 IMAD.IADD R13, R13, 0x1, -R4 ;  /* 0x000000010d0d9824 */ /* 0x000fe200078e0a04 */
[----:B------:R-:W-:Y:S01]  /*3790*/  ISETP.NE.AND P1, PT, RZ, c[0x0][0x17c], PT ;  /* 0x00005f00ff007a0c */ /* 0x000fe20003f25270 */
[----:B------:R-:W-:Y:S01]  /*37a0*/  @!P6 IMAD.MOV R90, RZ, RZ, -R90 ;  /* 0x000000ffff5ae224 */ /* 0x000fe200078e0a5a */
[----:B------:R-:W-:Y:S01]  /*37b0*/  LEA R160, P6, R245, c[0x0][0x168], 0x2 ;  /* 0x00005a00f5a07a11 */ /* 0x000fe200078c10ff */
[----:B------:R-:W-:Y:S01]  /*37c0*/  IMAD R201, R140, 0x2, R3 ;  /* 0x000000028cc97824 */ /* 0x000fe200078e0203 */
[----:B------:R-:W-:-:S02]  /*37d0*/  SEL R12, R51, R5, !P1 ;  /* 0x00000005330c7207 */ /* 0x000fc40004800000 */
[C---:B------:R-:W-:Y:S01]  /*37e0*/  SEL R6, R51.reuse, R6, !P1 ;  /* 0x0000000633067207 */ /* 0x040fe20004800000 */
[----:B------:R-:W-:Y:S01]  /*37f0*/  IMAD R210, R140, 0x2, R201 ;  /* 0x000000028cd27824 */ /* 0x000fe200078e02c9 */
[C---:B------:R-:W-:Y:S01]  /*3800*/  SEL R55, R51.reuse, R7, !P1 ;  /* 0x0000000733377207 */ /* 0x040fe20004800000 */
[----:B------:R-:W-:Y:S01]  /*3810*/  IMAD R85, R12, c[0x0][0x190], RZ ;  /* 0x000064000c557a24 */ /* 0x000fe200078e02ff */
[C---:B------:R-:W-:Y:S01]  /*3820*/  SEL R57, R51.reuse, R8, !P1 ;  /* 0x0000000833397207 */ /* 0x040fe20004800000 */
[C---:B------:R-:W-:Y:S01]  /*3830*/  IMAD R213, R140.reuse, 0x2, R210 ;  /* 0x000000028cd57824 */ /* 0x040fe200078e02d2 */
[C---:B------:R-:W-:Y:S01]  /*3840*/  SEL R10, R51.reuse, R10, !P1 ;  /* 0x0000000a330a7207 */ /* 0x040fe20004800000 */
[----:B------:R-:W-:Y:S01]  /*3850*/  @!P0 IMAD.MOV R13, RZ, RZ, -R13 ;  /* 0x000000ffff0d8224 */ /* 0x000fe200078e0a0d */
[C---:B------:R-:W-:Y:S01]  /*3860*/  SEL R11, R51.reuse, R11, !P1 ;  /* 0x0000000b330b7207 */ /* 0x040fe20004800000 */
[----:B------:R-:W-:Y:S01]  /*3870*/  IMAD R215, R140, 0x2, R213 ;  /* 0x000000028cd77824 */ /* 0x000fe200078e02d5 */
[C---:B------:R-:W-:Y:S01]  /*3880*/  SEL R14, R51.reuse, R14, !P1 ;  /* 0x0000000e330e7207 */ /* 0x040fe20004800000 */
[----:B------:R-:W-:Y:S01]  /*3890*/  IMAD R77, R10, c[0x0][0x190], RZ ;  /* 0x000064000a4d7a24 */ /* 0x000fe200078e02ff */
[C---:B------:R-:W-:Y:S01]  /*38a0*/  SEL R15, R51.reuse, R15, !P1 ;  /* 0x0000000f330f7207 */ /* 0x040fe20004800000 */
[C---:B------:R-:W-:Y:S01]  /*38b0*/  IMAD R236, R140.reuse, 0x2, R215 ;  /* 0x000000028cec7824 */ /* 0x040fe200078e02d7 */
[----:B------:R-:W-:Y:S01]  /*38c0*/  SEL R16, R51, R16, !P1 ;  /* 0x0000001033107207 */ /* 0x000fe20004800000 */
[----:B-1----:R-:W-:Y:S01]  /*38d0*/  IMAD R75, R11, c[0x0][0x190], RZ ;  /* 0x000064000b4b7a24 */ /* 0x002fe200078e02ff */
[C---:B------:R-:W-:Y:S01]  /*38e0*/  SEL R17, R51.reuse, R17, !P1 ;  /* 0x0000001133117207 */ /* 0x040fe20004800000 */
[----:B------:R-:W-:Y:S01]  /*38f0*/  IMAD R53, R140, 0x2, R236 ;  /* 0x000000028c357824 */ /* 0x000fe200078e02ec */
[C---:B------:R-:W-:Y:S01]  /*3900*/  SEL R18, R51.reuse, R18, !P1 ;  /* 0x0000001233127207 */ /* 0x040fe20004800000 */
[----:B------:R-:W-:Y:S01]  /*3910*/  IMAD R73, R14, c[0x0][0x190], RZ ;  /* 0x000064000e497a24 */ /* 0x000fe200078e02ff */
[C---:B------:R-:W-:Y:S01]  /*3920*/  SEL R19, R51.reuse, R19, !P1 ;  /* 0x0000001333137207 */ /* 0x040fe20004800000 */
[C---:B------:R-:W-:Y:S01]  /*3930*/  IMAD R5, R140.reuse, 0x2, R53 ;  /* 0x000000028c057824 */ /* 0x040fe200078e0235 */
[----:B------:R-:W-:Y:S01]  /*3940*/  SEL R21, R51, R21, !P1 ;  /* 0x0000001533157207 */ /* 0x000fe20004800000 */
[----:B------:R-:W-:Y:S01]  /*3950*/  IMAD R71, R15, c[0x0][0x190], RZ ;  /* 0x000064000f477a24 */ /* 0x000fe200078e02ff */
[C---:B------:R-:W-:Y:S01]  /*3960*/  SEL R22, R51.reuse, R22, !P1 ;  /* 0x0000001633167207 */ /* 0x040fe20004800000 */
[----:B------:R-:W-:Y:S01]  /*3970*/  IMAD R7, R140, 0x2, R5 ;  /* 0x000000028c077824 */ /* 0x000fe200078e0205 */
[C---:B------:R-:W-:Y:S01]  /*3980*/  SEL R251, R51.reuse, R23, !P1 ;  /* 0x0000001733fb7207 */ /* 0x040fe20004800000 */
[----:B------:R-:W-:Y:S01]  /*3990*/  IMAD R83, R6, c[0x0][0x190], RZ ;  /* 0x0000640006537a24 */ /* 0x000fe200078e02ff */
[C---:B------:R-:W-:Y:S01]  /*39a0*/  SEL R249, R51.reuse, R24, !P1 ;  /* 0x0000001833f97207 */ /* 0x040fe20004800000 */
[----:B------:R-:W-:Y:S01]  /*39b0*/  IMAD R4, R140, 0x2, R7 ;  /* 0x000000028c047824 */ /* 0x000fe200078e0207 */
[----:B------:R-:W-:Y:S01]  /*39c0*/  SEL R247, R51, R25, !P1 ;  /* 0x0000001933f77207 */ /* 0x000fe20004800000 */
[----:B------:R-:W-:Y:S01]  /*39d0*/  IMAD R81, R55, c[0x0][0x190], RZ ;  /* 0x0000640037517a24 */ /* 0x000fe200078e02ff */
[C---:B------:R-:W-:Y:S01]  /*39e0*/  SEL R244, R51.reuse, R26, !P1 ;  /* 0x0000001a33f47207 */ /* 0x040fe20004800000 */
[----:B------:R-:W-:Y:S01]  /*39f0*/  IMAD R65, R18, c[0x0][0x190], RZ ;  /* 0x0000640012417a24 */ /* 0x000fe200078e02ff */
[C---:B------:R-:W-:Y:S01]  /*3a00*/  SEL R243, R51.reuse, R27, !P1 ;  /* 0x0000001b33f37207 */ /* 0x040fe20004800000 */
[----:B------:R-:W-:Y:S01]  /*3a10*/  IMAD R69, R16, c[0x0][0x190], RZ ;  /* 0x0000640010457a24 */ /* 0x000fe200078e02ff */
[----:B------:R-:W-:Y:S01]  /*3a20*/  SEL R241, R51, R28, !P1 ;  /* 0x0000001c33f17207 */ /* 0x000fe20004800000 */
[----:B------:R-:W-:Y:S01]  /*3a30*/  IMAD R63, R19, c[0x0][0x190], RZ ;  /* 0x00006400133f7a24 */ /* 0x000fe200078e02ff */
[----:B------:R-:W-:Y:S01]  /*3a40*/  SEL R240, R51, R29, !P1 ;  /* 0x0000001d33f07207 */ /* 0x000fe20004800000 */
[----:B------:R-:W-:Y:S01]  /*3a50*/  IMAD R79, R57, c[0x0][0x190], RZ ;  /* 0x00006400394f7a24 */ /* 0x000fe200078e02ff */
[----:B------:R-:W-:Y:S01]  /*3a60*/  SEL R239, R51, R30, !P1 ;  /* 0x0000001e33ef7207 */ /* 0x000fe20004800000 */
[----:B------:R-:W-:Y:S01]  /*3a70*/  IMAD R67, R17, c[0x0][0x190], RZ ;  /* 0x0000640011437a24 */ /* 0x000fe200078e02ff */
[----:B------:R-:W-:Y:S01]  /*3a80*/  SEL R238, R51, R31, !P1 ;  /* 0x0000001f33ee7207 */ /* 0x000fe20004800000 */
        /* <DEDUP_REMOVED lines=13> */
[C---:B------:R-:W-:Y:S01]  /*3b60*/  SEL R242, R51.reuse, R38, !P1 ;  /* 0x0000002633f27207 */ /* 0x040fe20004800000 */
[----:B------:R-:W-:Y:S01]  /*3b70*/  STL [R1+0x64], R85 ;  /* 0x0000645501007387 */ /* 0x000fe20000100800 */
[----:B------:R-:W-:Y:S01]  /*3b80*/  SEL R233, R51, R39, !P1 ;  /* 0x0000002733e97207 */ /* 0x000fe20004800000 */
[----:B------:R-:W-:Y:S01]  /*3b90*/  IMAD R243, R243, c[0x0][0x190], RZ ;  /* 0x00006400f3f37a24 */ /* 0x000fe200078e02ff */
[C---:B------:R-:W-:Y:S01]  /*3ba0*/  SEL R232, R51.reuse, R40, !P1 ;  /* 0x0000002833e87207 */ /* 0x040fe20004800000 */
[----:B------:R-:W-:Y:S01]  /*3bb0*/  STL [R1+0x60], R83 ;  /* 0x0000605301007387 */ /* 0x000fe20000100800 */
[C---:B------:R-:W-:Y:S01]  /*3bc0*/  SEL R231, R51.reuse, R41, !P1 ;  /* 0x0000002933e77207 */ /* 0x040fe20004800000 */
[----:B------:R-:W-:Y:S01]  /*3bd0*/  IMAD R240, R240, c[0x0][0x190], RZ ;  /* 0x00006400f0f07a24 */ /* 0x000fe200078e02ff */
[C---:B------:R-:W-:Y:S01]  /*3be0*/  SEL R230, R51.reuse, R42, !P1 ;  /* 0x0000002a33e67207 */ /* 0x040fe20004800000 */
[----:B------:R-:W-:Y:S01]  /*3bf0*/  STL [R1+0x5c], R81 ;  /* 0x00005c5101007387 */ /* 0x000fe20000100800 */
[C---:B------:R-:W-:Y:S01]  /*3c00*/  SEL R229, R51.reuse, R43, !P1 ;  /* 0x0000002b33e57207 */ /* 0x040fe20004800000 */
[----:B------:R-:W-:Y:S01]  /*3c10*/  IMAD R238, R238, c[0x0][0x190], RZ ;  /* 0x00006400eeee7a24 */ /* 0x000fe200078e02ff */
[C---:B------:R-:W-:Y:S01]  /*3c20*/  SEL R228, R51.reuse, R44, !P1 ;  /* 0x0000002c33e47207 */ /* 0x040fe20004800000 */
[----:B------:R-:W-:Y:S01]  /*3c30*/  STL [R1+0x58], R79 ;  /* 0x0000584f01007387 */ /* 0x000fe20000100800 */
        /* <DEDUP_REMOVED lines=35> */
[----:B------:R1:W-:Y:S01]  /*3e70*/  STL [R1+0x30], R61 ;  /* 0x0000303d01007387 */ /* 0x0003e20000100800 */
[----:B------:R-:W-:Y:S01]  /*3e80*/  SEL R183, R51, R20, !P1 ;  /* 0x0000001433b77207 */ /* 0x000fe20004800000 */
[----:B------:R-:W-:Y:S01]  /*3e90*/  IMAD R233, R233, c[0x0][0x190], RZ ;  /* 0x00006400e9e97a24 */ /* 0x000fe200078e02ff */
[C---:B------:R-:W-:Y:S01]  /*3ea0*/  SEL R189, R51.reuse, R76, !P1 ;  /* 0x0000004c33bd7207 */ /* 0x040fe20004800000 */
[----:B------:R2:W-:Y:S01]  /*3eb0*/  STL [R1+0x2c], R59 ;  /* 0x00002c3b01007387 */ /* 0x0005e20000100800 */
[----:B------:R-:W-:Y:S01]  /*3ec0*/  SEL R191, R51, R78, !P1 ;  /* 0x0000004e33bf7207 */ /* 0x000fe20004800000 */
[----:B------:R-:W-:Y:S01]  /*3ed0*/  IMAD R231, R231, c[0x0][0x190], RZ ;  /* 0x00006400e7e77a24 */ /* 0x000fe200078e02ff */
[----:B------:R-:W-:Y:S01]  /*3ee0*/  SEL R193, R51, R80, !P1 ;  /* 0x0000005033c17207 */ /* 0x000fe20004800000 */
[----:B------:R-:W-:Y:S01]  /*3ef0*/  IMAD R229, R229, c[0x0][0x190], RZ ;  /* 0x00006400e5e57a24 */ /* 0x000fe200078e02ff */
[C---:B------:R-:W-:Y:S01]  /*3f00*/  SEL R195, R51.reuse, R82, !P1 ;  /* 0x0000005233c37207 */ /* 0x040fe20004800000 */
        /* <DEDUP_REMOVED lines=11> */
[----:B------:R-:W-:Y:S01]  /*3fc0*/  ISETP.NE.AND P1, PT, RZ, c[0x0][0x178], PT ;  /* 0x00005e00ff007a0c */ /* 0x000fe20003f25270 */
[----:B------:R-:W-:Y:S01]  /*3fd0*/  IMAD R219, R219, c[0x0][0x190], RZ ;  /* 0x00006400dbdb7a24 */ /* 0x000fe200078e02ff */
[----:B------:R-:W-:Y:S01]  /*3fe0*/  LEA.HI.X.SX32 R8, R245, c[0x0][0x16c], 0x2, P6 ;  /* 0x00005b00f5087a11 */ /* 0x000fe200030f16ff */
[----:B------:R-:W-:-:S02]  /*3ff0*/  IMAD R137, R137, c[0x0][0x190], RZ ;  /* 0x0000640089897a24 */ /* 0x000fc400078e02ff */
[----:B------:R-:W-:Y:S02]  /*4000*/  IMAD R141, R141, c[0x0][0x190], RZ ;  /* 0x000064008d8d7a24 */ /* 0x000fe400078e02ff */
[----:B------:R-:W-:Y:S02]  /*4010*/  IMAD R139, R139, c[0x0][0x190], RZ ;  /* 0x000064008b8b7a24 */ /* 0x000fe400078e02ff */
[----:B------:R-:W-:Y:S02]  /*4020*/  IMAD R143, R143, c[0x0][0x190], RZ ;  /* 0x000064008f8f7a24 */ /* 0x000fe400078e02ff */
[----:B------:R-:W-:Y:S02]  /*4030*/  IMAD R147, R147, c[0x0][0x190], RZ ;  /* 0x0000640093937a24 */ /* 0x000fe400078e02ff */
[----:B------:R-:W-:Y:S01]  /*4040*/  @!P1 LOP3.LUT R13, RZ, c[0x0][0x178], RZ, 0x33, !PT ;  /* 0x00005e00ff0d9a12 */ /* 0x000fe200078e33ff */
[----:B------:R-:W-:Y:S02]  /*4050*/  IMAD R145, R145, c[0x0][0x190], RZ ;  /* 0x0000640091917a24 */ /* 0x000fe400078e02ff */
[----:B------:R-:W-:-:S02]  /*4060*/  IMAD R149, R149, c[0x0][0x190], RZ ;  /* 0x0000640095957a24 */ /* 0x000fc400078e02ff */
[----:B------:R-:W-:Y:S02]  /*4070*/  IMAD R237, R13, c[0x0][0x184], RZ ;  /* 0x000061000ded7a24 */ /* 0x000fe400078e02ff */
[----:B------:R-:W-:Y:S02]  /*4080*/  IMAD R165, R165, c[0x0][0x190], RZ ;  /* 0x00006400a5a57a24 */ /* 0x000fe400078e02ff */
[----:B------:R-:W-:Y:S01]  /*4090*/  IMAD R151, R151, c[0x0][0x190], RZ ;  /* 0x0000640097977a24 */ /* 0x000fe200078e02ff */
[----:B------:R-:W-:Y:S01]  /*40a0*/  LEA R10, P0, R237, c[0x0][0x160], 0x2 ;  /* 0x00005800ed0a7a11 */ /* 0x000fe200078010ff */
[----:B------:R-:W-:Y:S02]  /*40b0*/  IMAD R167, R167, c[0x0][0x190], RZ ;  /* 0x00006400a7a77a24 */ /* 0x000fe400078e02ff */
[----:B------:R-:W-:Y:S01]  /*40c0*/  IMAD R175, R175, c[0x0][0x190], RZ ;  /* 0x00006400afaf7a24 */ /* 0x000fe200078e02ff */
[----:B------:R-:W-:Y:S01]  /*40d0*/  LEA.HI.X.SX32 R11, R237, c[0x0][0x164], 0x2, P0 ;  /* 0x00005900ed0b7a11 */ /* 0x000fe200000f16ff */
[----:B------:R-:W-:Y:S01]  /*40e0*/  IMAD R173, R173, c[0x0][0x190], RZ ;  /* 0x00006400adad7a24 */ /* 0x000fe200078e02ff */
[-C--:B------:R-:W-:Y:S01]  /*40f0*/  LEA R12, P1, R5, R10.reuse, 0x2 ;  /* 0x0000000a050c7211 */ /* 0x080fe200078210ff */
[----:B------:R-:W-:Y:S01]  /*4100*/  IMAD R181, R181, c[0x0][0x190], RZ ;  /* 0x00006400b5b57a24 */ /* 0x000fe200078e02ff */
[-C--:B------:R-:W-:Y:S01]  /*4110*/  LEA R186, P0, R53, R10.reuse, 0x2 ;  /* 0x0000000a35ba7211 */ /* 0x080fe200078010ff */
[----:B------:R-:W-:Y:S01]  /*4120*/  IMAD R189, R189, c[0x0][0x190], RZ ;  /* 0x00006400bdbd7a24 */ /* 0x000fe200078e02ff */
[-C--:B------:R-:W-:Y:S01]  /*4130*/  LEA.HI.X.SX32 R13, R5, R11.reuse, 0x2, P1 ;  /* 0x0000000b050d7211 */ /* 0x080fe200008f16ff */
[----:B------:R-:W-:Y:S01]  /*4140*/  IMAD R183, R183, c[0x0][0x190], RZ ;  /* 0x00006400b7b77a24 */ /* 0x000fe200078e02ff */
[CC--:B------:R-:W-:Y:S01]  /*4150*/  LEA R14, P1, R4.reuse, R10.reuse, 0x2 ;  /* 0x0000000a040e7211 */ /* 0x0c0fe200078210ff */
[----:B------:R-:W-:Y:S01]  /*4160*/  IMAD R191, R191, c[0x0][0x190], RZ ;  /* 0x00006400bfbf7a24 */ /* 0x000fe200078e02ff */
[-C--:B------:R-:W-:Y:S01]  /*4170*/  LEA.HI.X.SX32 R187, R53, R11.reuse, 0x2, P0 ;  /* 0x0000000b35bb7211 */ /* 0x080fe200000f16ff */
[----:B------:R-:W-:Y:S01]  /*4180*/  IMAD R195, R195, c[0x0][0x190], RZ ;  /* 0x00006400c3c37a24 */ /* 0x000fe200078e02ff */
[-C--:B------:R-:W-:Y:S01]  /*4190*/  LEA.HI.X.SX32 R15, R4, R11.reuse, 0x2, P1 ;  /* 0x0000000b040f7211 */ /* 0x080fe200008f16ff */
[----:B------:R-:W-:Y:S01]  /*41a0*/  IMAD R193, R193, c[0x0][0x190], RZ ;  /* 0x00006400c1c17a24 */ /* 0x000fe200078e02ff */
[-C--:B------:R-:W-:Y:S01]  /*41b0*/  LEA R216, P1, R0, R10.reuse, 0x2 ;  /* 0x0000000a00d87211 */ /* 0x080fe200078210ff */
[----:B------:R-:W-:Y:S01]  /*41c0*/  IMAD R199, R199, c[0x0][0x190], RZ ;  /* 0x00006400c7c77a24 */ /* 0x000fe200078e02ff */
[-C--:B------:R-:W-:Y:S01]  /*41d0*/  LEA R208, P0, R7, R10.reuse, 0x2 ;  /* 0x0000000a07d07211 */ /* 0x080fe200078010ff */
[----:B------:R-:W-:Y:S01]  /*41e0*/  IMAD R202, R202, c[0x0][0x190], RZ ;  /* 0x00006400caca7a24 */ /* 0x000fe200078e02ff */
[-C--:B------:R-:W-:Y:S01]  /*41f0*/  LEA.HI.X.SX32 R217, R0, R11.reuse, 0x2, P1 ;  /* 0x0000000b00d97211 */ /* 0x080fe200008f16ff */
[----:B------:R-:W-:Y:S01]  /*4200*/  IMAD R214, R214, c[0x0][0x190], RZ ;  /* 0x00006400d6d67a24 */ /* 0x000fe200078e02ff */
[-C--:B------:R-:W-:Y:S01]  /*4210*/  LEA R220, P1, R197, R10.reuse, 0x2 ;  /* 0x0000000ac5dc7211 */ /* 0x080fe200078210ff */
[----:B------:R-:W-:Y:S01]  /*4220*/  IMAD R218, R218, c[0x0][0x190], RZ ;  /* 0x00006400dada7a24 */ /* 0x000fe200078e02ff */
[----:B------:R-:W-:Y:S01]  /*4230*/  LEA.HI.X.SX32 R209, R7, R11, 0x2, P0 ;  /* 0x0000000b07d17211 */ /* 0x000fe200000f16ff */
[----:B------:R-:W-:Y:S01]  /*4240*/  IMAD R222, R222, c[0x0][0x190], RZ ;  /* 0x00006400dede7a24 */ /* 0x000fe200078e02ff */
[----:B------:R-:W-:-:S02]  /*4250*/  LEA R162, P0, R89, R10, 0x2 ;  /* 0x0000000a59a27211 */ /* 0x000fc400078010ff */
[-C--:B------:R-:W-:Y:S02]  /*4260*/  LEA.HI.X.SX32 R221, R197, R11.reuse, 0x2, P1 ;  /* 0x0000000bc5dd7211 */ /* 0x080fe400008f16ff */
[-C--:B------:R-:W-:Y:S02]  /*4270*/  LEA R224, P1, R87, R10.reuse, 0x2 ;  /* 0x0000000a57e07211 */ /* 0x080fe400078210ff */
[-C--:B------:R-:W-:Y:S02]  /*4280*/  LEA.HI.X.SX32 R163, R89, R11.reuse, 0x2, P0 ;  /* 0x0000000b59a37211 */ /* 0x080fe400000f16ff */
[-C--:B------:R-:W-:Y:S02]  /*4290*/  LEA R168, P0, R2, R10.reuse, 0x2 ;  /* 0x0000000a02a87211 */ /* 0x080fe400078010ff */
[----:B------:R-:W-:Y:S01]  /*42a0*/  LEA R176, P6, R3, R10, 0x2 ;  /* 0x0000000a03b07211 */ /* 0x000fe200078c10ff */
[----:B------:R3:W-:Y:S01]  /*42b0*/  LDGSTS.E [R206+0x18000], [R162.64], P2 ;  /* 0x18000000a2ce7fae */ /* 0x0007e20009121846 */
[----:B------:R-:W-:-:S02]  /*42c0*/  LEA.HI.X.SX32 R225, R87, R11, 0x2, P1 ;  /* 0x0000000b57e17211 */ /* 0x000fc400008f16ff */
[-C--:B------:R-:W-:Y:S02]  /*42d0*/  LEA R4, P1, R201, R10.reuse, 0x2 ;  /* 0x0000000ac9047211 */ /* 0x080fe400078210ff */
[-C--:B------:R-:W-:Y:S02]  /*42e0*/  LEA.HI.X.SX32 R169, R2, R11.reuse, 0x2, P0 ;  /* 0x0000000b02a97211 */ /* 0x080fe400000f16ff */
[-C--:B------:R-:W-:Y:S02]  /*42f0*/  LEA.HI.X.SX32 R177, R3, R11.reuse, 0x2, P6 ;  /* 0x0000000b03b17211 */ /* 0x080fe400030f16ff */
[-C--:B------:R-:W-:Y:S01]  /*4300*/  LEA R170, P0, R196, R10.reuse, 0x2 ;  /* 0x0000000ac4aa7211 */ /* 0x080fe200078010ff */
[----:B------:R4:W-:Y:S01]  /*4310*/  LDGSTS.E [R206+0x18400], [R168.64], P4 ;  /* 0x18400000a8ce7fae */ /* 0x0009e2000a121846 */
[----:B------:R-:W-:Y:S02]  /*4320*/  LEA R178, P6, R210, R10, 0x2 ;  /* 0x0000000ad2b27211 */ /* 0x000fe400078c10ff */
[----:B------:R-:W-:-:S02]  /*4330*/  LEA.HI.X.SX32 R5, R201, R11, 0x2, P1 ;  /* 0x0000000bc9057211 */ /* 0x000fc400008f16ff */
[-C--:B------:R-:W-:Y:S02]  /*4340*/  LEA R18, P1, R83, R160.reuse, 0x2 ;  /* 0x000000a053127211 */ /* 0x080fe400078210ff */
[-C--:B------:R-:W-:Y:S02]  /*4350*/  LEA.HI.X.SX32 R171, R196, R11.reuse, 0x2, P0 ;  /* 0x0000000bc4ab7211 */ /* 0x080fe400000f16ff */
[----:B------:R-:W-:Y:S02]  /*4360*/  LEA.HI.X.SX32 R179, R210, R11, 0x2, P6 ;  /* 0x0000000bd2b37211 */ /* 0x000fe400030f16ff */
[-C--:B------:R-:W-:Y:S01]  /*4370*/  LEA R16, P0, R85, R160.reuse, 0x2 ;  /* 0x000000a055107211 */ /* 0x080fe200078010ff */
[----:B------:R1:W-:Y:S01]  /*4380*/  LDGSTS.E [R206+0x18800], [R170.64], P3 ;  /* 0x18800000aace7fae */ /* 0x0003e20009921846 */
[----:B------:R-:W-:Y:S02]  /*4390*/  LEA R20, P6, R81, R160, 0x2 ;  /* 0x000000a051147211 */ /* 0x000fe400078c10ff */
[----:B------:R-:W-:Y:S01]  /*43a0*/  LEA.HI.X.SX32 R19, R83, R8, 0x2, P1 ;  /* 0x0000000853137211 */ /* 0x000fe200008f16ff */
[----:B------:R1:W-:Y:S01]  /*43b0*/  LDGSTS.E [R206+0x18c00], [R176.64], P5 ;  /* 0x18c00000b0ce7fae */ /* 0x0003e2000a921846 */
[----:B------:R-:W-:-:S02]  /*43c0*/  LEA R24, P1, R77, R160, 0x2 ;  /* 0x000000a04d187211 */ /* 0x000fc400078210ff */
[-C--:B------:R-:W-:Y:S02]  /*43d0*/  LEA.HI.X.SX32 R17, R85, R8.reuse, 0x2, P0 ;  /* 0x0000000855117211 */ /* 0x080fe400000f16ff */
[----:B------:R-:W-:Y:S02]  /*43e0*/  LEA.HI.X.SX32 R21, R81, R8, 0x2, P6 ;  /* 0x0000000851157211 */ /* 0x000fe400030f16ff */
[-C--:B------:R-:W-:Y:S02]  /*43f0*/  LEA R22, P0, R79, R160.reuse, 0x2 ;  /* 0x000000a04f167211 */ /* 0x080fe400078010ff */
[----:B------:R-:W-:Y:S02]  /*4400*/  LEA R26, P6, R75, R160, 0x2 ;  /* 0x000000a04b1a7211 */ /* 0x000fe400078c10ff */
[----:B------:R-:W-:Y:S02]  /*4410*/  LEA.HI.X.SX32 R25, R77, R8, 0x2, P1 ;  /* 0x000000084d197211 */ /* 0x000fe400008f16ff */
        /* <DEDUP_REMOVED lines=35> */
[----:B-1----:R-:W-:Y:S02]  /*4650*/  LEA.HI.X.SX32 R61, R238, R8, 0x2, P1 ;  /* 0x00000008ee3d7211 */ /* 0x002fe400008f16ff */
[----:B------:R-:W-:-:S02]  /*4660*/  LEA R66, P1, R252, R160, 0x2 ;  /* 0x000000a0fc427211 */ /* 0x000fc400078210ff */
[-C--:B--2---:R-:W-:Y:S02]  /*4670*/  LEA.HI.X.SX32 R59, R239, R8.reuse, 0x2, P0 ;  /* 0x00000008ef3b7211 */ /* 0x084fe400000f16ff */
        /* <DEDUP_REMOVED lines=70> */
[----:B------:R-:W-:-:S02]  /*4ae0*/  ISETP.GE.AND P1, PT, R200, c[0x0][0x180], PT ;  /* 0x00006000c8007a0c */ /* 0x000fc40003f26270 */
[-C--:B------:R-:W-:Y:S02]  /*4af0*/  LEA.HI.X.SX32 R131, R193, R8.reuse, 0x2, P0 ;  /* 0x00000008c1837211 */ /* 0x080fe400000f16ff */
[----:B------:R-:W-:Y:S02]  /*4b00*/  LEA.HI.X.SX32 R153, R199, R8, 0x2, P6 ;  /* 0x00000008c7997211 */ /* 0x000fe400030f16ff */
[-C--:B------:R-:W-:Y:S02]  /*4b10*/  LEA R6, P0, R213, R10.reuse, 0x2 ;  /* 0x0000000ad5067211 */ /* 0x080fe400078010ff */
[-C--:B------:R-:W-:Y:S02]  /*4b20*/  LEA R184, P6, R215, R10.reuse, 0x2 ;  /* 0x0000000ad7b87211 */ /* 0x080fe400078c10ff */
[----:B------:R-:W-:Y:S02]  /*4b30*/  SEL R134, R9, RZ, !P1 ;  /* 0x000000ff09867207 */ /* 0x000fe40004800000 */
[----:B------:R-:W-:-:S02]  /*4b40*/  LEA R10, P1, R236, R10, 0x2 ;  /* 0x0000000aec0a7211 */ /* 0x000fc400078210ff */
[-C--:B------:R-:W-:Y:S02]  /*4b50*/  LEA.HI.X.SX32 R7, R213, R11.reuse, 0x2, P0 ;  /* 0x0000000bd5077211 */ /* 0x080fe400000f16ff */
[-C--:B------:R-:W-:Y:S02]  /*4b60*/  LEA.HI.X.SX32 R185, R215, R11.reuse, 0x2, P6 ;  /* 0x0000000bd7b97211 */ /* 0x080fe400030f16ff */
[----:B------:R-:W-:Y:S02]  /*4b70*/  LEA.HI.X.SX32 R11, R236, R11, 0x2, P1 ;  /* 0x0000000bec0b7211 */ /* 0x000fe400008f16ff */
[----:B------:R-:W-:Y:S02]  /*4b80*/  LEA R154, P1, R202, R160, 0x2 ;  /* 0x000000a0ca9a7211 */ /* 0x000fe400078210ff */
[----:B------:R-:W-:Y:S02]  /*4b90*/  ISETP.GE.AND P0, PT, R198, c[0x0][0x180], PT ;  /* 0x00006000c6007a0c */ /* 0x000fe40003f06270 */
[----:B------:R-:W-:-:S02]  /*4ba0*/  LEA.HI.X.SX32 R155, R202, R8, 0x2, P1 ;  /* 0x00000008ca9b7211 */ /* 0x000fc400008f16ff */
[----:B------:R-:W-:Y:S02]  /*4bb0*/  LEA R156, P1, R214, R160, 0x2 ;  /* 0x000000a0d69c7211 */ /* 0x000fe400078210ff */
[----:B------:R-:W-:Y:S02]  /*4bc0*/  ISETP.NE.U32.AND P6, PT, R134, RZ, PT ;  /* 0x000000ff8600720c */ /* 0x000fe40003fc5070 */
[----:B------:R-:W-:Y:S02]  /*4bd0*/  LEA.HI.X.SX32 R157, R214, R8, 0x2, P1 ;  /* 0x00000008d69d7211 */ /* 0x000fe400008f16ff */
[C---:B------:R-:W-:Y:S02]  /*4be0*/  LEA R158, P1, R218.reuse, R160, 0x2 ;  /* 0x000000a0da9e7211 */ /* 0x040fe400078210ff */
[----:B------:R-:W-:Y:S02]  /*4bf0*/  SEL R134, R9, RZ, !P0 ;  /* 0x000000ff09867207 */ /* 0x000fe40004000000 */
[----:B------:R-:W-:-:S02]  /*4c00*/  LEA.HI.X.SX32 R159, R218, R8, 0x2, P1 ;  /* 0x00000008da9f7211 */ /* 0x000fc400008f16ff */
[----:B------:R-:W-:Y:S02]  /*4c10*/  LEA R160, P1, R222, R160, 0x2 ;  /* 0x000000a0dea07211 */ /* 0x000fe400078210ff */
[----:B------:R-:W-:Y:S01]  /*4c20*/  ISETP.NE.U32.AND P0, PT, R134, RZ, PT ;  /* 0x000000ff8600720c */ /* 0x000fe20003f05070 */
[----:B------:R1:W-:Y:S01]  /*4c30*/  LDGSTS.E [R206+0x19000], [R178.64], P6 ;  /* 0x19000000b2ce7fae */ /* 0x0003e2000b121846 */
[----:B------:R-:W-:Y:S02]  /*4c40*/  LEA.HI.X.SX32 R161, R222, R8, 0x2, P1 ;  /* 0x00000008dea17211 */ /* 0x000fe400008f16ff */
[----:B------:R-:W-:Y:S02]  /*4c50*/  ISETP.GE.AND P1, PT, R144, c[0x0][0x180], PT ;  /* 0x0000600090007a0c */ /* 0x000fe40003f26270 */
[----:B------:R-:W-:Y:S02]  /*4c60*/  ISETP.GE.AND P2, PT, R194, c[0x0][0x180], PT ;  /* 0x00006000c2007a0c */ /* 0x000fe40003f46270 */
[----:B------:R-:W-:-:S02]  /*4c70*/  SEL R8, R9, RZ, !P1 ;  /* 0x000000ff09087207 */ /* 0x000fc40004800000 */
[----:B------:R-:W-:Y:S02]  /*4c80*/  ISETP.GE.AND P4, PT, R192, c[0x0][0x180], PT ;  /* 0x00006000c0007a0c */ /* 0x000fe40003f86270 */
[----:B------:R-:W-:Y:S01]  /*4c90*/  ISETP.NE.U32.AND P1, PT, R8, RZ, PT ;  /* 0x000000ff0800720c */ /* 0x000fe20003f25070 */
[----:B------:R2:W-:Y:S01]  /*4ca0*/  LDGSTS.E [R206+0x19400], [R184.64], P0 ;  /* 0x19400000b8ce7fae */ /* 0x0005e20008121846 */
[C---:B------:R-:W-:Y:S02]  /*4cb0*/  SEL R8, R9.reuse, RZ, !P2 ;  /* 0x000000ff09087207 */ /* 0x040fe40005000000 */
[----:B------:R-:W-:Y:S02]  /*4cc0*/  ISETP.GE.AND P0, PT, R182, c[0x0][0x180], PT ;  /* 0x00006000b6007a0c */ /* 0x000fe40003f06270 */
[----:B------:R-:W-:Y:S02]  /*4cd0*/  ISETP.NE.U32.AND P2, PT, R8, RZ, PT ;  /* 0x000000ff0800720c */ /* 0x000fe40003f45070 */
[----:B------:R-:W-:-:S02]  /*4ce0*/  SEL R8, R9, RZ, !P4 ;  /* 0x000000ff09087207 */ /* 0x000fc40006000000 */
[C---:B------:R-:W-:Y:S02]  /*4cf0*/  SEL R134, R9.reuse, RZ, !P0 ;  /* 0x000000ff09867207 */ /* 0x040fe40004000000 */
[----:B------:R-:W-:Y:S01]  /*4d00*/  ISETP.NE.U32.AND P4, PT, R8, RZ, PT ;  /* 0x000000ff0800720c */ /* 0x000fe20003f85070 */
[----:B------:R1:W-:Y:S01]  /*4d10*/  LDGSTS.E [R206+0x19800], [R186.64], P1 ;  /* 0x19800000bace7fae */ /* 0x0003e20008921846 */
[----:B------:R-:W-:Y:S02]  /*4d20*/  ISETP.GE.AND P1, PT, R180, c[0x0][0x180], PT ;  /* 0x00006000b4007a0c */ /* 0x000fe40003f26270 */
[----:B------:R-:W-:Y:S02]  /*4d30*/  ISETP.GE.AND P3, PT, R190, c[0x0][0x180], PT ;  /* 0x00006000be007a0c */ /* 0x000fe40003f66270 */
[----:B------:R-:W-:Y:S01]  /*4d40*/  ISETP.NE.U32.AND P0, PT, R134, RZ, PT ;  /* 0x000000ff8600720c */ /* 0x000fe20003f05070 */
[----:B------:R1:W-:Y:S01]  /*4d50*/  LDGSTS.E [R206+0x19c00], [R208.64], P2 ;  /* 0x19c00000d0ce7fae */ /* 0x0003e20009121846 */
[----:B------:R-:W-:-:S02]  /*4d60*/  SEL R134, R9, RZ, !P1 ;  /* 0x000000ff09867207 */ /* 0x000fc40004800000 */
[----:B------:R-:W-:Y:S02]  /*4d70*/  ISETP.GE.AND P2, PT, R174, c[0x0][0x180], PT ;  /* 0x00006000ae007a0c */ /* 0x000fe40003f46270 */
[C---:B------:R-:W-:Y:S01]  /*4d80*/  SEL R8, R9.reuse, RZ, !P3 ;  /* 0x000000ff09087207 */ /* 0x040fe20005800000 */
[----:B------:R1:W-:Y:S01]  /*4d90*/  LDGSTS.E [R146+0x18200], [R216.64], P4 ;  /* 0x18200000d8927fae */ /* 0x0003e2000a121846 */
[----:B------:R-:W-:Y:S02]  /*4da0*/  ISETP.GE.AND P5, PT, R188, c[0x0][0x180], PT ;  /* 0x00006000bc007a0c */ /* 0x000fe40003fa6270 */
[----:B------:R-:W-:Y:S02]  /*4db0*/  ISETP.NE.U32.AND P1, PT, R134, RZ, PT ;  /* 0x000000ff8600720c */ /* 0x000fe40003f25070 */
[----:B------:R-:W-:Y:S02]  /*4dc0*/  SEL R134, R9, RZ, !P2 ;  /* 0x000000ff09867207 */ /* 0x000fe40005000000 */
[----:B------:R-:W-:-:S02]  /*4dd0*/  ISETP.NE.U32.AND P3, PT, R8, RZ, PT ;  /* 0x000000ff0800720c */ /* 0x000fc40003f65070 */
[----:B------:R-:W-:Y:S02]  /*4de0*/  ISETP.GE.AND P4, PT, R172, c[0x0][0x180], PT ;  /* 0x00006000ac007a0c */ /* 0x000fe40003f86270 */
[C---:B------:R-:W-:Y:S02]  /*4df0*/  SEL R8, R9.reuse, RZ, !P5 ;  /* 0x000000ff09087207 */ /* 0x040fe40006800000 */
[----:B------:R-:W-:Y:S02]  /*4e00*/  ISETP.GE.AND P6, PT, R142, c[0x0][0x180], PT ;  /* 0x000060008e007a0c */ /* 0x000fe40003fc6270 */
[----:B------:R-:W-:Y:S02]  /*4e10*/  ISETP.NE.U32.AND P2, PT, R134, RZ, PT ;  /* 0x000000ff8600720c */ /* 0x000fe40003f45070 */
[----:B------:R-:W-:Y:S02]  /*4e20*/  SEL R134, R9, RZ, !P4 ;  /* 0x000000ff09867207 */ /* 0x000fe40006000000 */
[----:B------:R-:W-:Y:S01]  /*4e30*/  ISETP.NE.U32.AND P5, PT, R8, RZ, PT ;  /* 0x000000ff0800720c */ /* 0x000fe20003fa5070 */
[----:B------:R1:W-:Y:S01]  /*4e40*/  LDGSTS.E [R146+0x18600], [R220.64], P3 ;  /* 0x18600000dc927fae */ /* 0x0003e20009921846 */
[----:B------:R-:W-:-:S02]  /*4e50*/  ISETP.GE.AND P4, PT, R164, c[0x0][0x180], PT ;  /* 0x00006000a4007a0c */ /* 0x000fc40003f86270 */
[C---:B------:R-:W-:Y:S02]  /*4e60*/  SEL R8, R9.reuse, RZ, !P6 ;  /* 0x000000ff09087207 */ /* 0x040fe40007000000 */
[----:B------:R-:W-:Y:S01]  /*4e70*/  ISETP.GE.AND P6, PT, R148, UR4, PT ;  /* 0x0000000494007c0c */ /* 0x000fe2000bfc6270 */
[----:B------:R-:W-:Y:S01]  /*4e80*/  IMAD.SHL.U32 R148, R140, 0x20, RZ ;  /* 0x000000208c947824 */ /* 0x000fe200078e00ff */
[----:B------:R-:W-:Y:S02]  /*4e90*/  SEL R9, R9, RZ, !P4 ;  /* 0x000000ff09097207 */ /* 0x000fe40006000000 */
[----:B------:R-:W-:Y:S01]  /*4ea0*/  ISETP.NE.U32.AND P4, PT, R134, RZ, PT ;  /* 0x000000ff8600720c */ /* 0x000fe20003f85070 */
[----:B---3--:R-:W-:Y:S01]  /*4eb0*/  IMAD.WIDE R162, R148, 0x4, R162 ;  /* 0x0000000494a27825 */ /* 0x008fe200078e02a2 */
[----:B------:R-:W-:Y:S01]  /*4ec0*/  SEL R134, RZ, 0x4, P6 ;  /* 0x00000004ff867807 */ /* 0x000fe20003000000 */
[----:B------:R3:W-:Y:S01]  /*4ed0*/  LDGSTS.E [R146+0x18a00], [R224.64], P5 ;  /* 0x18a00000e0927fae */ /* 0x0007e2000a921846 */
[----:B------:R-:W-:Y:S01]  /*4ee0*/  ISETP.NE.U32.AND P6, PT, R8, RZ, PT ;  /* 0x000000ff0800720c */ /* 0x000fe20003fc5070 */
[----:B----4-:R-:W-:Y:S01]  /*4ef0*/  IMAD.WIDE R168, R148, 0x4, R168 ;  /* 0x0000000494a87825 */ /* 0x010fe200078e02a8 */
[----:B------:R-:W-:-:S02]  /*4f00*/  ISETP.NE.U32.AND P3, PT, R9, RZ, PT ;  /* 0x000000ff0900720c */ /* 0x000fc40003f65070 */
[----:B------:R-:W-:Y:S01]  /*4f10*/  ISETP.GE.AND P5, PT, R205, UR4, PT ;  /* 0x00000004cd007c0c */ /* 0x000fe2000bfa6270 */
[----:B------:R-:W-:Y:S02]  /*4f20*/  IMAD.SHL.U32 R9, R212, 0x4, RZ ;  /* 0x00000004d4097824 */ /* 0x000fe400078e00ff */
[C---:B------:R-:W-:Y:S01]  /*4f30*/  IMAD.WIDE R170, R148.reuse, 0x4, R170 ;  /* 0x0000000494aa7825 */ /* 0x040fe200078e02aa */
[----:B------:R-:W-:Y:S02]  /*4f40*/  SEL R138, RZ, 0x4, P5 ;  /* 0x00000004ff8a7807 */ /* 0x000fe40002800000 */
[----:B------:R-:W-:Y:S01]  /*4f50*/  LOP3.LUT R203, R9, R203, RZ, 0x3c, !PT ;  /* 0x000000cb09cb7212 */ /* 0x000fe200078e3cff */
[----:B------:R-:W-:Y:S01]  /*4f60*/  IMAD.WIDE R176, R148, 0x4, R176 ;  /* 0x0000000494b07825 */ /* 0x000fe200078e02b0 */
[----:B------:R-:W-:Y:S01]  /*4f70*/  ISETP.GT.AND P5, PT, R204, 0x3f, PT ;  /* 0x0000003fcc00780c */ /* 0x000fe20003fa4270 */
[----:B------:R4:W-:Y:S01]  /*4f80*/  LDGSTS.E [R146+0x18e00], [R4.64], P6 ;  /* 0x18e0000004927fae */ /* 0x0009e2000b121846 */
[----:B------:R-:W-:Y:S01]  /*4f90*/  LOP3.LUT R207, R203, 0x40, RZ, 0x3c, !PT ;  /* 0x00000040cbcf7812 */ /* 0x000fe200078e3cff */
[----:B-1----:R-:W-:Y:S01]  /*4fa0*/  IMAD.WIDE R178, R148, 0x4, R178 ;  /* 0x0000000494b27825 */ /* 0x002fe200078e02b2 */
[----:B------:R-:W-:Y:S01]  /*4fb0*/  ISETP.GE.AND P6, PT, R136, UR4, PT ;  /* 0x0000000488007c0c */ /* 0x000fe2000bfc6270 */
[----:B------:R1:W-:Y:S01]  /*4fc0*/  LDGSTS.E [R146+0x19200], [R6.64], P0 ;  /* 0x1920000006927fae */ /* 0x0003e20008121846 */
[----:B------:R-:W-:Y:S01]  /*4fd0*/  SEL R138, R138, RZ, P5 ;  /* 0x000000ff8a8a7207 */ /* 0x000fe20002800000 */
[----:B--2---:R-:W-:Y:S01]  /*4fe0*/  IMAD.WIDE R184, R148, 0x4, R184 ;  /* 0x0000000494b87825 */ /* 0x004fe200078e02b8 */
[----:B------:R-:W-:Y:S01]  /*4ff0*/  SEL R8, RZ, 0x4, P6 ;  /* 0x00000004ff087807 */ /* 0x000fe20003000000 */
[----:B------:R2:W-:Y:S01]  /*5000*/  LDGSTS.E [R146+0x19600], [R10.64], P1 ;  /* 0x196000000a927fae */ /* 0x0005e20008921846 */
[----:B------:R-:W-:Y:S01]  /*5010*/  ISETP.GE.AND P1, PT, R200, UR4, PT ;  /* 0x00000004c8007c0c */ /* 0x000fe2000bf26270 */
[----:B------:R-:W-:Y:S01]  /*5020*/  IMAD.WIDE R186, R148, 0x4, R186 ;  /* 0x0000000494ba7825 */ /* 0x000fe200078e02ba */
[----:B------:R-:W-:Y:S01]  /*5030*/  SEL R8, R8, RZ, P5 ;  /* 0x000000ff08087207 */ /* 0x000fe20002800000 */
[----:B------:R1:W-:Y:S01]  /*5040*/  LDGSTS.E [R146+0x19a00], [R12.64], P2 ;  /* 0x19a000000c927fae */ /* 0x0003e20009121846 */
[----:B------:R-:W-:Y:S01]  /*5050*/  ISETP.GE.AND P6, PT, R211, UR4, PT ;  /* 0x00000004d3007c0c */ /* 0x000fe2000bfc6270 */
[----:B------:R-:W-:Y:S01]  /*5060*/  IMAD.WIDE R208, R148, 0x4, R208 ;  /* 0x0000000494d07825 */ /* 0x000fe200078e02d0 */
[----:B------:R-:W-:Y:S01]  /*5070*/  ISETP.NE.U32.AND P0, PT, R8, RZ, PT ;  /* 0x000000ff0800720c */ /* 0x000fe20003f05070 */
[----:B------:R1:W-:Y:S01]  /*5080*/  LDGSTS.E [R146+0x19e00], [R14.64], P4 ;  /* 0x19e000000e927fae */ /* 0x0003e2000a121846 */
[----:B------:R-:W-:Y:S01]  /*5090*/  SEL R8, RZ, 0x4, P1 ;  /* 0x00000004ff087807 */ /* 0x000fe20000800000 */
[----:B------:R-:W-:Y:S01]  /*50a0*/  IMAD.WIDE R216, R148, 0x4, R216 ;  /* 0x0000000494d87825 */ /* 0x000fe200078e02d8 */
[----:B------:R-:W-:Y:S01]  /*50b0*/  ISETP.GE.AND P1, PT, R198, UR4, PT ;  /* 0x00000004c6007c0c */ /* 0x000fe2000bf26270 */
[----:B------:R-:W0:Y:S01]  /*50c0*/  LDGDEPBAR ;  /* 0x00000000000079af */ /* 0x000e220000000000 */
[----:B------:R-:W-:Y:S01]  /*50d0*/  SEL R9, RZ, 0x4, P6 ;  /* 0x00000004ff097807 */ /* 0x000fe20003000000 */
[----:B------:R-:W-:Y:S01]  /*50e0*/  IMAD.WIDE R220, R148, 0x4, R220 ;  /* 0x0000000494dc7825 */ /* 0x000fe200078e02dc */
[----:B------:R-:W-:Y:S01]  /*50f0*/  SEL R136, RZ, 0x4, P1 ;  /* 0x00000004ff887807 */ /* 0x000fe20000800000 */
[----:B------:R1:W-:Y:S01]  /*5100*/  LDGSTS.E [R203], [R16.64], P3 ;  /* 0x0000000010cb7fae */ /* 0x0003e20009921846 */
[----:B------:R-:W-:-:S02]  /*5110*/  ISETP.NE.U32.AND P6, PT, R138, RZ, PT ;  /* 0x000000ff8a00720c */ /* 0x000fc40003fc5070 */
[----:B------:R-:W-:Y:S01]  /*5120*/  SEL R136, R136, RZ, P5 ;  /* 0x000000ff88887207 */ /* 0x000fe20002800000 */
[----:B------:R1:W-:Y:S01]  /*5130*/  LDGSTS.E [R203+0x400], [R20.64], P3 ;  /* 0x0040000014cb7fae */ /* 0x0003e20009921846 */
[----:B------:R-:W-:Y:S02]  /*5140*/  ISETP.GE.AND P2, PT, R144, UR4, PT ;  /* 0x0000000490007c0c */ /* 0x000fe4000bf46270 */
[----:B------:R-:W-:Y:S01]  /*5150*/  ISETP.NE.U32.AND P1, PT, R136, RZ, PT ;  /* 0x000000ff8800720c */ /* 0x000fe20003f25070 */
[----:B------:R1:W-:Y:S01]  /*5160*/  LDGSTS.E [R203+0x800], [R24.64], P3 ;  /* 0x0080000018cb7fae */ /* 0x0003e20009921846 */
[----:B------:R-:W-:Y:S02]  /*5170*/  SEL R136, RZ, 0x4, P2 ;  /* 0x00000004ff887807 */ /* 0x000fe40001000000 */
[----:B------:R-:W-:Y:S01]  /*5180*/  SEL R134, R134, RZ, P5 ;  /* 0x000000ff86867207 */ /* 0x000fe20002800000 */
[----:B------:R1:W-:Y:S01]  /*5190*/  LDGSTS.E [R203+0xc00], [R28.64], P3 ;  /* 0x00c000001ccb7fae */ /* 0x0003e20009921846 */
[----:B------:R-:W-:-:S02]  /*51a0*/  SEL R136, R136, RZ, P5 ;  /* 0x000000ff88887207 */ /* 0x000fc40002800000 */
[----:B------:R-:W-:Y:S01]  /*51b0*/  ISETP.GE.AND P2, PT, R194, UR4, PT ;  /* 0x00000004c2007c0c */ /* 0x000fe2000bf46270 */
[----:B------:R1:W-:Y:S01]  /*51c0*/  LDGSTS.E [R203+0x1000], [R32.64], P3 ;  /* 0x0100000020cb7fae */ /* 0x0003e20009921846 */
[----:B------:R-:W-:Y:S02]  /*51d0*/  ISETP.NE.U32.AND P4, PT, R136, RZ, PT ;  /* 0x000000ff8800720c */ /* 0x000fe40003f85070 */
[----:B------:R-:W-:Y:S01]  /*51e0*/  SEL R136, RZ, 0x4, P2 ;  /* 0x00000004ff887807 */ /* 0x000fe20001000000 */
[----:B------:R1:W-:Y:S01]  /*51f0*/  LDGSTS.E [R203+0x1400], [R36.64], P3 ;  /* 0x0140000024cb7fae */ /* 0x0003e20009921846 */
[----:B------:R-:W-:Y:S02]  /*5200*/  ISETP.GE.AND P2, PT, R192, UR4, PT ;  /* 0x00000004c0007c0c */ /* 0x000fe4000bf46270 */
[----:B------:R-:W-:Y:S01]  /*5210*/  SEL R9, R9, RZ, P5 ;  /* 0x000000ff09097207 */ /* 0x000fe20002800000 */
[----:B------:R1:W-:Y:S01]  /*5220*/  LDGSTS.E [R203+0x1800], [R40.64], P3 ;  /* 0x0180000028cb7fae */ /* 0x0003e20009921846 */
[----:B------:R-:W-:-:S02]  /*5230*/  SEL R8, R8, RZ, P5 ;  /* 0x000000ff08087207 */ /* 0x000fc40002800000 */
[----:B------:R-:W-:Y:S01]  /*5240*/  SEL R136, R136, RZ, P5 ;  /* 0x000000ff88887207 */ /* 0x000fe20002800000 */
[----:B------:R1:W-:Y:S04]  /*5250*/  LDGSTS.E [R203+0x1c00], [R44.64], P3 ;  /* 0x01c000002ccb7fae */ /* 0x0003e80009921846 */
        /* <DEDUP_REMOVED lines=55> */
[----:B------:R1:W-:Y:S01]  /*55d0*/  LDGSTS.E [R207+0x7e00], [R160.64], P3 ;  /* 0x07e00000a0cf7fae */ /* 0x0003e20009921846 */
[----:B------:R-:W-:-:S03]  /*55e0*/  ISETP.NE.U32.AND P3, PT, R136, RZ, PT ;  /* 0x000000ff8800720c */ /* 0x000fc60003f65070 */
[----:B------:R-:W0:Y:S04]  /*55f0*/  LDGDEPBAR ;  /* 0x00000000000079af */ /* 0x000e280000000000 */
[----:B------:R-:W-:Y:S06]  /*5600*/  BAR.SYNC.DEFER_BLOCKING 0x0 ;  /* 0x0000000000007b1d */ /* 0x000fec0000010000 */
[----:B------:R-:W-:Y:S01]  /*5610*/  @!PT LDS RZ, [RZ] ;  /* 0x00000000fffff984 */ /* 0x000fe20000000800 */
[----:B------:R-:W-:Y:S01]  /*5620*/  @!PT LDS RZ, [RZ] ;  /* 0x00000000fffff984 */ /* 0x000fe20000000800 */
[----:B------:R-:W-:Y:S01]  /*5630*/  @!PT LDS RZ, [RZ] ;  /* 0x00000000fffff984 */ /* 0x000fe20000000800 */
[----:B------:R1:W-:Y:S01]  /*5640*/  LDGSTS.E [R206+0x1a000], [R162.64], P6 ;  /* 0x1a000000a2ce7fae */ /* 0x0003e2000b121846 */
[----:B------:R-:W-:-:S02]  /*5650*/  ISETP.NE.U32.AND P6, PT, R134, RZ, PT ;  /* 0x000000ff8600720c */ /* 0x000fc40003fc5070 */
[----:B------:R-:W-:-:S04]  /*5660*/  SEL R134, RZ, 0x4, P2 ;  /* 0x00000004ff867807 */ /* 0x000fc80001000000 */
[----:B------:R-:W-:-:S04]  /*5670*/  SEL R134, R134, RZ, P5 ;  /* 0x000000ff86867207 */ /* 0x000fc80002800000 */
[----:B------:R-:W-:-:S03]  /*5680*/  ISETP.NE.U32.AND P2, PT, R134, RZ, PT ;  /* 0x000000ff8600720c */ /* 0x000fc60003f45070 */
[----:B------:R1:W-:Y:S01]  /*5690*/  LDGSTS.E [R206+0x1a400], [R168.64], P6 ;  /* 0x1a400000a8ce7fae */ /* 0x0003e2000b121846 */
[----:B------:R-:W-:-:S03]  /*56a0*/  ISETP.GE.AND P6, PT, R190, UR4, PT ;  /* 0x00000004be007c0c */ /* 0x000fc6000bfc6270 */
[----:B------:R1:W-:Y:S01]  /*56b0*/  LDGSTS.E [R206+0x1a800], [R170.64], P0 ;  /* 0x1a800000aace7fae */ /* 0x0003e20008121846 */
[----:B------:R-:W-:Y:S02]  /*56c0*/  SEL R134, RZ, 0x4, P6 ;  /* 0x00000004ff867807 */ /* 0x000fe40003000000 */
[----:B------:R-:W-:Y:S02]  /*56d0*/  ISETP.GE.AND P0, PT, R188, UR4, PT ;  /* 0x00000004bc007c0c */ /* 0x000fe4000bf06270 */
[----:B------:R-:W-:-:S04]  /*56e0*/  SEL R134, R134, RZ, P5 ;  /* 0x000000ff86867207 */ /* 0x000fc80002800000 */
[----:B------:R-:W-:Y:S02]  /*56f0*/  ISETP.NE.U32.AND P6, PT, R134, RZ, PT ;  /* 0x000000ff8600720c */ /* 0x000fe40003fc5070 */
[----:B------:R-:W-:Y:S02]  /*5700*/  SEL R134, RZ, 0x4, P0 ;  /* 0x00000004ff867807 */ /* 0x000fe40000000000 */
[----:B------:R-:W-:Y:S02]  /*5710*/  ISETP.NE.U32.AND P0, PT, R9, RZ, PT ;  /* 0x000000ff0900720c */ /* 0x000fe40003f05070 */
[----:B------:R-:W-:-:S11]  /*5720*/  SEL R9, R134, RZ, P5 ;  /* 0x000000ff86097207 */ /* 0x000fd60002800000 */
[----:B------:R1:W-:Y:S01]  /*5730*/  LDGSTS.E [R206+0x1ac00], [R176.64], P0 ;  /* 0x1ac00000b0ce7fae */ /* 0x0003e20008121846 */
[----:B------:R-:W-:-:S04]  /*5740*/  ISETP.GE.AND P0, PT, R142, UR4, PT ;  /* 0x000000048e007c0c */ /* 0x000fc8000bf06270 */
[----:B------:R-:W-:Y:S02]  /*5750*/  SEL R138, RZ, 0x4, P0 ;  /* 0x00000004ff8a7807 */ /* 0x000fe40000000000 */
[----:B------:R-:W-:Y:S02]  /*5760*/  ISETP.NE.U32.AND P0, PT, R8, RZ, PT ;  /* 0x000000ff0800720c */ /* 0x000fe40003f05070 */
[----:B------:R-:W-:-:S11]  /*5770*/  SEL R138, R138, RZ, P5 ;  /* 0x000000ff8a8a7207 */ /* 0x000fd60002800000 */
[----:B------:R1:W-:Y:S01]  /*5780*/  LDGSTS.E [R206+0x1b000], [R178.64], P0 ;  /* 0x1b000000b2ce7fae */ /* 0x0003e20008121846 */
[----:B------:R-:W-:-:S03]  /*5790*/  ISETP.GE.AND P0, PT, R182, UR4, PT ;  /* 0x00000004b6007c0c */ /* 0x000fc6000bf06270 */
[----:B------:R1:W-:Y:S01]  /*57a0*/  LDGSTS.E [R206+0x1b400], [R184.64], P1 ;  /* 0x1b400000b8ce7fae */ /* 0x0003e20008921846 */
[----:B------:R-:W-:Y:S02]  /*57b0*/  ISETP.GE.AND P1, PT, R180, UR4, PT ;  /* 0x00000004b4007c0c */ /* 0x000fe4000bf26270 */
[----:B------:R-:W-:Y:S01]  /*57c0*/  SEL R8, RZ, 0x4, P0 ;  /* 0x00000004ff087807 */ /* 0x000fe20000000000 */
[----:B------:R1:W-:Y:S01]  /*57d0*/  LDGSTS.E [R206+0x1b800], [R186.64], P4 ;  /* 0x1b800000bace7fae */ /* 0x0003e2000a121846 */
[----:B------:R-:W-:Y:S02]  /*57e0*/  SEL R140, RZ, 0x4, P1 ;  /* 0x00000004ff8c7807 */ /* 0x000fe40000800000 */
[----:B------:R-:W-:Y:S01]  /*57f0*/  ISETP.GE.AND P1, PT, R174, UR4, PT ;  /* 0x00000004ae007c0c */ /* 0x000fe2000bf26270 */
[----:B------:R1:W-:Y:S01]  /*5800*/  LDGSTS.E [R206+0x1bc00], [R208.64], P3 ;  /* 0x1bc00000d0ce7fae */ /* 0x0003e20009921846 */
[----:B------:R-:W-:Y:S02]  /*5810*/  SEL R8, R8, RZ, P5 ;  /* 0x000000ff08087207 */ /* 0x000fe40002800000 */
[----:B------:R-:W-:Y:S01]  /*5820*/  SEL R134, RZ, 0x4, P1 ;  /* 0x00000004ff867807 */ /* 0x000fe20000800000 */
[----:B---3--:R-:W-:Y:S01]  /*5830*/  IMAD.WIDE R224, R148, 0x4, R224 ;  /* 0x0000000494e07825 */ /* 0x008fe200078e02e0 */
[----:B------:R-:W-:Y:S01]  /*5840*/  ISETP.GE.AND P1, PT, R172, UR4, PT ;  /* 0x00000004ac007c0c */ /* 0x000fe2000bf26270 */
[----:B------:R3:W-:Y:S01]  /*5850*/  LDGSTS.E [R146+0x1a200], [R216.64], P2 ;  /* 0x1a200000d8927fae */ /* 0x0007e20009121846 */
[----:B------:R-:W-:-:S02]  /*5860*/  ISETP.NE.U32.AND P0, PT, R8, RZ, PT ;  /* 0x000000ff0800720c */ /* 0x000fc40003f05070 */
[----:B------:R-:W-:Y:S01]  /*5870*/  SEL R136, RZ, 0x4, P1 ;  /* 0x00000004ff887807 */ /* 0x000fe20000800000 */
[----:B------:R1:W-:Y:S01]  /*5880*/  LDGSTS.E [R146+0x1a600], [R220.64], P6 ;  /* 0x1a600000dc927fae */ /* 0x0003e2000b121846 */
[----:B------:R-:W-:Y:S01]  /*5890*/  ISETP.GE.AND P1, PT, R164, UR4, PT ;  /* 0x00000004a4007c0c */ /* 0x000fe2000bf26270 */
[----:B------:R-:W-:Y:S01]  /*58a0*/  UIADD3 UR4, UR5, -0x40, URZ ;  /* 0xffffffc005047890 */ /* 0x000fe2000fffe03f */
[----:B------:R-:W-:Y:S02]  /*58b0*/  ISETP.NE.U32.AND P4, PT, R9, RZ, PT ;  /* 0x000000ff0900720c */ /* 0x000fe40003f85070 */
[----:B------:R-:W-:Y:S02]  /*58c0*/  SEL R8, RZ, 0x4, P1 ;  /* 0x00000004ff087807 */ /* 0x000fe40000800000 */
[----:B------:R-:W-:Y:S02]  /*58d0*/  LOP3.LUT R9, R205, 0x4, RZ, 0xfc, !PT ;  /* 0x00000004cd097812 */ /* 0x000fe400078efcff */
[----:B------:R-:W-:-:S02]  /*58e0*/  SEL R8, R8, RZ, P5 ;  /* 0x000000ff08087207 */ /* 0x000fc40002800000 */
[----:B------:R-:W-:Y:S02]  /*58f0*/  ISETP.GE.AND P1, PT, R205, UR4, PT ;  /* 0x00000004cd007c0c */ /* 0x000fe4000bf26270 */
[----:B------:R-:W-:Y:S02]  /*5900*/  SEL R140, R140, RZ, P5 ;  /* 0x000000ff8c8c7207 */ /* 0x000fe40002800000 */
[----:B------:R-:W-:Y:S01]  /*5910*/  SEL R134, R134, RZ, P5 ;  /* 0x000000ff86867207 */ /* 0x000fe20002800000 */
[----:B------:R1:W-:Y:S01]  /*5920*/  LDGSTS.E [R146+0x1aa00], [R224.64], P4 ;  /* 0x1aa00000e0927fae */ /* 0x0003e2000a121846 */
[----:B------:R-:W-:Y:S02]  /*5930*/  SEL R136, R136, RZ, P5 ;  /* 0x000000ff88887207 */ /* 0x000fe40002800000 */
[----:B------:R-:W-:Y:S02]  /*5940*/  ISETP.NE.U32.AND P5, PT, R8, RZ, PT ;  /* 0x000000ff0800720c */ /* 0x000fe40003fa5070 */
[----:B------:R-:W-:-:S02]  /*5950*/  SEL R8, RZ, 0x4, P1 ;  /* 0x00000004ff087807 */ /* 0x000fc40000800000 */
[----:B------:R-:W-:Y:S02]  /*5960*/  ISETP.GE.AND P1, PT, R9, UR4, PT ;  /* 0x0000000409007c0c */ /* 0x000fe4000bf26270 */
[----:B------:R-:W-:Y:S02]  /*5970*/  ISETP.GT.AND P3, PT, R204, 0x5f, PT ;  /* 0x0000005fcc00780c */ /* 0x000fe40003f64270 */
[----:B------:R-:W-:Y:S01]  /*5980*/  SEL R9, RZ, 0x4, P1 ;  /* 0x00000004ff097807 */ /* 0x000fe20000800000 */
[----:B----4-:R-:W-:Y:S01]  /*5990*/  IMAD.WIDE R4, R148, 0x4, R4 ;  /* 0x0000000494047825 */ /* 0x010fe200078e0204 */
[----:B------:R-:W-:Y:S01]  /*59a0*/  ISETP.NE.U32.AND P2, PT, R138, RZ, PT ;  /* 0x000000ff8a00720c */ /* 0x000fe20003f45070 */
[----:B------:R4:W5:Y:S01]  /*59b0*/  LDL.LU R204, [R1+0x1f8] ;  /* 0x0001f80001cc7983 */ /* 0x0009620000300800 */
[----:B------:R-:W-:Y:S01]  /*59c0*/  SEL R9, R9, RZ, P3 ;  /* 0x000000ff09097207 */ /* 0x000fe20001800000 */
[----:B-1----:R-:W-:Y:S01]  /*59d0*/  IMAD.WIDE R6, R148, 0x4, R6 ;  /* 0x0000000494067825 */ /* 0x002fe200078e0206 */
[----:B------:R-:W-:-:S02]  /*59e0*/  ISETP.NE.U32.AND P6, PT, R140, RZ, PT ;  /* 0x000000ff8c00720c */ /* 0x000fc40003fc5070 */
[----:B------:R-:W-:Y:S01]  /*59f0*/  ISETP.NE.U32.AND P4, PT, R9, RZ, PT ;  /* 0x000000ff0900720c */ /* 0x000fe20003f85070 */
[----:B--2---:R-:W-:Y:S01]  /*5a00*/  IMAD.WIDE R10, R148, 0x4, R10 ;  /* 0x00000004940a7825 */ /* 0x004fe200078e020a */
[----:B------:R-:W-:Y:S02]  /*5a10*/  LOP3.LUT R9, R205, 0x8, RZ, 0xfc, !PT ;  /* 0x00000008cd097812 */ /* 0x000fe400078efcff */
[----:B------:R-:W-:Y:S01]  /*5a20*/  SEL R8, R8, RZ, P3 ;  /* 0x000000ff08087207 */ /* 0x000fe20001800000 */
[C---:B------:R-:W-:Y:S01]  /*5a30*/  IMAD.WIDE R12, R148.reuse, 0x4, R12 ;  /* 0x00000004940c7825 */ /* 0x040fe200078e020c */
[----:B------:R-:W-:Y:S01]  /*5a40*/  ISETP.GE.AND P1, PT, R9, UR4, PT ;  /* 0x0000000409007c0c */ /* 0x000fe2000bf26270 */
[----:B------:R1:W-:Y:S02]  /*5a50*/  LDGSTS.E [R146+0x1ae00], [R4.64], P2 ;  /* 0x1ae0000004927fae */ /* 0x0003e40009121846 */
[C---:B------:R-:W-:Y:S01]  /*5a60*/  IMAD.WIDE R14, R148.reuse, 0x4, R14 ;  /* 0x00000004940e7825 */ /* 0x040fe200078e020e */
        /* <DEDUP_REMOVED lines=8> */
[----:B------:R-:W-:-:S02]  /*5af0*/  ISETP.NE.U32.AND P2, PT, R9, RZ, PT ;  /* 0x000000ff0900720c */ /* 0x000fc40003f45070 */
[----:B------:R-:W-:Y:S01]  /*5b00*/  SEL R9, RZ, 0x4, P1 ;  /* 0x00000004ff097807 */ /* 0x000fe20000800000 */
[----:B------:R-:W-:Y:S01]  /*5b10*/  IMAD.WIDE R170, R148, 0x4, R170 ;  /* 0x0000000494aa7825 */ /* 0x000fe200078e02aa */
[----:B------:R-:W-:Y:S02]  /*5b20*/  ISETP.NE.U32.AND P6, PT, R134, RZ, PT ;  /* 0x000000ff8600720c */ /* 0x000fe40003fc5070 */
[----:B------:R-:W-:Y:S01]  /*5b30*/  SEL R9, R9, RZ, P3 ;  /* 0x000000ff09097207 */ /* 0x000fe20001800000 */
[----:B------:R-:W-:-:S03]  /*5b40*/  IMAD.WIDE R176, R148, 0x4, R176 ;  /* 0x0000000494b07825 */ /* 0x000fc600078e02b0 */
[----:B------:R-:W-:Y:S01]  /*5b50*/  ISETP.NE.U32.AND P1, PT, R9, RZ, PT ;  /* 0x000000ff0900720c */ /* 0x000fe20003f25070 */
[----:B------:R-:W-:Y:S01]  /*5b60*/  IMAD.WIDE R178, R148, 0x4, R178 ;  /* 0x0000000494b27825 */ /* 0x000fe200078e02b2 */
[----:B------:R-:W-:Y:S02]  /*5b70*/  SEL R9, RZ, 0x4, P0 ;  /* 0x00000004ff097807 */ /* 0x000fe40000000000 */
[----:B------:R-:W-:Y:S01]  /*5b80*/  ISETP.GE.AND P0, PT, R198, UR4, PT ;  /* 0x00000004c6007c0c */ /* 0x000fe2000bf06270 */
[C---:B------:R-:W-:Y:S01]  /*5b90*/  IMAD.WIDE R184, R148.reuse, 0x4, R184 ;  /* 0x0000000494b87825 */ /* 0x040fe200078e02b8 */
[----:B------:R-:W-:Y:S01]  /*5ba0*/  SEL R9, R9, RZ, P3 ;  /* 0x000000ff09097207 */ /* 0x000fe20001800000 */
[----:B------:R1:W-:Y:S01]  /*5bb0*/  LDGSTS.E [R146+0x1ba00], [R12.64], P6 ;  /* 0x1ba000000c927fae */ /* 0x0003e2000b121846 */
[----:B------:R-:W-:Y:S01]  /*5bc0*/  SEL R134, RZ, 0x4, P0 ;  /* 0x00000004ff867807 */ /* 0x000fe20000000000 */
[----:B------:R-:W-:Y:S01]  /*5bd0*/  IMAD.WIDE R186, R148, 0x4, R186 ;  /* 0x0000000494ba7825 */ /* 0x000fe200078e02ba */
[----:B------:R-:W-:-:S02]  /*5be0*/  ISETP.GE.AND P6, PT, R144, UR4, PT ;  /* 0x0000000490007c0c */ /* 0x000fc4000bfc6270 */
[----:B------:R-:W-:Y:S01]  /*5bf0*/  SEL R134, R134, RZ, P3 ;  /* 0x000000ff86867207 */ /* 0x000fe20001800000 */
[----:B------:R-:W-:-:S03]  /*5c00*/  IMAD.WIDE R208, R148, 0x4, R208 ;  /* 0x0000000494d07825 */ /* 0x000fc600078e02d0 */
[----:B------:R-:W-:Y:S01]  /*5c10*/  ISETP.NE.U32.AND P0, PT, R134, RZ, PT ;  /* 0x000000ff8600720c */ /* 0x000fe20003f05070 */
[----:B---3--:R-:W-:Y:S01]  /*5c20*/  IMAD.WIDE R216, R148, 0x4, R216 ;  /* 0x0000000494d87825 */ /* 0x008fe200078e02d8 */
[----:B------:R-:W-:Y:S02]  /*5c30*/  SEL R134, RZ, 0x4, P6 ;  /* 0x00000004ff867807 */ /* 0x000fe40003000000 */
[----:B------:R-:W-:Y:S01]  /*5c40*/  ISETP.NE.U32.AND P6, PT, R136, RZ, PT ;  /* 0x000000ff8800720c */ /* 0x000fe20003fc5070 */
[----:B------:R-:W-:Y:S01]  /*5c50*/  IMAD.WIDE R220, R148, 0x4, R220 ;  /* 0x0000000494dc7825 */ /* 0x000fe200078e02dc */
[----:B------:R-:W-:-:S03]  /*5c60*/  SEL R134, R134, RZ, P3 ;  /* 0x000000ff86867207 */ /* 0x000fc60001800000 */
[----:B------:R-:W-:-:S04]  /*5c70*/  IMAD.WIDE R224, R148, 0x4, R224 ;  /* 0x0000000494e07825 */ /* 0x000fc800078e02e0 */
[----:B-1----:R-:W-:-:S04]  /*5c80*/  IMAD.WIDE R4, R148, 0x4, R4 ;  /* 0x0000000494047825 */ /* 0x002fc800078e0204 */
[----:B------:R1:W-:Y:S01]  /*5c90*/  LDGSTS.E [R146+0x1be00], [R14.64], P6 ;  /* 0x1be000000e927fae */ /* 0x0003e2000b121846 */
[----:B------:R-:W-:Y:S01]  /*5ca0*/  ISETP.NE.U32.AND P6, PT, R134, RZ, PT ;  /* 0x000000ff8600720c */ /* 0x000fe20003fc5070 */
[----:B------:R-:W-:Y:S02]  /*5cb0*/  IMAD.MOV.U32 R134, RZ, RZ, c[0x0][0x18c] ;  /* 0x00006300ff867624 */ /* 0x000fe400078e00ff */
[----:B------:R-:W0:Y:S01]  /*5cc0*/  LDGDEPBAR ;  /* 0x00000000000079af */ /* 0x000e220000000000 */
[----:B--2---:R-:W-:-:S04]  /*5cd0*/  IMAD.WIDE R6, R148, 0x4, R6 ;  /* 0x0000000494067825 */ /* 0x004fc800078e0206 */
[----:B------:R-:W-:Y:S02]  /*5ce0*/  IMAD.SHL.U32 R144, R134, 0x20, RZ ;  /* 0x0000002086907824 */ /* 0x000fe400078e00ff */
[----:B------:R-:W-:-:S04]  /*5cf0*/  IMAD.WIDE R10, R148, 0x4, R10 ;  /* 0x00000004940a7825 */ /* 0x000fc800078e020a */
[----:B------:R-:W-:-:S04]  /*5d00*/  IMAD.WIDE R16, R144, 0x4, R16 ;  /* 0x0000000490107825 */ /* 0x000fc800078e0210 */
[C---:B------:R-:W-:Y:S01]  /*5d10*/  IMAD.WIDE R20, R144.reuse, 0x4, R20 ;  /* 0x0000000490147825 */ /* 0x040fe200078e0214 */
[----:B------:R2:W-:Y:S03]  /*5d20*/  LDGSTS.E [R203+0x8000], [R16.64], P5 ;  /* 0x0800000010cb7fae */ /* 0x0005e6000a921846 */
        /* <DEDUP_REMOVED lines=122> */
[----:B------:R-:W-:Y:S01]  /*64d0*/  IMAD.WIDE R160, R144, 0x4, R160 ;  /* 0x0000000490a07825 */ /* 0x000fe200078e02a0 */
[----:B------:R3:W-:Y:S03]  /*64e0*/  LDGSTS.E [R207+0xfa00], [R156.64], P5 ;  /* 0x0fa000009ccf7fae */ /* 0x0007e6000a921846 */
[----:B------:R-:W-:Y:S01]  /*64f0*/  IMAD.WIDE R12, R148, 0x4, R12 ;  /* 0x00000004940c7825 */ /* 0x000fe200078e020c */
[----:B------:R4:W-:Y:S01]  /*6500*/  LDGSTS.E [R207+0xfe00], [R160.64], P5 ;  /* 0x0fe00000a0cf7fae */ /* 0x0009e2000a921846 */
[----:B------:R-:W-:-:S02]  /*6510*/  ISETP.NE.U32.AND P5, PT, R8, RZ, PT ;  /* 0x000000ff0800720c */ /* 0x000fc40003fa5070 */
[----:B-1----:R-:W-:Y:S01]  /*6520*/  IMAD.WIDE R14, R148, 0x4, R14 ;  /* 0x00000004940e7825 */ /* 0x002fe200078e020e */
[----:B------:R-:W0:Y:S03]  /*6530*/  LDGDEPBAR ;  /* 0x00000000000079af */ /* 0x000e260000000000 */
[C---:B--2---:R-:W-:Y:S01]  /*6540*/  IMAD.WIDE R16, R144.reuse, 0x4, R16 ;  /* 0x0000000490107825 */ /* 0x044fe200078e0210 */
[----:B------:R-:W-:Y:S03]  /*6550*/  BAR.SYNC.DEFER_BLOCKING 0x0 ;  /* 0x0000000000007b1d */ /* 0x000fe60000010000 */
[----:B---3--:R-:W-:-:S04]  /*6560*/  IMAD.WIDE R20, R144, 0x4, R20 ;  /* 0x0000000490147825 */ /* 0x008fc800078e0214 */
[----:B------:R-:W-:-:S04]  /*6570*/  IMAD.WIDE R24, R144, 0x4, R24 ;  /* 0x0000000490187825 */ /* 0x000fc800078e0218 */
[----:B------:R-:W-:-:S04]  /*6580*/  IMAD.WIDE R28, R144, 0x4, R28 ;  /* 0x00000004901c7825 */ /* 0x000fc800078e021c */
[----:B------:R-:W-:-:S04]  /*6590*/  IMAD.WIDE R32, R144, 0x4, R32 ;  /* 0x0000000490207825 */ /* 0x000fc800078e0220 */
[----:B------:R-:W-:-:S04]  /*65a0*/  IMAD.WIDE R36, R144, 0x4, R36 ;  /* 0x0000000490247825 */ /* 0x000fc800078e0224 */
[----:B------:R-:W-:Y:S01]  /*65b0*/  IMAD.WIDE R40, R144, 0x4, R40 ;  /* 0x0000000490287825 */ /* 0x000fe200078e0228 */
[----:B------:R-:W-:Y:S01]  /*65c0*/  @!PT LDS RZ, [RZ] ;  /* 0x00000000fffff984 */ /* 0x000fe20000000800 */
[----:B------:R-:W-:Y:S01]  /*65d0*/  @!PT LDS RZ, [RZ] ;  /* 0x00000000fffff984 */ /* 0x000fe20000000800 */
[----:B------:R-:W-:Y:S01]  /*65e0*/  @!PT LDS RZ, [RZ] ;  /* 0x00000000fffff984 */ /* 0x000fe20000000800 */
[----:B------:R1:W-:Y:S01]  /*65f0*/  LDGSTS.E [R206+0x1c000], [R162.64], P5 ;  /* 0x1c000000a2ce7fae */ /* 0x0003e2000a921846 */
[----:B------:R-:W-:Y:S02]  /*6600*/  ISETP.GE.AND P5, PT, R194, UR4, PT ;  /* 0x00000004c2007c0c */ /* 0x000fe4000bfa6270 */
[----:B------:R-:W-:Y:S01]  /*6610*/  IMAD.WIDE R44, R144, 0x4, R44 ;  /* 0x00000004902c7825 */ /* 0x000fe200078e022c */
[----:B------:R2:W-:Y:S01]  /*6620*/  LDGSTS.E [R206+0x1c400], [R168.64], P4 ;  /* 0x1c400000a8ce7fae */ /* 0x0005e2000a121846 */
[----:B------:R-:W-:Y:S02]  /*6630*/  SEL R8, RZ, 0x4, P5 ;  /* 0x00000004ff087807 */ /* 0x000fe40002800000 */
[----:B------:R-:W-:Y:S01]  /*6640*/  ISETP.GE.AND P5, PT, R192, UR4, PT ;  /* 0x00000004c0007c0c */ /* 0x000fe2000bfa6270 */
[----:B------:R3:W-:Y:S01]  /*6650*/  LDGSTS.E [R206+0x1c800], [R170.64], P2 ;  /* 0x1c800000aace7fae */ /* 0x0007e20009121846 */
[----:B------:R-:W-:Y:S01]  /*6660*/  SEL R8, R8, RZ, P3 ;  /* 0x000000ff08087207 */ /* 0x000fe20001800000 */
[----:B------:R-:W-:-:S02]  /*6670*/  IMAD.WIDE R48, R144, 0x4, R48 ;  /* 0x0000000490307825 */ /* 0x000fc400078e0230 */
[----:B------:R3:W-:Y:S01]  /*6680*/  LDGSTS.E [R206+0x1cc00], [R176.64], P1 ;  /* 0x1cc00000b0ce7fae */ /* 0x0007e20008921846 */
[----:B------:R-:W-:Y:S01]  /*6690*/  ISETP.NE.U32.AND P4, PT, R8, RZ, PT ;  /* 0x000000ff0800720c */ /* 0x000fe20003f85070 */
[----:B------:R-:W-:Y:S01]  /*66a0*/  IMAD.WIDE R52, R144, 0x4, R52 ;  /* 0x0000000490347825 */ /* 0x000fe200078e0234 */
[----:B------:R-:W-:Y:S01]  /*66b0*/  SEL R8, RZ, 0x4, P5 ;  /* 0x00000004ff087807 */ /* 0x000fe20002800000 */
[----:B-1----:R-:W-:Y:S01]  /*66c0*/  CS2R R162, SRZ ;  /* 0x0000000000a27805 */ /* 0x002fe2000001ff00 */
[----:B------:R-:W-:Y:S01]  /*66d0*/  ISETP.GE.AND P5, PT, R190, UR4, PT ;  /* 0x00000004be007c0c */ /* 0x000fe2000bfa6270 */
[----:B------:R-:W-:Y:S01]  /*66e0*/  IMAD.WIDE R56, R144, 0x4, R56 ;  /* 0x0000000490387825 */ /* 0x000fe200078e0238 */
[----:B------:R-:W-:Y:S01]  /*66f0*/  SEL R8, R8, RZ, P3 ;  /* 0x000000ff08087207 */ /* 0x000fe20001800000 */
[----:B--2---:R-:W-:Y:S01]  /*6700*/  CS2R R168, SRZ ;  /* 0x0000000000a87805 */ /* 0x004fe2000001ff00 */
[----:B------:R-:W-:Y:S01]  /*6710*/  SEL R134, RZ, 0x4, P5 ;  /* 0x00000004ff867807 */ /* 0x000fe20002800000 */
[----:B------:R-:W-:Y:S01]  /*6720*/  IMAD.WIDE R60, R144, 0x4, R60 ;  /* 0x00000004903c7825 */ /* 0x000fe200078e023c */
[----:B------:R-:W-:Y:S01]  /*6730*/  ISETP.GE.AND P5, PT, R188, UR4, PT ;  /* 0x00000004bc007c0c */ /* 0x000fe2000bfa6270 */
[----:B---3--:R-:W-:Y:S01]  /*6740*/  CS2R R176, SRZ ;  /* 0x0000000000b07805 */ /* 0x008fe2000001ff00 */
[----:B------:R-:W-:Y:S01]  /*6750*/  ISETP.NE.U32.AND P2, PT, R8, RZ, PT ;  /* 0x000000ff0800720c */ /* 0x000fe20003f45070 */
[----:B------:R-:W-:Y:S01]  /*6760*/  IMAD.WIDE R64, R144, 0x4, R64 ;  /* 0x0000000490407825 */ /* 0x000fe200078e0240 */
[----:B------:R-:W-:Y:S01]  /*6770*/  SEL R136, RZ, 0x4, P5 ;  /* 0x00000004ff887807 */ /* 0x000fe20002800000 */
[----:B------:R-:W-:Y:S01]  /*6780*/  CS2R R170, SRZ ;  /* 0x0000000000aa7805 */ /* 0x000fe2000001ff00 */
[----:B------:R-:W-:Y:S01]  /*6790*/  ISETP.GE.AND P5, PT, R142, UR4, PT ;  /* 0x000000048e007c0c */ /* 0x000fe2000bfa6270 */
[----:B------:R-:W-:Y:S01]  /*67a0*/  IMAD.WIDE R68, R144, 0x4, R68 ;  /* 0x0000000490447825 */ /* 0x000fe200078e0244 */
[----:B------:R-:W-:-:S02]  /*67b0*/  SEL R134, R134, RZ, P3 ;  /* 0x000000ff86867207 */ /* 0x000fc40001800000 */
[----:B------:R-:W-:Y:S01]  /*67c0*/  SEL R142, RZ, 0x4, P5 ;  /* 0x00000004ff8e7807 */ /* 0x000fe20002800000 */
[----:B------:R-:W-:Y:S01]  /*67d0*/  IMAD.WIDE R72, R144, 0x4, R72 ;  /* 0x0000000490487825 */ /* 0x000fe200078e0248 */
[----:B------:R-:W-:Y:S02]  /*67e0*/  ISETP.GE.AND P5, PT, R182, UR4, PT ;  /* 0x00000004b6007c0c */ /* 0x000fe4000bfa6270 */
[----:B------:R-:W-:Y:S01]  /*67f0*/  ISETP.NE.U32.AND P1, PT, R134, RZ, PT ;  /* 0x000000ff8600720c */ /* 0x000fe20003f25070 */
[----:B------:R-:W-:Y:S01]  /*6800*/  IMAD.WIDE R76, R144, 0x4, R76 ;  /* 0x00000004904c7825 */ /* 0x000fe200078e024c */
[----:B------:R-:W-:Y:S02]  /*6810*/  SEL R138, RZ, 0x4, P5 ;  /* 0x00000004ff8a7807 */ /* 0x000fe40002800000 */
[----:B------:R-:W-:Y:S01]  /*6820*/  ISETP.GE.AND P5, PT, R180, UR4, PT ;  /* 0x00000004b4007c0c */ /* 0x000fe2000bfa6270 */
[----:B------:R-:W-:Y:S01]  /*6830*/  IMAD.WIDE R80, R144, 0x4, R80 ;  /* 0x0000000490507825 */ /* 0x000fe200078e0250 */
[----:B------:R-:W-:-:S02]  /*6840*/  SEL R136, R136, RZ, P3 ;  /* 0x000000ff88887207 */ /* 0x000fc40001800000 */
[----:B------:R-:W-:Y:S01]  /*6850*/  SEL R8, RZ, 0x4, P5 ;  /* 0x00000004ff087807 */ /* 0x000fe20002800000 */
[----:B------:R-:W-:Y:S01]  /*6860*/  IMAD.WIDE R84, R144, 0x4, R84 ;  /* 0x0000000490547825 */ /* 0x000fe200078e0254 */
[----:B------:R-:W-:Y:S02]  /*6870*/  ISETP.GE.AND P5, PT, R174, UR4, PT ;  /* 0x00000004ae007c0c */ /* 0x000fe4000bfa6270 */
[----:B------:R-:W-:Y:S01]  /*6880*/  SEL R8, R8, RZ, P3 ;  /* 0x000000ff08087207 */ /* 0x000fe20001800000 */
[----:B------:R-:W-:Y:S01]  /*6890*/  IMAD.WIDE R88, R144, 0x4, R88 ;  /* 0x0000000490587825 */ /* 0x000fe200078e0258 */
[----:B------:R-:W-:Y:S02]  /*68a0*/  SEL R140, RZ, 0x4, P5 ;  /* 0x00000004ff8c7807 */ /* 0x000fe40002800000 */
[----:B------:R-:W-:Y:S01]  /*68b0*/  ISETP.GE.AND P5, PT, R172, UR4, PT ;  /* 0x00000004ac007c0c */ /* 0x000fe2000bfa6270 */
[----:B------:R-:W-:Y:S01]  /*68c0*/  IMAD.WIDE R92, R144, 0x4, R92 ;  /* 0x00000004905c7825 */ /* 0x000fe200078e025c */
[----:B------:R-:W-:-:S02]  /*68d0*/  SEL R142, R142, RZ, P3 ;  /* 0x000000ff8e8e7207 */ /* 0x000fc40001800000 */
[----:B------:R-:W-:Y:S01]  /*68e0*/  SEL R134, RZ, 0x4, P5 ;  /* 0x00000004ff867807 */ /* 0x000fe20002800000 */
[----:B------:R-:W-:Y:S01]  /*68f0*/  IMAD.WIDE R96, R144, 0x4, R96 ;  /* 0x0000000490607825 */ /* 0x000fe200078e0260 */
[----:B------:R-:W-:Y:S02]  /*6900*/  ISETP.NE.U32.AND P5, PT, R9, RZ, PT ;  /* 0x000000ff0900720c */ /* 0x000fe40003fa5070 */
[----:B------:R-:W-:Y:S01]  /*6910*/  SEL R134, R134, RZ, P3 ;  /* 0x000000ff86867207 */ /* 0x000fe20001800000 */
[----:B------:R-:W-:Y:S01]  /*6920*/  IMAD.WIDE R100, R144, 0x4, R100 ;  /* 0x0000000490647825 */ /* 0x000fe200078e0264 */
[----:B------:R-:W-:Y:S02]  /*6930*/  SEL R138, R138, RZ, P3 ;  /* 0x000000ff8a8a7207 */ /* 0x000fe40001800000 */
[----:B------:R-:W-:Y:S01]  /*6940*/  SEL R140, R140, RZ, P3 ;  /* 0x000000ff8c8c7207 */ /* 0x000fe20001800000 */
[----:B------:R-:W-:-:S04]  /*6950*/  IMAD.WIDE R104, R144, 0x4, R104 ;  /* 0x0000000490687825 */ /* 0x000fc800078e0268 */
[----:B------:R-:W-:Y:S02]  /*6960*/  IMAD.WIDE R108, R144, 0x4, R108 ;  /* 0x00000004906c7825 */ /* 0x000fe400078e026c */
[----:B------:R1:W-:Y:S01]  /*6970*/  LDGSTS.E [R206+0x1d000], [R178.64], P5 ;  /* 0x1d000000b2ce7fae */ /* 0x0003e2000a921846 */
[----:B------:R-:W-:Y:S01]  /*6980*/  ISETP.NE.U32.AND P5, PT, R136, RZ, PT ;  /* 0x000000ff8800720c */ /* 0x000fe20003fa5070 */
[----:B------:R-:W-:Y:S02]  /*6990*/  IMAD.WIDE R112, R144, 0x4, R112 ;  /* 0x0000000490707825 */ /* 0x000fe400078e0270 */
[----:B------:R2:W-:Y:S01]  /*69a0*/  LDGSTS.E [R206+0x1d400], [R184.64], P0 ;  /* 0x1d400000b8ce7fae */ /* 0x0005e20008121846 */
[----:B------:R-:W-:Y:S01]  /*69b0*/  ISETP.NE.U32.AND P0, PT, R142, RZ, PT ;  /* 0x000000ff8e00720c */ /* 0x000fe20003f05070 */
[----:B------:R-:W-:Y:S02]  /*69c0*/  IMAD.WIDE R116, R144, 0x4, R116 ;  /* 0x0000000490747825 */ /* 0x000fe400078e0274 */
[----:B------:R3:W-:Y:S01]  /*69d0*/  LDGSTS.E [R206+0x1d800], [R186.64], P6 ;  /* 0x1d800000bace7fae */ /* 0x0007e2000b121846 */
[----:B------:R-:W-:Y:S01]  /*69e0*/  ISETP.NE.U32.AND P6, PT, R138, RZ, PT ;  /* 0x000000ff8a00720c */ /* 0x000fe20003fc5070 */
[----:B------:R-:W-:-:S02]  /*69f0*/  IMAD.WIDE R120, R144, 0x4, R120 ;  /* 0x0000000490787825 */ /* 0x000fc400078e0278 */
[----:B------:R3:W-:Y:S01]  /*6a00*/  LDGSTS.E [R206+0x1dc00], [R208.64], P4 ;  /* 0x1dc00000d0ce7fae */ /* 0x0007e2000a121846 */
[----:B------:R-:W-:Y:S01]  /*6a10*/  ISETP.NE.U32.AND P4, PT, R8, RZ, PT ;  /* 0x000000ff0800720c */ /* 0x000fe20003f85070 */
[----:B------:R-:W-:Y:S01]  /*6a20*/  IMAD.SHL.U32 R8, R166, 0x1000, RZ ;  /* 0x00001000a6087824 */ /* 0x000fe200078e00ff */
[----:B-1----:R-:W-:Y:S01]  /*6a30*/  CS2R R178, SRZ ;  /* 0x0000000000b27805 */ /* 0x002fe2000001ff00 */
[----:B------:R1:W-:Y:S01]  /*6a40*/  LDGSTS.E [R146+0x1c200], [R216.64], P2 ;  /* 0x1c200000d8927fae */ /* 0x0003e20009121846 */
[----:B------:R-:W-:Y:S01]  /*6a50*/  ISETP.NE.U32.AND P2, PT, R140, RZ, PT ;  /* 0x000000ff8c00720c */ /* 0x000fe20003f45070 */
[----:B------:R-:W-:Y:S01]  /*6a60*/  IMAD.WIDE R124, R144, 0x4, R124 ;  /* 0x00000004907c7825 */ /* 0x000fe200078e027c */
[----:B------:R-:W-:Y:S01]  /*6a70*/  LOP3.LUT R9, R8, 0x6000, RZ, 0xc0, !PT ;  /* 0x0000600008097812 */ /* 0x000fe200078ec0ff */
[----:B------:R1:W-:Y:S01]  /*6a80*/  LDGSTS.E [R146+0x1c600], [R220.64], P1 ;  /* 0x1c600000dc927fae */ /* 0x0003e20008921846 */
[----:B------:R-:W-:Y:S01]  /*6a90*/  ISETP.NE.U32.AND P1, PT, R134, RZ, PT ;  /* 0x000000ff8600720c */ /* 0x000fe20003f25070 */
[----:B------:R-:W-:Y:S01]  /*6aa0*/  IMAD.SHL.U32 R8, R166, 0x20, RZ ;  /* 0x00000020a6087824 */ /* 0x000fe200078e00ff */
[----:B--2---:R-:W-:Y:S01]  /*6ab0*/  CS2R R184, SRZ ;  /* 0x0000000000b87805 */ /* 0x004fe2000001ff00 */
[----:B------:R-:W-:Y:S01]  /*6ac0*/  IMAD R212, R212, 0x10, R9 ;  /* 0x00000010d4d47824 */ /* 0x000fe200078e0209 */
[----:B------:R2:W-:Y:S01]  /*6ad0*/  LDGSTS.E [R146+0x1ca00], [R224.64], P5 ;  /* 0x1ca00000e0927fae */ /* 0x0005e2000a921846 */
[----:B------:R-:W-:Y:S01]  /*6ae0*/  IMAD.SHL.U32 R134, R166, 0x4, RZ ;  /* 0x00000004a6867824 */ /* 0x000fe200078e00ff */
[----:B------:R-:W-:Y:S01]  /*6af0*/  LOP3.LUT R9, R8, 0x60, RZ, 0xc0, !PT ;  /* 0x0000006008097812 */ /* 0x000fe200078ec0ff */
[----:B------:R-:W-:Y:S01]  /*6b00*/  IMAD.SHL.U32 R8, R166, 0x400, RZ ;  /* 0x00000400a6087824 */ /* 0x000fe200078e00ff */
[----:B------:R-:W-:Y:S01]  /*6b10*/  ISETP.GE.AND P5, PT, R164, UR4, PT ;  /* 0x00000004a4007c0c */ /* 0x000fe2000bfa6270 */
[----:B------:R1:W-:Y:S01]  /*6b20*/  LDGSTS.E [R146+0x1ce00], [R4.64], P0 ;  /* 0x1ce0000004927fae */ /* 0x0003e20008121846 */
[----:B------:R-:W-:Y:S01]  /*6b30*/  LOP3.LUT R134, R9, 0x70, R134, 0x78, !PT ;  /* 0x0000007009867812 */ /* 0x000fe200078e7886 */
[----:B------:R-:W-:Y:S01]  /*6b40*/  IMAD.WIDE R128, R144, 0x4, R128 ;  /* 0x0000000490807825 */ /* 0x000fe200078e0280 */
[----:B------:R-:W-:Y:S01]  /*6b50*/  LOP3.LUT R9, R8, 0x6000, RZ, 0xc0, !PT ;  /* 0x0000600008097812 */ /* 0x000fe200078ec0ff */
[----:B------:R1:W-:Y:S01]  /*6b60*/  LDGSTS.E [R146+0x1d200], [R6.64], P6 ;  /* 0x1d20000006927fae */ /* 0x0003e2000b121846 */
[----:B------:R-:W-:Y:S01]  /*6b70*/  SEL R8, RZ, 0x4, P5 ;  /* 0x00000004ff087807 */ /* 0x000fe20002800000 */
[----:B------:R-:W-:Y:S01]  /*6b80*/  IMAD.WIDE R132, R144, 0x4, R132 ;  /* 0x0000000490847825 */ /* 0x000fe200078e0284 */
[----:B---3--:R-:W-:Y:S01]  /*6b90*/  CS2R R186, SRZ ;  /* 0x0000000000ba7805 */ /* 0x008fe2000001ff00 */
[----:B------:R2:W-:Y:S01]  /*6ba0*/  LDGSTS.E [R146+0x1d600], [R10.64], P4 ;  /* 0x1d6000000a927fae */ /* 0x0005e2000a121846 */
[----:B------:R-:W-:Y:S01]  /*6bb0*/  SEL R8, R8, RZ, P3 ;  /* 0x000000ff08087207 */ /* 0x000fe20001800000 */
[----:B------:R-:W-:-:S02]  /*6bc0*/  IMAD.WIDE R154, R144, 0x4, R154 ;  /* 0x00000004909a7825 */ /* 0x000fc400078e029a */
[----:B------:R2:W-:Y:S01]  /*6bd0*/  LDGSTS.E [R146+0x1da00], [R12.64], P2 ;  /* 0x1da000000c927fae */ /* 0x0005e20009121846 */
[----:B------:R-:W-:Y:S01]  /*6be0*/  ISETP.NE.U32.AND P3, PT, R8, RZ, PT ;  /* 0x000000ff0800720c */ /* 0x000fe20003f65070 */
[C---:B------:R-:W-:Y:S02]  /*6bf0*/  IMAD.WIDE R158, R144.reuse, 0x4, R158 ;  /* 0x00000004909e7825 */ /* 0x040fe400078e029e */
[----:B------:R2:W-:Y:S02]  /*6c00*/  LDGSTS.E [R146+0x1de00], [R14.64], P1 ;  /* 0x1de000000e927fae */ /* 0x0005e40008921846 */
[C---:B------:R-:W-:Y:S02]  /*6c10*/  IMAD.WIDE R18, R144.reuse, 0x4, R18 ;  /* 0x0000000490127825 */ /* 0x040fe400078e0212 */
[----:B------:R-:W0:Y:S02]  /*6c20*/  LDGDEPBAR ;  /* 0x00000000000079af */ /* 0x000e240000000000 */
[----:B------:R-:W-:-:S04]  /*6c30*/  IMAD.WIDE R22, R144, 0x4, R22 ;  /* 0x0000000490167825 */ /* 0x000fc800078e0216 */
[----:B------:R2:W-:Y:S01]  /*6c40*/  LDGSTS.E [R203+0x10000], [R16.64], P3 ;  /* 0x1000000010cb7fae */ /* 0x0005e20009921846 */
[----:B------:R-:W-:-:S03]  /*6c50*/  IMAD.WIDE R26, R144, 0x4, R26 ;  /* 0x00000004901a7825 */ /* 0x000fc600078e021a */
[----:B------:R3:W-:Y:S01]  /*6c60*/  LDGSTS.E [R203+0x10400], [R20.64], P3 ;  /* 0x1040000014cb7fae */ /* 0x0007e20009921846 */
[----:B------:R-:W-:-:S03]  /*6c70*/  IMAD.WIDE R30, R144, 0x4, R30 ;  /* 0x00000004901e7825 */ /* 0x000fc600078e021e */
[----:B------:R1:W-:Y:S01]  /*6c80*/  LDGSTS.E [R203+0x10800], [R24.64], P3 ;  /* 0x1080000018cb7fae */ /* 0x0003e20009921846 */
[----:B------:R-:W-:-:S03]  /*6c90*/  IMAD.WIDE R34, R144, 0x4, R34 ;  /* 0x0000000490227825 */ /* 0x000fc600078e0222 */
[----:B------:R2:W-:Y:S01]  /*6ca0*/  LDGSTS.E [R203+0x10c00], [R28.64], P3 ;  /* 0x10c000001ccb7fae */ /* 0x0005e20009921846 */
[----:B------:R-:W-:-:S03]  /*6cb0*/  IMAD.WIDE R38, R144, 0x4, R38 ;  /* 0x0000000490267825 */ /* 0x000fc600078e0226 */
[----:B------:R4:W-:Y:S01]  /*6cc0*/  LDGSTS.E [R203+0x11000], [R32.64], P3 ;  /* 0x1100000020cb7fae */ /* 0x0009e20009921846 */
[C---:B------:R-:W-:Y:S01]  /*6cd0*/  IMAD.WIDE R42, R144.reuse, 0x4, R42 ;  /* 0x00000004902a7825 */ /* 0x040fe200078e022a */
[----:B---3--:R-:W-:Y:S02]  /*6ce0*/  CS2R R20, SRZ ;  /* 0x0000000000147805 */ /* 0x008fe4000001ff00 */
[----:B------:R3:W-:Y:S01]  /*6cf0*/  LDGSTS.E [R203+0x11400], [R36.64], P3 ;  /* 0x1140000024cb7fae */ /* 0x0007e20009921846 */
[C---:B------:R-:W-:Y:S01]  /*6d00*/  IMAD.WIDE R46, R144.reuse, 0x4, R46 ;  /* 0x00000004902e7825 */ /* 0x040fe200078e022e */
[----:B-1----:R-:W-:Y:S02]  /*6d10*/  CS2R R24, SRZ ;  /* 0x0000000000187805 */ /* 0x002fe4000001ff00 */
[----:B------:R1:W-:Y:S01]  /*6d20*/  LDGSTS.E [R203+0x11800], [R40.64], P3 ;  /* 0x1180000028cb7fae */ /* 0x0003e20009921846 */
[----:B------:R-:W-:Y:S01]  /*6d30*/  IMAD.WIDE R50, R144, 0x4, R50 ;  /* 0x0000000490327825 */ /* 0x000fe200078e0232 */
[----:B--2---:R-:W-:-:S02]  /*6d40*/  CS2R R28, SRZ ;  /* 0x00000000001c7805 */ /* 0x004fc4000001ff00 */
[----:B------:R2:W-:Y:S01]  /*6d50*/  LDGSTS.E [R203+0x11c00], [R44.64], P3 ;  /* 0x11c000002ccb7fae */ /* 0x0005e20009921846 */
[C---:B------:R-:W-:Y:S01]  /*6d60*/  IMAD.WIDE R54, R144.reuse, 0x4, R54 ;  /* 0x0000000490367825 */ /* 0x040fe200078e0236 */
[----:B----4-:R-:W-:Y:S02]  /*6d70*/  CS2R R32, SRZ ;  /* 0x0000000000207805 */ /* 0x010fe4000001ff00 */
[----:B------:R4:W-:Y:S01]  /*6d80*/  LDGSTS.E [R203+0x12000], [R48.64], P3 ;  /* 0x1200000030cb7fae */ /* 0x0009e20009921846 */
[----:B------:R-:W-:-:S03]  /*6d90*/  IMAD.WIDE R58, R144, 0x4, R58 ;  /* 0x00000004903a7825 */ /* 0x000fc600078e023a */
[----:B------:R3:W-:Y:S01]  /*6da0*/  LDGSTS.E [R203+0x12400], [R52.64], P3 ;  /* 0x1240000034cb7fae */ /* 0x0007e20009921846 */
[C---:B------:R-:W-:Y:S01]  /*6db0*/  IMAD.WIDE R62, R144.reuse, 0x4, R62 ;  /* 0x00000004903e7825 */ /* 0x040fe200078e023e */
[----:B-1----:R-:W-:Y:S02]  /*6dc0*/  CS2R R40, SRZ ;  /* 0x0000000000287805 */ /* 0x002fe4000001ff00 */
[----:B------:R1:W-:Y:S01]  /*6dd0*/  LDGSTS.E [R203+0x12800], [R56.64], P3 ;  /* 0x1280000038cb7fae */ /* 0x0003e20009921846 */
[C---:B------:R-:W-:Y:S01]  /*6de0*/  IMAD.WIDE R66, R144.reuse, 0x4, R66 ;  /* 0x0000000490427825 */ /* 0x040fe200078e0242 */
[----:B--2---:R-:W-:Y:S02]  /*6df0*/  CS2R R44, SRZ ;  /* 0x00000000002c7805 */ /* 0x004fe4000001ff00 */
[----:B------:R2:W-:Y:S01]  /*6e00*/  LDGSTS.E [R203+0x12c00], [R60.64], P3 ;  /* 0x12c000003ccb7fae */ /* 0x0005e20009921846 */
[----:B------:R-:W-:Y:S01]  /*6e10*/  IMAD.WIDE R70, R144, 0x4, R70 ;  /* 0x0000000490467825 */ /* 0x000fe200078e0246 */
[----:B----4-:R-:W-:-:S02]  /*6e20*/  CS2R R48, SRZ ;  /* 0x0000000000307805 */ /* 0x010fc4000001ff00 */
[----:B------:R4:W-:Y:S01]  /*6e30*/  LDGSTS.E [R203+0x13000], [R64.64], P3 ;  /* 0x1300000040cb7fae */ /* 0x0009e20009921846 */
[C---:B------:R-:W-:Y:S01]  /*6e40*/  IMAD.WIDE R74, R144.reuse, 0x4, R74 ;  /* 0x00000004904a7825 */ /* 0x040fe200078e024a */
[----:B---3--:R-:W-:Y:S02]  /*6e50*/  CS2R R52, SRZ ;  /* 0x0000000000347805 */ /* 0x008fe4000001ff00 */
[----:B------:R3:W-:Y:S01]  /*6e60*/  LDGSTS.E [R203+0x13400], [R68.64], P3 ;  /* 0x1340000044cb7fae */ /* 0x0007e20009921846 */
[C---:B------:R-:W-:Y:S01]  /*6e70*/  IMAD.WIDE R78, R144.reuse, 0x4, R78 ;  /* 0x00000004904e7825 */ /* 0x040fe200078e024e */
[----:B-1----:R-:W-:Y:S02]  /*6e80*/  CS2R R56, SRZ ;  /* 0x0000000000387805 */ /* 0x002fe4000001ff00 */
[----:B------:R1:W-:Y:S01]  /*6e90*/  LDGSTS.E [R203+0x13800], [R72.64], P3 ;  /* 0x1380000048cb7fae */ /* 0x0003e20009921846 */
[----:B------:R-:W-:-:S03]  /*6ea0*/  IMAD.WIDE R82, R144, 0x4, R82 ;  /* 0x0000000490527825 */ /* 0x000fc600078e0252 */
[----:B------:R2:W-:Y:S01]  /*6eb0*/  LDGSTS.E [R203+0x13c00], [R76.64], P3 ;  /* 0x13c000004ccb7fae */ /* 0x0005e20009921846 */
[----:B------:R-:W-:Y:S01]  /*6ec0*/  IMAD.MOV.U32 R217, RZ, RZ, 0x1f ;  /* 0x0000001fffd97424 */ /* 0x000fe200078e00ff */
[----:B----4-:R-:W-:Y:S01]  /*6ed0*/  CS2R R64, SRZ ;  /* 0x0000000000407805 */ /* 0x010fe2000001ff00 */
[C---:B------:R-:W-:Y:S01]  /*6ee0*/  IMAD.WIDE R86, R144.reuse, 0x4, R86 ;  /* 0x0000000490567825 */ /* 0x040fe200078e0256 */
[----:B------:R4:W-:Y:S01]  /*6ef0*/  LDGSTS.E [R203+0x14000], [R80.64], P3 ;  /* 0x1400000050cb7fae */ /* 0x0009e20009921846 */
[----:B---3--:R-:W-:Y:S01]  /*6f00*/  CS2R R68, SRZ ;  /* 0x0000000000447805 */ /* 0x008fe2000001ff00 */
[----:B------:R-:W-:Y:S01]  /*6f10*/  IADD3 R217, R217, c[0x0][0x180], RZ ;  /* 0x00006000d9d97a10 */ /* 0x000fe20007ffe0ff */
[C---:B------:R-:W-:Y:S01]  /*6f20*/  IMAD.WIDE R90, R144.reuse, 0x4, R90 ;  /* 0x00000004905a7825 */ /* 0x040fe200078e025a */
[----:B------:R3:W-:Y:S01]  /*6f30*/  LDGSTS.E [R203+0x14400], [R84.64], P3 ;  /* 0x1440000054cb7fae */ /* 0x0007e20009921846 */
[----:B-1----:R-:W-:Y:S01]  /*6f40*/  CS2R R72, SRZ ;  /* 0x0000000000487805 */ /* 0x002fe2000001ff00 */
[----:B------:R-:W-:Y:S01]  /*6f50*/  ISETP.GE.AND P0, PT, R217, 0x20, PT ;  /* 0x00000020d900780c */ /* 0x000fe20003f06270 */
[----:B------:R-:W-:Y:S01]  /*6f60*/  IMAD.WIDE R94, R144, 0x4, R94 ;  /* 0x00000004905e7825 */ /* 0x000fe200078e025e */
[----:B------:R1:W-:Y:S01]  /*6f70*/  LDGSTS.E [R203+0x14800], [R88.64], P3 ;  /* 0x1480000058cb7fae */ /* 0x0003e20009921846 */
[----:B--2---:R-:W-:-:S02]  /*6f80*/  CS2R R76, SRZ ;  /* 0x00000000004c7805 */ /* 0x004fc4000001ff00 */
[C---:B------:R-:W-:Y:S01]  /*6f90*/  IMAD.WIDE R98, R144.reuse, 0x4, R98 ;  /* 0x0000000490627825 */ /* 0x040fe200078e0262 */
[----:B------:R2:W-:Y:S01]  /*6fa0*/  LDGSTS.E [R203+0x14c00], [R92.64], P3 ;  /* 0x14c000005ccb7fae */ /* 0x0005e20009921846 */
[----:B----4-:R-:W-:Y:S02]  /*6fb0*/  CS2R R80, SRZ ;  /* 0x0000000000507805 */ /* 0x010fe4000001ff00 */
[C---:B------:R-:W-:Y:S01]  /*6fc0*/  IMAD.WIDE R102, R144.reuse, 0x4, R102 ;  /* 0x0000000490667825 */ /* 0x040fe200078e0266 */
[----:B------:R4:W-:Y:S01]  /*6fd0*/  LDGSTS.E [R203+0x15000], [R96.64], P3 ;  /* 0x1500000060cb7fae */ /* 0x0009e20009921846 */
[----:B---3--:R-:W-:Y:S02]  /*6fe0*/  CS2R R84, SRZ ;  /* 0x0000000000547805 */ /* 0x008fe4000001ff00 */
[----:B------:R-:W-:Y:S01]  /*6ff0*/  IMAD.WIDE R106, R144, 0x4, R106 ;  /* 0x00000004906a7825 */ /* 0x000fe200078e026a */
[----:B------:R3:W-:Y:S01]  /*7000*/  LDGSTS.E [R203+0x15400], [R100.64], P3 ;  /* 0x1540000064cb7fae */ /* 0x0007e20009921846 */
[----:B-1----:R-:W-:-:S02]  /*7010*/  CS2R R88, SRZ ;  /* 0x0000000000587805 */ /* 0x002fc4000001ff00 */
[C---:B------:R-:W-:Y:S01]  /*7020*/  IMAD.WIDE R110, R144.reuse, 0x4, R110 ;  /* 0x00000004906e7825 */ /* 0x040fe200078e026e */
[----:B------:R1:W-:Y:S01]  /*7030*/  LDGSTS.E [R203+0x15800], [R104.64], P3 ;  /* 0x1580000068cb7fae */ /* 0x0003e20009921846 */
[----:B--2---:R-:W-:Y:S02]  /*7040*/  CS2R R92, SRZ ;  /* 0x00000000005c7805 */ /* 0x004fe4000001ff00 */
[C---:B------:R-:W-:Y:S01]  /*7050*/  IMAD.WIDE R114, R144.reuse, 0x4, R114 ;  /* 0x0000000490727825 */ /* 0x040fe200078e0272 */
[----:B------:R2:W-:Y:S01]  /*7060*/  LDGSTS.E [R203+0x15c00], [R108.64], P3 ;  /* 0x15c000006ccb7fae */ /* 0x0005e20009921846 */
[----:B----4-:R-:W-:Y:S02]  /*7070*/  CS2R R96, SRZ ;  /* 0x0000000000607805 */ /* 0x010fe4000001ff00 */
[----:B------:R-:W-:Y:S01]  /*7080*/  IMAD.WIDE R118, R144, 0x4, R118 ;  /* 0x0000000490767825 */ /* 0x000fe200078e0276 */
[----:B------:R4:W-:Y:S01]  /*7090*/  LDGSTS.E [R203+0x16000], [R112.64], P3 ;  /* 0x1600000070cb7fae */ /* 0x0009e20009921846 */
[----:B---3--:R-:W-:-:S02]  /*70a0*/  CS2R R100, SRZ ;  /* 0x0000000000647805 */ /* 0x008fc4000001ff00 */
[C---:B------:R-:W-:Y:S01]  /*70b0*/  IMAD.WIDE R122, R144.reuse, 0x4, R122 ;  /* 0x00000004907a7825 */ /* 0x040fe200078e027a */
[----:B------:R3:W-:Y:S01]  /*70c0*/  LDGSTS.E [R203+0x16400], [R116.64], P3 ;  /* 0x1640000074cb7fae */ /* 0x0007e20009921846 */
[----:B-1----:R-:W-:Y:S02]  /*70d0*/  CS2R R104, SRZ ;  /* 0x0000000000687805 */ /* 0x002fe4000001ff00 */
[C---:B------:R-:W-:Y:S01]  /*70e0*/  IMAD.WIDE R126, R144.reuse, 0x4, R126 ;  /* 0x00000004907e7825 */ /* 0x040fe200078e027e */
[----:B------:R1:W-:Y:S01]  /*70f0*/  LDGSTS.E [R203+0x16800], [R120.64], P3 ;  /* 0x1680000078cb7fae */ /* 0x0003e20009921846 */
[----:B--2---:R-:W-:Y:S02]  /*7100*/  CS2R R108, SRZ ;  /* 0x00000000006c7805 */ /* 0x004fe4000001ff00 */
[----:B------:R-:W-:Y:S01]  /*7110*/  IMAD.WIDE R130, R144, 0x4, R130 ;  /* 0x0000000490827825 */ /* 0x000fe200078e0282 */
[----:B------:R2:W-:Y:S01]  /*7120*/  LDGSTS.E [R203+0x16c00], [R124.64], P3 ;  /* 0x16c000007ccb7fae */ /* 0x0005e20009921846 */
[----:B----4-:R-:W-:-:S02]  /*7130*/  CS2R R112, SRZ ;  /* 0x0000000000707805 */ /* 0x010fc4000001ff00 */
[C---:B------:R-:W-:Y:S01]  /*7140*/  IMAD.WIDE R152, R144.reuse, 0x4, R152 ;  /* 0x0000000490987825 */ /* 0x040fe200078e0298 */
[----:B------:R4:W-:Y:S01]  /*7150*/  LDGSTS.E [R203+0x17000], [R128.64], P3 ;  /* 0x1700000080cb7fae */ /* 0x0009e20009921846 */
[----:B---3--:R-:W-:Y:S02]  /*7160*/  CS2R R116, SRZ ;  /* 0x0000000000747805 */ /* 0x008fe4000001ff00 */
[C---:B------:R-:W-:Y:S01]  /*7170*/  IMAD.WIDE R4, R144.reuse, 0x4, R156 ;  /* 0x0000000490047825 */ /* 0x040fe200078e029c */
[----:B------:R3:W-:Y:S01]  /*7180*/  LDGSTS.E [R203+0x17400], [R132.64], P3 ;  /* 0x1740000084cb7fae */ /* 0x0007e20009921846 */
[----:B------:R-:W-:Y:S01]  /*7190*/  CS2R R156, SRZ ;  /* 0x00000000009c7805 */ /* 0x000fe2000001ff00 */
[----:B-1----:R-:W-:Y:S01]  /*71a0*/  CS2R R120, SRZ ;  /* 0x0000000000787805 */ /* 0x002fe2000001ff00 */
[----:B------:R-:W-:Y:S01]  /*71b0*/  IMAD.WIDE R6, R144, 0x4, R160 ;  /* 0x0000000490067825 */ /* 0x000fe200078e02a0 */
[----:B------:R1:W-:Y:S01]  /*71c0*/  LDGSTS.E [R203+0x17800], [R154.64], P3 ;  /* 0x178000009acb7fae */ /* 0x0003e20009921846 */
[----:B------:R-:W-:Y:S01]  /*71d0*/  CS2R R160, SRZ ;  /* 0x0000000000a07805 */ /* 0x000fe2000001ff00 */
[----:B--2---:R-:W-:Y:S01]  /*71e0*/  CS2R R124, SRZ ;  /* 0x00000000007c7805 */ /* 0x004fe2000001ff00 */
[----:B------:R-:W-:Y:S01]  /*71f0*/  IMAD R9, R150, 0x40, R9 ;  /* 0x0000004096097824 */ /* 0x000fe200078e0209 */
[----:B------:R2:W-:Y:S01]  /*7200*/  LDGSTS.E [R203+0x17c00], [R158.64], P3 ;  /* 0x17c000009ecb7fae */ /* 0x0005e20009921846 */
[----:B----4-:R-:W-:-:S02]  /*7210*/  CS2R R128, SRZ ;  /* 0x0000000000807805 */ /* 0x010fc4000001ff00 */
[----:B------:R-:W-:Y:S01]  /*7220*/  IMAD.IADD R208, R134, 0x1, R9 ;  /* 0x0000000186d07824 */ /* 0x000fe200078e0209 */
[----:B------:R3:W-:Y:S04]  /*7230*/  LDGSTS.E [R207+0x10200], [R18.64], P3 ;  /* 0x1020000012cf7fae */ /* 0x0007e80009921846 */
[----:B------:R4:W-:Y:S01]  /*7240*/  LDGSTS.E [R207+0x10600], [R22.64], P3 ;  /* 0x1060000016cf7fae */ /* 0x0009e20009921846 */
[----:B-1----:R-:W-:-:S03]  /*7250*/  CS2R R154, SRZ ;  /* 0x00000000009a7805 */ /* 0x002fc6000001ff00 */
[----:B------:R1:W-:Y:S01]  /*7260*/  LDGSTS.E [R207+0x10a00], [R26.64], P3 ;  /* 0x10a000001acf7fae */ /* 0x0003e20009921846 */
[----:B--2---:R-:W-:-:S03]  /*7270*/  CS2R R158, SRZ ;  /* 0x00000000009e7805 */ /* 0x004fc6000001ff00 */
[----:B------:R2:W-:Y:S04]  /*7280*/  LDGSTS.E [R207+0x10e00], [R30.64], P3 ;  /* 0x10e000001ecf7fae */ /* 0x0005e80009921846 */
[----:B------:R3:W-:Y:S01]  /*7290*/  LDGSTS.E [R207+0x11200], [R34.64], P3 ;  /* 0x1120000022cf7fae */ /* 0x0007e20009921846 */
[----:B----4-:R-:W-:-:S03]  /*72a0*/  CS2R R22, SRZ ;  /* 0x0000000000167805 */ /* 0x010fc6000001ff00 */
[----:B------:R4:W-:Y:S01]  /*72b0*/  LDGSTS.E [R207+0x11600], [R38.64], P3 ;  /* 0x1160000026cf7fae */ /* 0x0009e20009921846 */
[----:B-1----:R-:W-:-:S03]  /*72c0*/  CS2R R26, SRZ ;  /* 0x00000000001a7805 */ /* 0x002fc6000001ff00 */
[----:B------:R1:W-:Y:S01]  /*72d0*/  LDGSTS.E [R207+0x11a00], [R42.64], P3 ;  /* 0x11a000002acf7fae */ /* 0x0003e20009921846 */
[----:B--2---:R-:W-:-:S03]  /*72e0*/  CS2R R30, SRZ ;  /* 0x00000000001e7805 */ /* 0x004fc6000001ff00 */
[----:B------:R2:W-:Y:S01]  /*72f0*/  LDGSTS.E [R207+0x11e00], [R46.64], P3 ;  /* 0x11e000002ecf7fae */ /* 0x0005e20009921846 */
[----:B---3--:R-:W-:-:S03]  /*7300*/  CS2R R34, SRZ ;  /* 0x0000000000227805 */ /* 0x008fc6000001ff00 */
[----:B------:R3:W-:Y:S04]  /*7310*/  LDGSTS.E [R207+0x12200], [R50.64], P3 ;  /* 0x1220000032cf7fae */ /* 0x0007e80009921846 */
[----:B------:R4:W-:Y:S01]  /*7320*/  LDGSTS.E [R207+0x12600], [R54.64], P3 ;  /* 0x1260000036cf7fae */ /* 0x0009e20009921846 */
[----:B-1----:R-:W-:-:S03]  /*7330*/  CS2R R42, SRZ ;  /* 0x00000000002a7805 */ /* 0x002fc6000001ff00 */
[----:B------:R1:W-:Y:S01]  /*7340*/  LDGSTS.E [R207+0x12a00], [R58.64], P3 ;  /* 0x12a000003acf7fae */ /* 0x0003e20009921846 */
[----:B--2---:R-:W-:-:S03]  /*7350*/  CS2R R46, SRZ ;  /* 0x00000000002e7805 */ /* 0x004fc6000001ff00 */
[----:B------:R2:W-:Y:S01]  /*7360*/  LDGSTS.E [R207+0x12e00], [R62.64], P3 ;  /* 0x12e000003ecf7fae */ /* 0x0005e20009921846 */
[----:B---3--:R-:W-:-:S03]  /*7370*/  CS2R R50, SRZ ;  /* 0x0000000000327805 */ /* 0x008fc6000001ff00 */
[----:B------:R3:W-:Y:S01]  /*7380*/  LDGSTS.E [R207+0x13200], [R66.64], P3 ;  /* 0x1320000042cf7fae */ /* 0x0007e20009921846 */
[----:B----4-:R-:W-:-:S03]  /*7390*/  CS2R R54, SRZ ;  /* 0x0000000000367805 */ /* 0x010fc6000001ff00 */
[----:B------:R4:W-:Y:S01]  /*73a0*/  LDGSTS.E [R207+0x13600], [R70.64], P3 ;  /* 0x1360000046cf7fae */ /* 0x0009e20009921846 */
[----:B-1----:R-:W-:-:S03]  /*73b0*/  CS2R R58, SRZ ;  /* 0x00000000003a7805 */ /* 0x002fc6000001ff00 */
[----:B------:R1:W-:Y:S04]  /*73c0*/  LDGSTS.E [R207+0x13a00], [R74.64], P3 ;  /* 0x13a000004acf7fae */ /* 0x0003e80009921846 */
[----:B------:R2:W-:Y:S01]  /*73d0*/  LDGSTS.E [R207+0x13e00], [R78.64], P3 ;  /* 0x13e000004ecf7fae */ /* 0x0005e20009921846 */
[----:B---3--:R-:W-:-:S03]  /*73e0*/  CS2R R66, SRZ ;  /* 0x0000000000427805 */ /* 0x008fc6000001ff00 */
        /* <DEDUP_REMOVED lines=32> */
[----:B------:R-:W0:Y:S01]  /*75f0*/  LDGDEPBAR ;  /* 0x00000000000079af */ /* 0x000e220000000000 */
[----:B----4-:R-:W-:Y:S01]  /*7600*/  CS2R R152, SRZ ;  /* 0x0000000000987805 */ /* 0x010fe2000001ff00 */
[----:B------:R-:W-:Y:S05]  /*7610*/  @!P0 BRA `(.L_x_0) ;  /* 0x0000557000008947 */ /* 0x000fea0003800000 */
[----:B------:R-:W-:Y:S01]  /*7620*/  SHF.R.S32.HI R24, RZ, 0x1f, R245 ;  /* 0x0000001fff187819 */ /* 0x000fe200000114f5 */
[----:B-1----:R-:W2:Y:S01]  /*7630*/  LDL.LU R6, [R1+0x2c] ;  /* 0x00002c0001067983 */ /* 0x002ea20000300800 */
[C---:B------:R-:W-:Y:S02]  /*7640*/  IADD3 R216, P5, R245.reuse, R218, RZ ;  /* 0x000000daf5d87210 */ /* 0x040fe40007fbe0ff */
[C---:B------:R-:W-:Y:S01]  /*7650*/  IADD3 R211, P3, R245.reuse, R214, RZ ;  /* 0x000000d6f5d37210 */ /* 0x040fe20007f7e0ff */
[----:B------:R-:W3:Y:S01]  /*7660*/  LDL.LU R5, [R1+0x30] ;  /* 0x0000300001057983 */ /* 0x000ee20000300800 */
[C---:B------:R-:W-:Y:S02]  /*7670*/  IADD3 R200, P2, R245.reuse, R202, RZ ;  /* 0x000000caf5c87210 */ /* 0x040fe40007f5e0ff */
[----:B------:R-:W-:Y:S01]  /*7680*/  LEA.HI.X.SX32 R218, R218, R24, 0x1, P5 ;  /* 0x00000018dada7211 */ /* 0x000fe200028f0eff */
[----:B------:R-:W4:Y:S01]  /*7690*/  LDL.LU R4, [R1+0x34] ;  /* 0x0000340001047983 */ /* 0x000f220000300800 */
[----:B------:R-:W-:-:S02]  /*76a0*/  IADD3 R188, P5, R245, R189, RZ ;  /* 0x000000bdf5bc7210 */ /* 0x000fc40007fbe0ff */
[-C--:B------:R-:W-:Y:S01]  /*76b0*/  LEA.HI.X.SX32 R214, R214, R24.reuse, 0x1, P3 ;  /* 0x00000018d6d67211 */ /* 0x080fe200018f0eff */
[----:B------:R-:W-:Y:S01]  /*76c0*/  STL [R1+0x20c], R212 ;  /* 0x00020cd401007387 */ /* 0x000fe20000100800 */
[C---:B------:R-:W-:Y:S02]  /*76d0*/  IADD3 R182, P3, R245.reuse, R183, RZ ;  /* 0x000000b7f5b67210 */ /* 0x040fe40007f7e0ff */
[-C--:B------:R-:W-:Y:S01]  /*76e0*/  LEA.HI.X.SX32 R202, R202, R24.reuse, 0x1, P2 ;  /* 0x00000018caca7211 */ /* 0x080fe200010f0eff */
[----:B------:R-:W-:Y:S01]  /*76f0*/  STL [R1+0x208], R208 ;  /* 0x000208d001007387 */ /* 0x000fe20000100800 */
[C---:B------:R-:W-:Y:S02]  /*7700*/  IADD3 R180, P2, R245.reuse, R181, RZ ;  /* 0x000000b5f5b47210 */ /* 0x040fe40007f5e0ff */
[----:B------:R-:W-:Y:S01]  /*7710*/  IADD3 R198, P1, R245, R199, RZ ;  /* 0x000000c7f5c67210 */ /* 0x000fe20007f3e0ff */
[----:B------:R-:W-:Y:S01]  /*7720*/  STL [R1+0x204], R207 ;  /* 0x000204cf01007387 */ /* 0x000fe20000100800 */
[----:B------:R-:W-:-:S02]  /*7730*/  LEA.HI.X.SX32 R189, R189, R24, 0x1, P5 ;  /* 0x00000018bdbd7211 */ /* 0x000fc400028f0eff */
[----:B------:R-:W-:Y:S01]  /*7740*/  IADD3 R150, P5, R245, R151, RZ ;  /* 0x00000097f5967210 */ /* 0x000fe20007fbe0ff */
[----:B------:R-:W-:Y:S01]  /*7750*/  STL [R1+0x200], R206 ;  /* 0x000200ce01007387 */ /* 0x000fe20000100800 */
[-C--:B------:R-:W-:Y:S02]  /*7760*/  LEA.HI.X.SX32 R183, R183, R24.reuse, 0x1, P3 ;  /* 0x00000018b7b77211 */ /* 0x080fe400018f0eff */
[----:B------:R-:W-:Y:S01]  /*7770*/  IADD3 R148, P3, R245, R149, RZ ;  /* 0x00000095f5947210 */ /* 0x000fe20007f7e0ff */
[----:B-----5:R-:W-:Y:S01]  /*7780*/  STL [R1+0x1fc], R204 ;  /* 0x0001fccc01007387 */ /* 0x020fe20000100800 */
[-C--:B------:R-:W-:Y:S02]  /*7790*/  LEA.HI.X.SX32 R181, R181, R24.reuse, 0x1, P2 ;  /* 0x00000018b5b57211 */ /* 0x080fe400010f0eff */
[----:B------:R-:W-:Y:S01]  /*77a0*/  LEA.HI.X.SX32 R199, R199, R24, 0x1, P1 ;  /* 0x00000018c7c77211 */ /* 0x000fe200008f0eff */
[----:B------:R-:W-:Y:S01]  /*77b0*/  STL [R1+0x1f8], R203 ;  /* 0x0001f8cb01007387 */ /* 0x000fe20000100800 */
[----:B------:R-:W-:-:S02]  /*77c0*/  IADD3 R146, P2, R245, R147, RZ ;  /* 0x00000093f5927210 */ /* 0x000fc40007f5e0ff */
[----:B------:R-:W-:Y:S02]  /*77d0*/  IADD3 R174, P1, R245, R175, RZ ;  /* 0x000000aff5ae7210 */ /* 0x000fe40007f3e0ff */
[-C--:B------:R-:W-:Y:S02]  /*77e0*/  LEA.HI.X.SX32 R151, R151, R24.reuse, 0x1, P5 ;  /* 0x0000001897977211 */ /* 0x080fe400028f0eff */
[----:B------:R-:W-:Y:S02]  /*77f0*/  IADD3 R136, P5, R245, R137, RZ ;  /* 0x00000089f5887210 */ /* 0x000fe40007fbe0ff */
[-C--:B------:R-:W-:Y:S02]  /*7800*/  LEA.HI.X.SX32 R149, R149, R24.reuse, 0x1, P3 ;  /* 0x0000001895957211 */ /* 0x080fe400018f0eff */
[----:B------:R-:W-:Y:S02]  /*7810*/  IADD3 R134, P3, R245, R135, RZ ;  /* 0x00000087f5867210 */ /* 0x000fe40007f7e0ff */
[----:B------:R-:W-:-:S02]  /*7820*/  LEA.HI.X.SX32 R147, R147, R24, 0x1, P2 ;  /* 0x0000001893937211 */ /* 0x000fc400010f0eff */
[-C--:B------:R-:W-:Y:S02]  /*7830*/  LEA.HI.X.SX32 R175, R175, R24.reuse, 0x1, P1 ;  /* 0x00000018afaf7211 */ /* 0x080fe400008f0eff */
[C---:B------:R-:W-:Y:S02]  /*7840*/  IADD3 R132, P2, R245.reuse, R219, RZ ;  /* 0x000000dbf5847210 */ /* 0x040fe40007f5e0ff */
[----:B------:R-:W-:Y:S02]  /*7850*/  IADD3 R144, P1, R245, R145, RZ ;  /* 0x00000091f5907210 */ /* 0x000fe40007f3e0ff */
[-C--:B------:R-:W-:Y:S02]  /*7860*/  LEA.HI.X.SX32 R137, R137, R24.reuse, 0x1, P5 ;  /* 0x0000001889897211 */ /* 0x080fe400028f0eff */
[----:B------:R-:W-:Y:S02]  /*7870*/  IADD3 R70, P5, R245, R229, RZ ;  /* 0x000000e5f5467210 */ /* 0x000fe40007fbe0ff */
[----:B------:R-:W-:-:S02]  /*7880*/  LEA.HI.X.SX32 R135, R135, R24, 0x1, P3 ;  /* 0x0000001887877211 */ /* 0x000fc400018f0eff */
[----:B------:R-:W-:Y:S02]  /*7890*/  IADD3 R68, P3, R245, R230, RZ ;  /* 0x000000e6f5447210 */ /* 0x000fe40007f7e0ff */
[-C--:B------:R-:W-:Y:S02]  /*78a0*/  LEA.HI.X.SX32 R133, R219, R24.reuse, 0x1, P2 ;  /* 0x00000018db857211 */ /* 0x080fe400010f0eff */
[-C--:B------:R-:W-:Y:S02]  /*78b0*/  LEA.HI.X.SX32 R145, R145, R24.reuse, 0x1, P1 ;  /* 0x0000001891917211 */ /* 0x080fe400008f0eff */
[C---:B------:R-:W-:Y:S02]  /*78c0*/  IADD3 R66, P2, R245.reuse, R231, RZ ;  /* 0x000000e7f5427210 */ /* 0x040fe40007f5e0ff */
[----:B------:R-:W-:Y:S02]  /*78d0*/  IADD3 R78, P1, R245, R223, RZ ;  /* 0x000000dff54e7210 */ /* 0x000fe40007f3e0ff */
[----:B------:R-:W-:-:S02]  /*78e0*/  LEA.HI.X.SX32 R71, R229, R24, 0x1, P5 ;  /* 0x00000018e5477211 */ /* 0x000fc400028f0eff */
[C---:B------:R-:W-:Y:S02]  /*78f0*/  IADD3 R61, P5, R245.reuse, R248, RZ ;  /* 0x000000f8f53d7210 */ /* 0x040fe40007fbe0ff */
[----:B------:R-:W-:Y:S02]  /*7900*/  LEA.HI.X.SX32 R69, R230, R24, 0x1, P3 ;  /* 0x00000018e6457211 */ /* 0x000fe400018f0eff */
[----:B------:R-:W-:Y:S02]  /*7910*/  IADD3 R60, P3, R245, R250, RZ ;  /* 0x000000faf53c7210 */ /* 0x000fe40007f7e0ff */
[-C--:B------:R-:W-:Y:S02]  /*7920*/  LEA.HI.X.SX32 R67, R231, R24.reuse, 0x1, P2 ;  /* 0x00000018e7437211 */ /* 0x080fe400010f0eff */
[----:B------:R-:W-:Y:S02]  /*7930*/  LEA.HI.X.SX32 R79, R223, R24, 0x1, P1 ;  /* 0x00000018df4f7211 */ /* 0x000fe400008f0eff */
[----:B------:R-:W-:-:S02]  /*7940*/  IADD3 R51, P2, R245, R252, RZ ;  /* 0x000000fcf5337210 */ /* 0x000fc40007f5e0ff */
[C---:B------:R-:W-:Y:S02]  /*7950*/  IADD3 R65, P1, R245.reuse, R232, RZ ;  /* 0x000000e8f5417210 */ /* 0x040fe40007f3e0ff */
[----:B------:R-:W-:Y:S02]  /*7960*/  LEA.HI.X.SX32 R248, R248, R24, 0x1, P5 ;  /* 0x00000018f8f87211 */ /* 0x000fe400028f0eff */
[C---:B------:R-:W-:Y:S02]  /*7970*/  IADD3 R36, P5, R245.reuse, R240, RZ ;  /* 0x000000f0f5247210 */ /* 0x040fe40007fbe0ff */
[-C--:B------:R-:W-:Y:S02]  /*7980*/  LEA.HI.X.SX32 R250, R250, R24.reuse, 0x1, P3 ;  /* 0x00000018fafa7211 */ /* 0x080fe400018f0eff */
[----:B------:R-:W-:Y:S01]  /*7990*/  IADD3 R19, P3, R245, R241, RZ ;  /* 0x000000f1f5137210 */ /* 0x000fe20007f7e0ff */
[----:B------:R1:W-:Y:S01]  /*79a0*/  STL [R1+0x25c], R36 ;  /* 0x00025c2401007387 */ /* 0x0003e20000100800 */
[----:B------:R-:W-:-:S02]  /*79b0*/  LEA.HI.X.SX32 R252, R252, R24, 0x1, P2 ;  /* 0x00000018fcfc7211 */ /* 0x000fc400010f0eff */
[----:B------:R-:W-:Y:S01]  /*79c0*/  LEA.HI.X.SX32 R224, R232, R24, 0x1, P1 ;  /* 0x00000018e8e07211 */ /* 0x000fe200008f0eff */
[----:B------:R1:W-:Y:S01]  /*79d0*/  STL [R1+0x258], R19 ;  /* 0x0002581301007387 */ /* 0x0003e20000100800 */
[C---:B------:R-:W-:Y:S02]  /*79e0*/  IADD3 R18, P2, R245.reuse, R243, RZ ;  /* 0x000000f3f5127210 */ /* 0x040fe40007f5e0ff */
[C---:B------:R-:W-:Y:S02]  /*79f0*/  IADD3 R50, P1, R245.reuse, R234, RZ ;  /* 0x000000eaf5327210 */ /* 0x040fe40007f3e0ff */
[C---:B------:R-:W-:Y:S01]  /*7a00*/  IADD3 R220, P6, R245.reuse, R222, RZ ;  /* 0x000000def5dc7210 */ /* 0x040fe20007fde0ff */
[----:B------:R1:W-:Y:S01]  /*7a10*/  STL [R1+0x254], R18 ;  /* 0x0002541201007387 */ /* 0x0003e20000100800 */
[----:B------:R-:W-:Y:S02]  /*7a20*/  LEA.HI.X.SX32 R7, R234, R24, 0x1, P1 ;  /* 0x00000018ea077211 */ /* 0x000fe400008f0eff */
[C---:B------:R-:W-:Y:S01]  /*7a30*/  IADD3 R194, P0, R245.reuse, R195, RZ ;  /* 0x000000c3f5c27210 */ /* 0x040fe20007f1e0ff */
[----:B------:R-:W4:Y:S01]  /*7a40*/  LDL.LU R186, [R1+0x3c] ;  /* 0x00003c0001ba7983 */ /* 0x000f220000300800 */
[----:B------:R-:W-:-:S02]  /*7a50*/  IADD3 R192, P4, R245, R193, RZ ;  /* 0x000000c1f5c07210 */ /* 0x000fc40007f9e0ff */
[-C--:B------:R-:W-:Y:S01]  /*7a60*/  LEA.HI.X.SX32 R222, R222, R24.reuse, 0x1, P6 ;  /* 0x00000018dede7211 */ /* 0x080fe200030f0eff */
[----:B------:R-:W4:Y:S01]  /*7a70*/  LDL.LU R187, [R1+0x40] ;  /* 0x0000400001bb7983 */ /* 0x000f220000300800 */
[----:B------:R-:W-:Y:S02]  /*7a80*/  IADD3 R190, P6, R245, R191, RZ ;  /* 0x000000bff5be7210 */ /* 0x000fe40007fde0ff */
[-C--:B------:R-:W-:Y:S01]  /*7a90*/  LEA.HI.X.SX32 R195, R195, R24.reuse, 0x1, P0 ;  /* 0x00000018c3c37211 */ /* 0x080fe200000f0eff */
[----:B------:R-:W-:Y:S01]  /*7aa0*/  STL [R1], R7 ;  /* 0x0000000701007387 */ /* 0x000fe20000100800 */
[----:B------:R-:W-:Y:S02]  /*7ab0*/  IADD3 R172, P0, R245, R173, RZ ;  /* 0x000000adf5ac7210 */ /* 0x000fe40007f1e0ff */
[----:B------:R-:W-:Y:S01]  /*7ac0*/  LEA.HI.X.SX32 R193, R193, R24, 0x1, P4 ;  /* 0x00000018c1c17211 */ /* 0x000fe200020f0eff */
[----:B------:R-:W4:Y:S01]  /*7ad0*/  LDL.LU R171, [R1+0x44] ;  /* 0x0000440001ab7983 */ /* 0x000f220000300800 */
[----:B------:R-:W-:-:S02]  /*7ae0*/  IADD3 R166, P4, R245, R167, RZ ;  /* 0x000000a7f5a67210 */ /* 0x000fc40007f9e0ff */
[-C--:B------:R-:W-:Y:S01]  /*7af0*/  LEA.HI.X.SX32 R191, R191, R24.reuse, 0x1, P6 ;  /* 0x00000018bfbf7211 */ /* 0x080fe200030f0eff */
[----:B------:R-:W4:Y:S01]  /*7b00*/  LDL.LU R209, [R1+0x48] ;  /* 0x0000480001d17983 */ /* 0x000f220000300800 */
[----:B------:R-:W-:Y:S02]  /*7b10*/  IADD3 R164, P6, R245, R165, RZ ;  /* 0x000000a5f5a47210 */ /* 0x000fe40007fde0ff */
[-C--:B------:R-:W-:Y:S01]  /*7b20*/  LEA.HI.X.SX32 R173, R173, R24.reuse, 0x1, P0 ;  /* 0x00000018adad7211 */ /* 0x080fe200000f0eff */
[----:B------:R-:W4:Y:S01]  /*7b30*/  LDL.LU R168, [R1+0x4c] ;  /* 0x00004c0001a87983 */ /* 0x000f220000300800 */
[----:B------:R-:W-:Y:S02]  /*7b40*/  IADD3 R142, P0, R245, R143, RZ ;  /* 0x0000008ff58e7210 */ /* 0x000fe40007f1e0ff */
[----:B------:R-:W-:Y:S01]  /*7b50*/  LEA.HI.X.SX32 R167, R167, R24, 0x1, P4 ;  /* 0x00000018a7a77211 */ /* 0x000fe200020f0eff */
[----:B------:R-:W4:Y:S01]  /*7b60*/  LDL.LU R169, [R1+0x50] ;  /* 0x0000500001a97983 */ /* 0x000f220000300800 */
[----:B------:R-:W-:-:S02]  /*7b70*/  IADD3 R140, P4, R245, R141, RZ ;  /* 0x0000008df58c7210 */ /* 0x000fc40007f9e0ff */
[-C--:B------:R-:W-:Y:S01]  /*7b80*/  LEA.HI.X.SX32 R165, R165, R24.reuse, 0x1, P6 ;  /* 0x00000018a5a57211 */ /* 0x080fe200030f0eff */
[----:B------:R-:W4:Y:S01]  /*7b90*/  LDL.LU R170, [R1+0x54] ;  /* 0x0000540001aa7983 */ /* 0x000f220000300800 */
[----:B------:R-:W-:Y:S02]  /*7ba0*/  IADD3 R138, P6, R245, R139, RZ ;  /* 0x0000008bf58a7210 */ /* 0x000fe40007fde0ff */
[----:B------:R-:W-:Y:S01]  /*7bb0*/  LEA.HI.X.SX32 R143, R143, R24, 0x1, P0 ;  /* 0x000000188f8f7211 */ /* 0x000fe200000f0eff */
[----:B------:R-:W4:Y:S01]  /*7bc0*/  LDL.LU R48, [R1+0x58] ;  /* 0x0000580001307983 */ /* 0x000f220000300800 */
[----:B------:R-:W-:Y:S02]  /*7bd0*/  IADD3 R76, P0, R245, R226, RZ ;  /* 0x000000e2f54c7210 */ /* 0x000fe40007f1e0ff */
[----:B------:R-:W-:Y:S01]  /*7be0*/  LEA.HI.X.SX32 R141, R141, R24, 0x1, P4 ;  /* 0x000000188d8d7211 */ /* 0x000fe200020f0eff */
[----:B------:R-:W4:Y:S01]  /*7bf0*/  LDL.LU R49, [R1+0x5c] ;  /* 0x00005c0001317983 */ /* 0x000f220000300800 */
[----:B------:R-:W-:-:S02]  /*7c00*/  IADD3 R74, P4, R245, R227, RZ ;  /* 0x000000e3f54a7210 */ /* 0x000fc40007f9e0ff */
[----:B------:R-:W-:Y:S01]  /*7c10*/  LEA.HI.X.SX32 R139, R139, R24, 0x1, P6 ;  /* 0x000000188b8b7211 */ /* 0x000fe200030f0eff */
[----:B------:R-:W4:Y:S01]  /*7c20*/  LDL.LU R225, [R1+0x60] ;  /* 0x0000600001e17983 */ /* 0x000f220000300800 */
[C---:B------:R-:W-:Y:S02]  /*7c30*/  IADD3 R72, P6, R245.reuse, R228, RZ ;  /* 0x000000e4f5487210 */ /* 0x040fe40007fde0ff */
[-C--:B------:R-:W-:Y:S01]  /*7c40*/  LEA.HI.X.SX32 R77, R226, R24.reuse, 0x1, P0 ;  /* 0x00000018e24d7211 */ /* 0x080fe200000f0eff */
[----:B------:R-:W4:Y:S01]  /*7c50*/  LDL.LU R221, [R1+0x64] ;  /* 0x0000640001dd7983 */ /* 0x000f220000300800 */
[----:B------:R-:W-:Y:S02]  /*7c60*/  IADD3 R64, P0, R245, R233, RZ ;  /* 0x000000e9f5407210 */ /* 0x000fe40007f1e0ff */
[----:B------:R-:W-:Y:S02]  /*7c70*/  LEA.HI.X.SX32 R75, R227, R24, 0x1, P4 ;  /* 0x00000018e34b7211 */ /* 0x000fe400020f0eff */
[----:B------:R-:W-:-:S02]  /*7c80*/  IADD3 R63, P4, R245, R242, RZ ;  /* 0x000000f2f53f7210 */ /* 0x000fc40007f9e0ff */
[----:B------:R-:W-:Y:S02]  /*7c90*/  LEA.HI.X.SX32 R73, R228, R24, 0x1, P6 ;  /* 0x00000018e4497211 */ /* 0x000fe400030f0eff */
[----:B------:R-:W-:Y:S02]  /*7ca0*/  IADD3 R62, P6, R245, R246, RZ ;  /* 0x000000f6f53e7210 */ /* 0x000fe40007fde0ff */
[-C--:B------:R-:W-:Y:S02]  /*7cb0*/  LEA.HI.X.SX32 R226, R233, R24.reuse, 0x1, P0 ;  /* 0x00000018e9e27211 */ /* 0x080fe400000f0eff */
[C---:B------:R-:W-:Y:S02]  /*7cc0*/  IADD3 R39, P0, R245.reuse, R235, RZ ;  /* 0x000000ebf5277210 */ /* 0x040fe40007f1e0ff */
[----:B------:R-:W-:Y:S02]  /*7cd0*/  LEA.HI.X.SX32 R242, R242, R24, 0x1, P4 ;  /* 0x00000018f2f27211 */ /* 0x000fe400020f0eff */
[----:B------:R-:W-:-:S02]  /*7ce0*/  IADD3 R38, P4, R245, R238, RZ ;  /* 0x000000eef5267210 */ /* 0x000fc40007f9e0ff */
[----:B------:R-:W-:Y:S02]  /*7cf0*/  LEA.HI.X.SX32 R246, R246, R24, 0x1, P6 ;  /* 0x00000018f6f67211 */ /* 0x000fe400030f0eff */
[C---:B------:R-:W-:Y:S02]  /*7d00*/  IADD3 R37, P6, R245.reuse, R239, RZ ;  /* 0x000000eff5257210 */ /* 0x040fe40007fde0ff */
[----:B------:R-:W-:Y:S02]  /*7d10*/  IADD3 R17, P1, R245, R244, RZ ;  /* 0x000000f4f5117210 */ /* 0x000fe40007f3e0ff */
[-C--:B-1----:R-:W-:Y:S02]  /*7d20*/  LEA.HI.X.SX32 R36, R235, R24.reuse, 0x1, P0 ;  /* 0x00000018eb247211 */ /* 0x082fe400000f0eff */
[----:B------:R-:W-:Y:S02]  /*7d30*/  IADD3 R16, P0, R245, R247, RZ ;  /* 0x000000f7f5107210 */ /* 0x000fe40007f1e0ff */
[----:B------:R-:W-:-:S02]  /*7d40*/  LEA.HI.X.SX32 R19, R238, R24, 0x1, P4 ;  /* 0x00000018ee137211 */ /* 0x000fc400020f0eff */
[----:B------:R-:W-:Y:S02]  /*7d50*/  IADD3 R15, P4, R245, R249, RZ ;  /* 0x000000f9f50f7210 */ /* 0x000fe40007f9e0ff */
[----:B------:R-:W-:Y:S01]  /*7d60*/  LEA.HI.X.SX32 R18, R239, R24, 0x1, P6 ;  /* 0x00000018ef127211 */ /* 0x000fe200030f0eff */
[----:B------:R1:W-:Y:S01]  /*7d70*/  STL [R1+0x250], R17 ;  /* 0x0002501101007387 */ /* 0x0003e20000100800 */
[----:B------:R-:W-:-:S03]  /*7d80*/  IADD3 R14, P6, R245, R251, RZ ;  /* 0x000000fbf50e7210 */ /* 0x000fc60007fde0ff */
[----:B------:R1:W-:Y:S04]  /*7d90*/  STL [R1+0x248], R16 ;  /* 0x0002481001007387 */ /* 0x0003e80000100800 */
[----:B------:R1:W-:Y:S02]  /*7da0*/  STL [R1+0x244], R15 ;  /* 0x0002440f01007387 */ /* 0x0003e40000100800 */
[-C--:B-1----:R-:W-:Y:S02]  /*7db0*/  LEA.HI.X.SX32 R17, R240, R24.reuse, 0x1, P5 ;  /* 0x00000018f0117211 */ /* 0x082fe400028f0eff */
[----:B------:R1:W-:Y:S01]  /*7dc0*/  STL [R1+0x24c], R14 ;  /* 0x00024c0e01007387 */ /* 0x0003e20000100800 */
[-C--:B------:R-:W-:Y:S02]  /*7dd0*/  LEA.HI.X.SX32 R16, R243, R24.reuse, 0x1, P2 ;  /* 0x00000018f3107211 */ /* 0x080fe400010f0eff */
[----:B------:R-:W-:-:S02]  /*7de0*/  LEA.HI.X.SX32 R15, R244, R24, 0x1, P1 ;  /* 0x00000018f40f7211 */ /* 0x000fc400008f0eff */
[----:B-1----:R-:W-:Y:S02]  /*7df0*/  LEA.HI.X.SX32 R14, R241, R24, 0x1, P3 ;  /* 0x00000018f10e7211 */ /* 0x002fe400018f0eff */
[----:B------:R-:W-:Y:S02]  /*7e00*/  SHF.L.U64.HI R222, R220, 0x2, R222 ;  /* 0x00000002dcde7819 */ /* 0x000fe400000102de */
[C---:B--2---:R-:W-:Y:S02]  /*7e10*/  IADD3 R13, P5, R245.reuse, R6, RZ ;  /* 0x00000006f50d7210 */ /* 0x044fe40007fbe0ff */
[----:B---3--:R-:W-:-:S03]  /*7e20*/  IADD3 R12, P3, R245, R5, RZ ;  /* 0x00000005f50c7210 */ /* 0x008fc60007f7e0ff */
[----:B------:R1:W-:Y:S01]  /*7e30*/  STL [R1+0x240], R13 ;  /* 0x0002400d01007387 */ /* 0x0003e20000100800 */
[----:B----4-:R-:W-:-:S03]  /*7e40*/  IADD3 R11, P2, R245, R4, RZ ;  /* 0x00000004f50b7210 */ /* 0x010fc60007f5e0ff */
[----:B------:R2:W-:Y:S01]  /*7e50*/  STL [R1+0x23c], R12 ;  /* 0x00023c0c01007387 */ /* 0x0005e20000100800 */
[----:B-1----:R-:W-:-:S03]  /*7e60*/  LEA.HI.X.SX32 R13, R247, R24, 0x1, P0 ;  /* 0x00000018f70d7211 */ /* 0x002fc600000f0eff */
[----:B------:R1:W-:Y:S01]  /*7e70*/  STL [R1+0x238], R11 ;  /* 0x0002380b01007387 */ /* 0x0003e20000100800 */
[-C--:B--2---:R-:W-:Y:S02]  /*7e80*/  LEA.HI.X.SX32 R12, R249, R24.reuse, 0x1, P4 ;  /* 0x00000018f90c7211 */ /* 0x084fe400020f0eff */
[----:B-1----:R-:W-:Y:S02]  /*7e90*/  LEA.HI.X.SX32 R11, R251, R24, 0x1, P6 ;  /* 0x00000018fb0b7211 */ /* 0x002fe400030f0eff */
[C---:B------:R-:W-:Y:S02]  /*7ea0*/  IADD3 R10, P1, R245.reuse, R186, RZ ;  /* 0x000000baf50a7210 */ /* 0x040fe40007f3e0ff */
[----:B------:R-:W-:-:S03]  /*7eb0*/  IADD3 R9, P0, R245, R187, RZ ;  /* 0x000000bbf5097210 */ /* 0x000fc60007f1e0ff */
[----:B------:R1:W-:Y:S04]  /*7ec0*/  STL [R1+0x234], R10 ;  /* 0x0002340a01007387 */ /* 0x0003e80000100800 */
[----:B------:R2:W-:Y:S01]  /*7ed0*/  STL [R1+0x230], R9 ;  /* 0x0002300901007387 */ /* 0x0005e20000100800 */
[C---:B------:R-:W-:Y:S02]  /*7ee0*/  IADD3 R8, P4, R245.reuse, R171, RZ ;  /* 0x000000abf5087210 */ /* 0x040fe40007f9e0ff */
[-C--:B-1----:R-:W-:Y:S02]  /*7ef0*/  LEA.HI.X.SX32 R10, R6, R24.reuse, 0x1, P5 ;  /* 0x00000018060a7211 */ /* 0x082fe400028f0eff */
[----:B------:R-:W-:Y:S02]  /*7f00*/  IADD3 R7, P6, R245, R209, RZ ;  /* 0x000000d1f5077210 */ /* 0x000fe40007fde0ff */
[----:B--2---:R-:W-:-:S02]  /*7f10*/  LEA.HI.X.SX32 R9, R5, R24, 0x1, P3 ;  /* 0x0000001805097211 */ /* 0x004fc400018f0eff */
[C---:B------:R-:W-:Y:S01]  /*7f20*/  IADD3 R6, P5, R245.reuse, R168, RZ ;  /* 0x000000a8f5067210 */ /* 0x040fe20007fbe0ff */
[----:B------:R-:W-:Y:S01]  /*7f30*/  STL [R1+0x22c], R8 ;  /* 0x00022c0801007387 */ /* 0x000fe20000100800 */
[----:B------:R-:W-:-:S03]  /*7f40*/  IADD3 R5, P3, R245, R169, RZ ;  /* 0x000000a9f5057210 */ /* 0x000fc60007f7e0ff */
[----:B------:R-:W-:Y:S04]  /*7f50*/  STL [R1+0x228], R7 ;  /* 0x0002280701007387 */ /* 0x000fe80000100800 */
[----:B------:R-:W-:Y:S04]  /*7f60*/  STL [R1+0x224], R6 ;  /* 0x0002240601007387 */ /* 0x000fe80000100800 */
[----:B------:R1:W-:Y:S02]  /*7f70*/  STL [R1+0x220], R5 ;  /* 0x0002200501007387 */ /* 0x0003e40000100800 */
[----:B-1----:R-:W-:-:S02]  /*7f80*/  LEA.HI.X.SX32 R5, R171, R24, 0x1, P4 ;  /* 0x00000018ab057211 */ /* 0x002fc400020f0eff */
[----:B------:R-:W1:Y:S01]  /*7f90*/  S2R R171, SR_TID.X ;  /* 0x0000000000ab7919 */ /* 0x000e620000002100 */
[----:B------:R-:W-:Y:S02]  /*7fa0*/  LEA.HI.X.SX32 R8, R4, R24, 0x1, P2 ;  /* 0x0000001804087211 */ /* 0x000fe400010f0eff */
[C---:B------:R-:W-:Y:S02]  /*7fb0*/  IADD3 R4, P2, R245.reuse, R170, RZ ;  /* 0x000000aaf5047210 */ /* 0x040fe40007f5e0ff */
[----:B------:R-:W-:Y:S02]  /*7fc0*/  LEA.HI.X.SX32 R7, R186, R24, 0x1, P1 ;  /* 0x00000018ba077211 */ /* 0x000fe400008f0eff */
[C---:B------:R-:W-:Y:S02]  /*7fd0*/  IADD3 R251, P1, R245.reuse, R48, RZ ;  /* 0x00000030f5fb7210 */ /* 0x040fe40007f3e0ff */
[----:B------:R-:W-:Y:S01]  /*7fe0*/  IADD3 R247, P4, R245, R225, RZ ;  /* 0x000000e1f5f77210 */ /* 0x000fe20007f9e0ff */
[----:B------:R2:W-:Y:S01]  /*7ff0*/  STL [R1+0x21c], R4 ;  /* 0x00021c0401007387 */ /* 0x0005e20000100800 */
[----:B------:R-:W-:-:S02]  /*8000*/  LEA.HI.X.SX32 R6, R187, R24, 0x1, P0 ;  /* 0x00000018bb067211 */ /* 0x000fc400000f0eff */
[-C--:B------:R-:W-:Y:S02]  /*8010*/  LEA.HI.X.SX32 R23, R170, R24.reuse, 0x1, P2 ;  /* 0x00000018aa177211 */ /* 0x080fe400010f0eff */
[----:B------:R-:W-:Y:S02]  /*8020*/  IADD3 R249, P0, R245, R49, RZ ;  /* 0x00000031f5f97210 */ /* 0x000fe40007f1e0ff */
[-C--:B------:R-:W-:Y:S01]  /*8030*/  LEA.HI.X.SX32 R21, R48, R24.reuse, 0x1, P1 ;  /* 0x0000001830157211 */ /* 0x080fe200008f0eff */
[----:B------:R-:W-:Y:S01]  /*8040*/  STL [R1+0x218], R251 ;  /* 0x000218fb01007387 */ /* 0x000fe20000100800 */
[----:B--2---:R-:W-:Y:S02]  /*8050*/  LEA.HI.X.SX32 R4, R209, R24, 0x1, P6 ;  /* 0x00000018d1047211 */ /* 0x004fe400030f0eff */
[----:B------:R-:W-:Y:S01]  /*8060*/  IADD3 R245, P6, R245, R221, RZ ;  /* 0x000000ddf5f57210 */ /* 0x000fe20007fde0ff */
[----:B------:R-:W-:Y:S01]  /*8070*/  STL [R1+0x214], R247 ;  /* 0x000214f701007387 */ /* 0x000fe20000100800 */
[----:B-1----:R-:W-:-:S02]  /*8080*/  LOP3.LUT R209, R171, 0x3, RZ, 0xc0, !PT ;  /* 0x00000003abd17812 */ /* 0x002fc400078ec0ff */
[----:B------:R-:W-:Y:S01]  /*8090*/  LOP3.LUT R22, R171, 0x1c, RZ, 0xc0, !PT ;  /* 0x0000001cab167812 */ /* 0x000fe200078ec0ff */
[----:B------:R1:W-:Y:S01]  /*80a0*/  STL [R1+0x1e0], R23 ;  /* 0x0001e01701007387 */ /* 0x0003e20000100800 */
[----:B------:R-:W-:-:S03]  /*80b0*/  LEA.HI.X.SX32 R25, R49, R24, 0x1, P0 ;  /* 0x0000001831197211 */ /* 0x000fc600000f0eff */
[----:B------:R2:W-:Y:S01]  /*80c0*/  STL [R1+0x1e4], R21 ;  /* 0x0001e41501007387 */ /* 0x0005e20000100800 */
[----:B------:R-:W-:Y:S01]  /*80d0*/  IMAD R209, R209, 0x120, R22 ;  /* 0x00000120d1d17824 */ /* 0x000fe200078e0216 */
[-C--:B-1----:R-:W-:Y:S02]  /*80e0*/  LEA.HI.X.SX32 R23, R225, R24.reuse, 0x1, P4 ;  /* 0x00000018e1177211 */ /* 0x082fe400020f0eff */
[----:B------:R-:W-:Y:S01]  /*80f0*/  STL [R1+0x1e8], R25 ;  /* 0x0001e81901007387 */ /* 0x000fe20000100800 */
[----:B--2---:R-:W-:-:S03]  /*8100*/  LEA.HI.X.SX32 R21, R221, R24, 0x1, P6 ;  /* 0x00000018dd157211 */ /* 0x004fc600030f0eff */
[----:B------:R-:W-:Y:S04]  /*8110*/  STL [R1+0x1ec], R23 ;  /* 0x0001ec1701007387 */ /* 0x000fe80000100800 */
[----:B------:R-:W-:Y:S04]  /*8120*/  STL [R1+0x1f0], R21 ;  /* 0x0001f01501007387 */ /* 0x000fe80000100800 */
[----:B------:R-:W-:Y:S04]  /*8130*/  STL [R1+0x210], R209 ;  /* 0x000210d101007387 */ /* 0x000fe80000100800 */
[----:B------:R1:W-:Y:S02]  /*8140*/  STL [R1+0x1dc], R222 ;  /* 0x0001dcde01007387 */ /* 0x0003e40000100800 */
[----:B-1----:R-:W-:Y:S01]  /*8150*/  IMAD.SHL.U32 R222, R220, 0x4, RZ ;  /* 0x00000004dcde7824 */ /* 0x002fe200078e00ff */
[C---:B------:R-:W-:Y:S01]  /*8160*/  SHF.L.U64.HI R220, R216.reuse, 0x2, R218 ;  /* 0x00000002d8dc7819 */ /* 0x040fe200000102da */
[----:B------:R-:W-:Y:S01]  /*8170*/  IMAD.SHL.U32 R218, R216, 0x4, RZ ;  /* 0x00000004d8da7824 */ /* 0x000fe200078e00ff */
[C---:B------:R-:W-:Y:S01]  /*8180*/  SHF.L.U64.HI R216, R211.reuse, 0x2, R214 ;  /* 0x00000002d3d87819 */ /* 0x040fe200000102d6 */
[----:B------:R-:W-:Y:S01]  /*8190*/  IMAD.SHL.U32 R214, R211, 0x4, RZ ;  /* 0x00000004d3d67824 */ /* 0x000fe200078e00ff */
[----:B------:R1:W-:Y:S01]  /*81a0*/  STL [R1+0x1d8], R222 ;  /* 0x0001d8de01007387 */ /* 0x0003e20000100800 */
[C---:B------:R-:W-:Y:S01]  /*81b0*/  SHF.L.U64.HI R211, R200.reuse, 0x2, R202 ;  /* 0x00000002c8d37819 */ /* 0x040fe200000102ca */
[----:B------:R-:W-:Y:S01]  /*81c0*/  IMAD.SHL.U32 R202, R200, 0x4, RZ ;  /* 0x00000004c8ca7824 */ /* 0x000fe200078e00ff */
[C---:B------:R-:W-:Y:S01]  /*81d0*/  SHF.L.U64.HI R200, R198.reuse, 0x2, R199 ;  /* 0x00000002c6c87819 */ /* 0x040fe200000102c7 */
[----:B------:R-:W-:Y:S01]  /*81e0*/  STL [R1+0x1d4], R220 ;  /* 0x0001d4dc01007387 */ /* 0x000fe20000100800 */
[----:B------:R-:W-:Y:S01]  /*81f0*/  IMAD.SHL.U32 R199, R198, 0x4, RZ ;  /* 0x00000004c6c77824 */ /* 0x000fe200078e00ff */
[----:B------:R-:W-:-:S02]  /*8200*/  SHF.L.U64.HI R198, R194, 0x2, R195 ;  /* 0x00000002c2c67819 */ /* 0x000fc400000102c3 */
[----:B------:R-:W-:Y:S01]  /*8210*/  STL [R1+0x1d0], R218 ;  /* 0x0001d0da01007387 */ /* 0x000fe20000100800 */
[----:B------:R-:W-:-:S03]  /*8220*/  IMAD.SHL.U32 R195, R194, 0x4, RZ ;  /* 0x00000004c2c37824 */ /* 0x000fc600078e00ff */
[----:B------:R-:W-:Y:S01]  /*8230*/  STL [R1+0x1cc], R216 ;  /* 0x0001ccd801007387 */ /* 0x000fe20000100800 */
[----:B------:R-:W-:-:S03]  /*8240*/  SHF.L.U64.HI R194, R192, 0x2, R193 ;  /* 0x00000002c0c27819 */ /* 0x000fc600000102c1 */
        /* <DEDUP_REMOVED lines=66> */
[----:B------:R-:W-:Y:S04]  /*8670*/  STL [R1+0x144], R144 ;  /* 0x0001449001007387 */ /* 0x000fe80000100800 */
[----:B------:R-:W-:Y:S04]  /*8680*/  STL [R1+0x140], R143 ;  /* 0x0001408f01007387 */ /* 0x000fe80000100800 */
[----:B------:R-:W-:Y:S04]  /*8690*/  STL [R1+0x13c], R142 ;  /* 0x00013c8e01007387 */ /* 0x000fe80000100800 */
[----:B------:R-:W-:Y:S04]  /*86a0*/  STL [R1+0x138], R141 ;  /* 0x0001388d01007387 */ /* 0x000fe80000100800 */
[----:B------:R-:W-:Y:S04]  /*86b0*/  STL [R1+0x134], R140 ;  /* 0x0001348c01007387 */ /* 0x000fe80000100800 */
[----:B------:R-:W-:Y:S04]  /*86c0*/  STL [R1+0x130], R139 ;  /* 0x0001308b01007387 */ /* 0x000fe80000100800 */
[----:B------:R-:W-:Y:S04]  /*86d0*/  STL [R1+0x12c], R138 ;  /* 0x00012c8a01007387 */ /* 0x000fe80000100800 */
[----:B------:R-:W-:Y:S04]  /*86e0*/  STL [R1+0x128], R137 ;  /* 0x0001288901007387 */ /* 0x000fe80000100800 */
[----:B-1----:R-:W2:Y:S01]  /*86f0*/  LDL.LU R222, [R1] ;  /* 0x0000000001de7983 */ /* 0x002ea20000300800 */
[C---:B------:R-:W-:Y:S01]  /*8700*/  SHF.L.U64.HI R136, R134.reuse, 0x2, R135 ;  /* 0x0000000286887819 */ /* 0x040fe20000010287 */
[----:B------:R-:W-:Y:S01]  /*8710*/  IMAD.SHL.U32 R135, R134, 0x4, RZ ;  /* 0x0000000486877824 */ /* 0x000fe200078e00ff */
[C---:B------:R-:W-:Y:S01]  /*8720*/  SHF.L.U64.HI R134, R132.reuse, 0x2, R133 ;  /* 0x0000000284867819 */ /* 0x040fe20000010285 */
[----:B------:R-:W-:Y:S01]  /*8730*/  IMAD.SHL.U32 R133, R132, 0x4, RZ ;  /* 0x0000000484857824 */ /* 0x000fe200078e00ff */
[C---:B------:R-:W-:Y:S01]  /*8740*/  SHF.L.U64.HI R132, R78.reuse, 0x2, R79 ;  /* 0x000000024e847819 */ /* 0x040fe2000001024f */
[----:B------:R-:W-:Y:S01]  /*8750*/  STL [R1+0x124], R136 ;  /* 0x0001248801007387 */ /* 0x000fe20000100800 */
[----:B------:R-:W-:Y:S01]  /*8760*/  IMAD.SHL.U32 R79, R78, 0x4, RZ ;  /* 0x000000044e4f7824 */ /* 0x000fe200078e00ff */
[C---:B------:R-:W-:Y:S01]  /*8770*/  SHF.L.U64.HI R78, R76.reuse, 0x2, R77 ;  /* 0x000000024c4e7819 */ /* 0x040fe2000001024d */
[----:B------:R-:W-:Y:S01]  /*8780*/  IMAD.SHL.U32 R77, R76, 0x4, RZ ;  /* 0x000000044c4d7824 */ /* 0x000fe200078e00ff */
[----:B------:R-:W-:Y:S01]  /*8790*/  STL [R1+0x120], R135 ;  /* 0x0001208701007387 */ /* 0x000fe20000100800 */
[C---:B------:R-:W-:Y:S01]  /*87a0*/  SHF.L.U64.HI R76, R74.reuse, 0x2, R75 ;  /* 0x000000024a4c7819 */ /* 0x040fe2000001024b */
[----:B------:R-:W-:-:S02]  /*87b0*/  IMAD.SHL.U32 R75, R74, 0x4, RZ ;  /* 0x000000044a4b7824 */ /* 0x000fc400078e00ff */
        /* <DEDUP_REMOVED lines=18> */
[----:B------:R-:W-:Y:S01]  /*88e0*/  STL [R1+0xf4], R72 ;  /* 0x0000f44801007387 */ /* 0x000fe20000100800 */
[----:B------:R-:W-:-:S03]  /*88f0*/  SHF.L.U64.HI R67, R65, 0x2, R224 ;  /* 0x0000000241437819 */ /* 0x000fc600000102e0 */
[----:B------:R-:W-:Y:S01]  /*8900*/  STL [R1+0xf0], R71 ;  /* 0x0000f04701007387 */ /* 0x000fe20000100800 */
[----:B------:R-:W-:-:S03]  /*8910*/  IMAD.SHL.U32 R65, R65, 0x4, RZ ;  /* 0x0000000441417824 */ /* 0x000fc600078e00ff */
[----:B------:R-:W-:Y:S04]  /*8920*/  STL [R1+0xec], R70 ;  /* 0x0000ec4601007387 */ /* 0x000fe80000100800 */
[----:B------:R-:W-:Y:S04]  /*8930*/  STL [R1+0xe8], R69 ;  /* 0x0000e84501007387 */ /* 0x000fe80000100800 */
[----:B------:R-:W-:Y:S04]  /*8940*/  STL [R1+0xe4], R68 ;  /* 0x0000e44401007387 */ /* 0x000fe80000100800 */
[----:B------:R1:W-:Y:S04]  /*8950*/  STL [R1+0xe0], R66 ;  /* 0x0000e04201007387 */ /* 0x0003e80000100800 */
[----:B------:R-:W-:Y:S01]  /*8960*/  STL [R1+0xdc], R67 ;  /* 0x0000dc4301007387 */ /* 0x000fe20000100800 */
[C---:B-1----:R-:W-:Y:S01]  /*8970*/  SHF.L.U64.HI R66, R64.reuse, 0x2, R226 ;  /* 0x0000000240427819 */ /* 0x042fe200000102e2 */
[----:B------:R-:W-:-:S02]  /*8980*/  IMAD.SHL.U32 R64, R64, 0x4, RZ ;  /* 0x0000000440407824 */ /* 0x000fc400078e00ff */
[----:B------:R1:W-:Y:S04]  /*8990*/  STL [R1+0xd8], R65 ;  /* 0x0000d84101007387 */ /* 0x0003e80000100800 */
[----:B------:R-:W-:Y:S04]  /*89a0*/  STL [R1+0xd4], R66 ;  /* 0x0000d44201007387 */ /* 0x000fe80000100800 */
[----:B------:R3:W-:Y:S01]  /*89b0*/  STL [R1+0xd0], R64 ;  /* 0x0000d04001007387 */ /* 0x0007e20000100800 */
[C---:B-1----:R-:W-:Y:S01]  /*89c0*/  SHF.L.U64.HI R65, R63.reuse, 0x2, R242 ;  /* 0x000000023f417819 */ /* 0x042fe200000102f2 */
[----:B------:R-:W-:-:S04]  /*89d0*/  IMAD.SHL.U32 R63, R63, 0x4, RZ ;  /* 0x000000043f3f7824 */ /* 0x000fc800078e00ff */
[----:B------:R-:W-:Y:S01]  /*89e0*/  STL [R1+0xcc], R65 ;  /* 0x0000cc4101007387 */ /* 0x000fe20000100800 */
[C---:B---3--:R-:W-:Y:S01]  /*89f0*/  SHF.L.U64.HI R64, R62.reuse, 0x2, R246 ;  /* 0x000000023e407819 */ /* 0x048fe200000102f6 */
[----:B------:R-:W-:Y:S02]  /*8a00*/  IMAD.SHL.U32 R62, R62, 0x4, RZ ;  /* 0x000000043e3e7824 */ /* 0x000fe400078e00ff */
        /* <DEDUP_REMOVED lines=10> */
[----:B------:R-:W-:Y:S01]  /*8ab0*/  STL [R1+0xb0], R60 ;  /* 0x0000b03c01007387 */ /* 0x000fe20000100800 */
[C---:B-1----:R-:W-:Y:S01]  /*8ac0*/  SHF.L.U64.HI R61, R51.reuse, 0x2, R252 ;  /* 0x00000002333d7819 */ /* 0x042fe200000102fc */
[----:B------:R-:W-:-:S04]  /*8ad0*/  IMAD.SHL.U32 R51, R51, 0x4, RZ ;  /* 0x0000000433337824 */ /* 0x000fc800078e00ff */
[----:B------:R-:W-:Y:S04]  /*8ae0*/  STL [R1+0xac], R61 ;  /* 0x0000ac3d01007387 */ /* 0x000fe80000100800 */
[----:B------:R1:W-:Y:S02]  /*8af0*/  STL [R1+0xa8], R51 ;  /* 0x0000a83301007387 */ /* 0x0003e40000100800 */
[----:B-1----:R-:W-:Y:S02]  /*8b00*/  SHF.L.U64.HI R51, R39, 0x2, R36 ;  /* 0x0000000227337819 */ /* 0x002fe40000010224 */
[----:B--2---:R-:W-:-:S05]  /*8b10*/  SHF.L.U64.HI R60, R50, 0x2, R222 ;  /* 0x00000002323c7819 */ /* 0x004fca00000102de */
[----:B------:R-:W-:Y:S04]  /*8b20*/  STL [R1+0xa4], R60 ;  /* 0x0000a43c01007387 */ /* 0x000fe80000100800 */
[----:B------:R-:W2:Y:S01]  /*8b30*/  LDL.LU R36, [R1+0x25c] ;  /* 0x00025c0001247983 */ /* 0x000ea20000300800 */
[----:B------:R-:W-:Y:S02]  /*8b40*/  IMAD.SHL.U32 R50, R50, 0x4, RZ ;  /* 0x0000000432327824 */ /* 0x000fe400078e00ff */
[----:B------:R-:W-:-:S03]  /*8b50*/  IMAD.SHL.U32 R39, R39, 0x4, RZ ;  /* 0x0000000427277824 */ /* 0x000fc600078e00ff */
[----:B------:R1:W-:Y:S04]  /*8b60*/  STL [R1+0xa0], R50 ;  /* 0x0000a03201007387 */ /* 0x0003e80000100800 */
[----:B------:R-:W-:Y:S01]  /*8b70*/  STL [R1+0x9c], R51 ;  /* 0x00009c3301007387 */ /* 0x000fe20000100800 */
[----:B-1----:R-:W-:-:S03]  /*8b80*/  SHF.L.U64.HI R50, R38, 0x2, R19 ;  /* 0x0000000226327819 */ /* 0x002fc60000010213 */
[----:B------:R-:W3:Y:S01]  /*8b90*/  LDL.LU R19, [R1+0x258] ;  /* 0x0002580001137983 */ /* 0x000ee20000300800 */
[----:B------:R-:W-:-:S03]  /*8ba0*/  IMAD.SHL.U32 R38, R38, 0x4, RZ ;  /* 0x0000000426267824 */ /* 0x000fc600078e00ff */
[----:B------:R1:W-:Y:S04]  /*8bb0*/  STL [R1+0x98], R39 ;  /* 0x0000982701007387 */ /* 0x0003e80000100800 */
[----:B------:R-:W-:Y:S01]  /*8bc0*/  STL [R1+0x94], R50 ;  /* 0x0000943201007387 */ /* 0x000fe20000100800 */
[----:B-1----:R-:W-:-:S03]  /*8bd0*/  SHF.L.U64.HI R39, R37, 0x2, R18 ;  /* 0x0000000225277819 */ /* 0x002fc60000010212 */
[----:B------:R-:W4:Y:S04]  /*8be0*/  LDL.LU R18, [R1+0x254] ;  /* 0x0002540001127983 */ /* 0x000f280000300800 */
[----:B------:R2:W-:Y:S04]  /*8bf0*/  STL [R1+0x90], R38 ;  /* 0x0000902601007387 */ /* 0x0005e80000100800 */
[----:B------:R-:W-:Y:S01]  /*8c00*/  STL [R1+0x8c], R39 ;  /* 0x00008c2701007387 */ /* 0x000fe20000100800 */
[----:B--2---:R-:W-:-:S03]  /*8c10*/  SHF.L.U64.HI R38, R36, 0x2, R17 ;  /* 0x0000000224267819 */ /* 0x004fc60000010211 */
[----:B------:R-:W2:Y:S01]  /*8c20*/  LDL.LU R17, [R1+0x250] ;  /* 0x0002500001117983 */ /* 0x000ea20000300800 */
[----:B------:R-:W-:Y:S02]  /*8c30*/  IMAD.SHL.U32 R37, R37, 0x4, RZ ;  /* 0x0000000425257824 */ /* 0x000fe400078e00ff */
[----:B------:R-:W-:-:S03]  /*8c40*/  IMAD.SHL.U32 R36, R36, 0x4, RZ ;  /* 0x0000000424247824 */ /* 0x000fc600078e00ff */
[----:B------:R3:W-:Y:S04]  /*8c50*/  STL [R1+0x88], R37 ;  /* 0x0000882501007387 */ /* 0x0007e80000100800 */
[----:B------:R-:W-:Y:S01]  /*8c60*/  STL [R1+0x84], R38 ;  /* 0x0000842601007387 */ /* 0x000fe20000100800 */
[----:B---3--:R-:W-:-:S03]  /*8c70*/  SHF.L.U64.HI R37, R19, 0x2, R14 ;  /* 0x0000000213257819 */ /* 0x008fc6000001020e */
[----:B------:R-:W3:Y:S04]  /*8c80*/  LDL.LU R14, [R1+0x24c] ;  /* 0x00024c00010e7983 */ /* 0x000ee80000300800 */
[----:B------:R1:W-:Y:S04]  /*8c90*/  STL [R1+0x80], R36 ;  /* 0x0000802401007387 */ /* 0x0003e80000100800 */
[----:B------:R-:W-:Y:S01]  /*8ca0*/  STL [R1+0x7c], R37 ;  /* 0x00007c2501007387 */ /* 0x000fe20000100800 */
[----:B-1----:R-:W-:Y:S01]  /*8cb0*/  IMAD.SHL.U32 R36, R19, 0x4, RZ ;  /* 0x0000000413247824 */ /* 0x002fe200078e00ff */
[C---:B----4-:R-:W-:Y:S01]  /*8cc0*/  SHF.L.U64.HI R19, R18.reuse, 0x2, R16 ;  /* 0x0000000212137819 */ /* 0x050fe20000010210 */
[----:B------:R-:W-:Y:S01]  /*8cd0*/  IMAD.SHL.U32 R18, R18, 0x4, RZ ;  /* 0x0000000412127824 */ /* 0x000fe200078e00ff */
[----:B------:R-:W4:Y:S04]  /*8ce0*/  LDL.LU R16, [R1+0x248] ;  /* 0x0002480001107983 */ /* 0x000f280000300800 */
[----:B------:R-:W-:Y:S04]  /*8cf0*/  STL [R1+0x78], R36 ;  /* 0x0000782401007387 */ /* 0x000fe80000100800 */
[----:B------:R-:W3:Y:S04]  /*8d00*/  LDL.LU R214, [R1+0x1e0] ;  /* 0x0001e00001d67983 */ /* 0x000ee80000300800 */
[----:B------:R2:W-:Y:S04]  /*8d10*/  STL [R1+0x74], R19 ;  /* 0x0000741301007387 */ /* 0x0005e80000100800 */
[----:B------:R1:W-:Y:S01]  /*8d20*/  STL [R1+0x70], R18 ;  /* 0x0000701201007387 */ /* 0x0003e20000100800 */
[----:B--2---:R-:W-:-:S03]  /*8d30*/  SHF.L.U64.HI R19, R17, 0x2, R15 ;  /* 0x0000000211137819 */ /* 0x004fc6000001020f */
[----:B------:R-:W2:Y:S01]  /*8d40*/  LDL.LU R15, [R1+0x244] ;  /* 0x00024400010f7983 */ /* 0x000ea20000300800 */
[----:B-1----:R-:W-:-:S03]  /*8d50*/  IMAD.SHL.U32 R18, R17, 0x4, RZ ;  /* 0x0000000411127824 */ /* 0x002fc600078e00ff */
[----:B------:R-:W2:Y:S04]  /*8d60*/  LDL.LU R216, [R1+0x1e4] ;  /* 0x0001e40001d87983 */ /* 0x000ea80000300800 */
[----:B------:R-:W-:Y:S04]  /*8d70*/  STL [R1+0x6c], R19 ;  /* 0x00006c1301007387 */ /* 0x000fe80000100800 */
[----:B------:R-:W2:Y:S04]  /*8d80*/  LDL.LU R218, [R1+0x1e8] ;  /* 0x0001e80001da7983 */ /* 0x000ea80000300800 */
[----:B------:R-:W-:Y:S01]  /*8d90*/  STL [R1+0x68], R18 ;  /* 0x0000681201007387 */ /* 0x000fe20000100800 */
[C---:B----4-:R-:W-:Y:S01]  /*8da0*/  SHF.L.U64.HI R17, R16.reuse, 0x2, R13 ;  /* 0x0000000210117819 */ /* 0x050fe2000001020d */
[----:B------:R-:W-:-:S02]  /*8db0*/  IMAD.SHL.U32 R16, R16, 0x4, RZ ;  /* 0x0000000410107824 */ /* 0x000fc400078e00ff */
[----:B------:R-:W4:Y:S04]  /*8dc0*/  LDL.LU R13, [R1+0x240] ;  /* 0x00024000010d7983 */ /* 0x000f280000300800 */
[----:B------:R-:W4:Y:S04]  /*8dd0*/  LDL.LU R220, [R1+0x1ec] ;  /* 0x0001ec0001dc7983 */ /* 0x000f280000300800 */
[----:B------:R-:W-:Y:S04]  /*8de0*/  STL [R1+0x64], R17 ;  /* 0x0000641101007387 */ /* 0x000fe80000100800 */
[----:B------:R-:W4:Y:S04]  /*8df0*/  LDL.LU R222, [R1+0x1f0] ;  /* 0x0001f00001de7983 */ /* 0x000f280000300800 */
[----:B------:R3:W-:Y:S02]  /*8e00*/  STL [R1+0x60], R16 ;  /* 0x0000601001007387 */ /* 0x0007e40000100800 */
[----:B---3--:R-:W-:-:S02]  /*8e10*/  SHF.L.U64.HI R16, R14, 0x2, R11 ;  /* 0x000000020e107819 */ /* 0x008fc4000001020b */
[C---:B--2---:R-:W-:Y:S02]  /*8e20*/  SHF.L.U64.HI R17, R15.reuse, 0x2, R12 ;  /* 0x000000020f117819 */ /* 0x044fe4000001020c */
[----:B------:R-:W2:Y:S04]  /*8e30*/  LDL.LU R12, [R1+0x23c] ;  /* 0x00023c00010c7983 */ /* 0x000ea80000300800 */
[----:B------:R-:W-:Y:S04]  /*8e40*/  STL [R1+0x5c], R17 ;  /* 0x00005c1101007387 */ /* 0x000fe80000100800 */
[----:B------:R-:W3:Y:S01]  /*8e50*/  LDL.LU R11, [R1+0x238] ;  /* 0x00023800010b7983 */ /* 0x000ee20000300800 */
[----:B------:R-:W-:-:S02]  /*8e60*/  IMAD.SHL.U32 R15, R15, 0x4, RZ ;  /* 0x000000040f0f7824 */ /* 0x000fc400078e00ff */
[----:B------:R-:W-:-:S03]  /*8e70*/  IMAD.SHL.U32 R14, R14, 0x4, RZ ;  /* 0x000000040e0e7824 */ /* 0x000fc600078e00ff */
[----:B------:R4:W-:Y:S04]  /*8e80*/  STL [R1+0x58], R15 ;  /* 0x0000580f01007387 */ /* 0x0009e80000100800 */
[----:B------:R-:W-:Y:S01]  /*8e90*/  STL [R1+0x54], R16 ;  /* 0x0000541001007387 */ /* 0x000fe20000100800 */
[----:B----4-:R-:W-:-:S03]  /*8ea0*/  SHF.L.U64.HI R15, R13, 0x2, R10 ;  /* 0x000000020d0f7819 */ /* 0x010fc6000001020a */
[----:B------:R-:W4:Y:S01]  /*8eb0*/  LDL.LU R10, [R1+0x234] ;  /* 0x00023400010a7983 */ /* 0x000f220000300800 */
[----:B------:R-:W-:-:S03]  /*8ec0*/  IMAD.SHL.U32 R13, R13, 0x4, RZ ;  /* 0x000000040d0d7824 */ /* 0x000fc600078e00ff */
[----:B------:R2:W-:Y:S04]  /*8ed0*/  STL [R1+0x50], R14 ;  /* 0x0000500e01007387 */ /* 0x0005e80000100800 */
[----:B------:R-:W-:Y:S01]  /*8ee0*/  STL [R1+0x4c], R15 ;  /* 0x00004c0f01007387 */ /* 0x000fe20000100800 */
[----:B--2---:R-:W-:-:S03]  /*8ef0*/  SHF.L.U64.HI R14, R12, 0x2, R9 ;  /* 0x000000020c0e7819 */ /* 0x004fc60000010209 */
[----:B------:R-:W2:Y:S04]  /*8f00*/  LDL.LU R9, [R1+0x230] ;  /* 0x0002300001097983 */ /* 0x000ea80000300800 */
[----:B------:R3:W-:Y:S04]  /*8f10*/  STL [R1+0x48], R13 ;  /* 0x0000480d01007387 */ /* 0x0007e80000100800 */
[----:B------:R-:W-:Y:S01]  /*8f20*/  STL [R1+0x44], R14 ;  /* 0x0000440e01007387 */ /* 0x000fe20000100800 */
[----:B---3--:R-:W-:-:S03]  /*8f30*/  SHF.L.U64.HI R13, R11, 0x2, R8 ;  /* 0x000000020b0d7819 */ /* 0x008fc60000010208 */
[----:B------:R-:W3:Y:S01]  /*8f40*/  LDL.LU R8, [R1+0x22c] ;  /* 0x00022c0001087983 */ /* 0x000ee20000300800 */
[----:B------:R-:W-:Y:S02]  /*8f50*/  IMAD.SHL.U32 R12, R12, 0x4, RZ ;  /* 0x000000040c0c7824 */ /* 0x000fe400078e00ff */
[----:B------:R-:W-:-:S03]  /*8f60*/  IMAD.SHL.U32 R11, R11, 0x4, RZ ;  /* 0x000000040b0b7824 */ /* 0x000fc600078e00ff */
[----:B------:R4:W-:Y:S04]  /*8f70*/  STL [R1+0x40], R12 ;  /* 0x0000400c01007387 */ /* 0x0009e80000100800 */
[----:B------:R-:W-:Y:S01]  /*8f80*/  STL [R1+0x3c], R13 ;  /* 0x00003c0d01007387 */ /* 0x000fe20000100800 */
[C---:B----4-:R-:W-:Y:S01]  /*8f90*/  SHF.L.U64.HI R12, R10.reuse, 0x2, R7 ;  /* 0x000000020a0c7819 */ /* 0x050fe20000010207 */
[----:B------:R-:W-:Y:S02]  /*8fa0*/  IMAD.SHL.U32 R10, R10, 0x4, RZ ;  /* 0x000000040a0a7824 */ /* 0x000fe400078e00ff */
[----:B------:R-:W4:Y:S04]  /*8fb0*/  LDL.LU R7, [R1+0x228] ;  /* 0x0002280001077983 */ /* 0x000f280000300800 */
        /* <DEDUP_REMOVED lines=9> */
[----:B------:R-:W-:Y:S01]  /*9050*/  IMAD.SHL.U32 R8, R8, 0x4, RZ ;  /* 0x0000000408087824 */ /* 0x000fe200078e00ff */
[-C--:B------:R-:W-:Y:S02]  /*9060*/  LEA.HI.X.SX32 R251, R168, R24.reuse, 0x1, P5 ;  /* 0x00000018a8fb7211 */ /* 0x080fe400028f0eff */
[----:B------:R4:W-:Y:S01]  /*9070*/  STL [R1+0x28], R9 ;  /* 0x0000280901007387 */ /* 0x0009e20000100800 */
[----:B------:R-:W-:-:S03]  /*9080*/  LEA.HI.X.SX32 R247, R169, R24, 0x1, P3 ;  /* 0x00000018a9f77211 */ /* 0x000fc600018f0eff */
        /* <DEDUP_REMOVED lines=11> */
[----:B------:R-:W3:Y:S04]  /*9140*/  LDL.LU R247, [R1+0x214] ;  /* 0x0002140001f77983 */ /* 0x000ee80000300800 */
[----:B------:R-:W1:Y:S01]  /*9150*/  S2R R49, SR_TID.X ;  /* 0x0000000000317919 */ /* 0x000e620000002100 */
[----:B------:R-:W-:-:S04]  /*9160*/  SHF.R.S32.HI R20, RZ, 0x1f, R217 ;  /* 0x0000001fff147819 */ /* 0x000fc800000114d9 */
[----:B------:R-:W-:Y:S02]  /*9170*/  LEA.HI R20, R20, R217, RZ, 0x5 ;  /* 0x000000d914147211 */ /* 0x000fe400078f28ff */
[----:B------:R-:W-:Y:S01]  /*9180*/  SHF.R.U32.HI R170, RZ, 0x6, R171 ;  /* 0x00000006ffaa7819 */ /* 0x000fe200000116ab */
[----:B------:R-:W-:Y:S01]  /*9190*/  IMAD.SHL.U32 R6, R6, 0x4, RZ ;  /* 0x0000000406067824 */ /* 0x000fe200078e00ff */
[----:B------:R-:W-:Y:S02]  /*91a0*/  SHF.R.S32.HI R25, RZ, 0x1f, R237 ;  /* 0x0000001fff197819 */ /* 0x000fe400000114ed */
[----:B------:R-:W-:Y:S02]  /*91b0*/  SGXT.U32 R170, R170, 0x1 ;  /* 0x00000001aaaa781a */ /* 0x000fe40000000000 */
[----:B------:R-:W-:Y:S02]  /*91c0*/  IADD3 R233, P2, R237, R215, RZ ;  /* 0x000000d7ede97210 */ /* 0x000fe40007f5e0ff */
[----:B-1----:R-:W-:-:S02]  /*91d0*/  SHF.R.U32.HI R217, RZ, 0x6, R49 ;  /* 0x00000006ffd97819 */ /* 0x002fc40000011631 */
[--C-:B------:R-:W-:Y:S02]  /*91e0*/  SHF.R.U32.HI R221, RZ, 0x6, R49.reuse ;  /* 0x00000006ffdd7819 */ /* 0x100fe40000011631 */
[--C-:B------:R-:W-:Y:S02]  /*91f0*/  SHF.R.U32.HI R225, RZ, 0x6, R49.reuse ;  /* 0x00000006ffe17819 */ /* 0x100fe40000011631 */
[----:B------:R-:W-:Y:S02]  /*9200*/  SHF.R.U32.HI R49, RZ, 0x6, R49 ;  /* 0x00000006ff317819 */ /* 0x000fe40000011631 */
[----:B------:R-:W-:Y:S02]  /*9210*/  SGXT.U32 R225, R225, 0x1 ;  /* 0x00000001e1e1781a */ /* 0x000fe40000000000 */
[----:B------:R-:W-:Y:S02]  /*9220*/  SGXT.U32 R49, R49, 0x1 ;  /* 0x000000013131781a */ /* 0x000fe40000000000 */
[----:B------:R-:W-:-:S02]  /*9230*/  SGXT.U32 R217, R217, 0x1 ;  /* 0x00000001d9d9781a */ /* 0x000fc40000000000 */
[----:B------:R-:W-:Y:S02]  /*9240*/  SGXT.U32 R221, R221, 0x1 ;  /* 0x00000001dddd781a */ /* 0x000fe40000000000 */
[----:B------:R-:W-:Y:S02]  /*9250*/  LOP3.LUT R225, R225, 0x1c, RZ, 0xfc, !PT ;  /* 0x0000001ce1e17812 */ /* 0x000fe400078efcff */
[----:B------:R-:W-:Y:S02]  /*9260*/  LOP3.LUT R49, R49, 0x1e, RZ, 0xfc, !PT ;  /* 0x0000001e31317812 */ /* 0x000fe400078efcff */
[----:B------:R-:W-:Y:S02]  /*9270*/  LOP3.LUT R221, R221, 0x1a, RZ, 0xfc, !PT ;  /* 0x0000001adddd7812 */ /* 0x000fe400078efcff */
[----:B------:R-:W-:Y:S01]  /*9280*/  LOP3.LUT R217, R217, 0x18, RZ, 0xfc, !PT ;  /* 0x00000018d9d97812 */ /* 0x000fe200078efcff */
[----:B------:R-:W-:Y:S01]  /*9290*/  IMAD.MOV.U32 R169, RZ, RZ, c[0x0][0x188] ;  /* 0x00006200ffa97624 */ /* 0x000fe200078e00ff */
[----:B------:R-:W-:-:S02]  /*92a0*/  IADD3 R235, P3, R237, R236, RZ ;  /* 0x000000ecedeb7210 */ /* 0x000fc40007f7e0ff */
[----:B------:R-:W-:Y:S01]  /*92b0*/  IADD3 R231, P0, R237, R213, RZ ;  /* 0x000000d5ede77210 */ /* 0x000fe20007f1e0ff */
[----:B------:R-:W-:Y:S01]  /*92c0*/  IMAD R24, R225, c[0x0][0x188], RZ ;  /* 0x00006200e1187a24 */ /* 0x000fe200078e02ff */
[C---:B------:R-:W-:Y:S01]  /*92d0*/  IADD3 R229, P6, R237.reuse, R210, RZ ;  /* 0x000000d2ede57210 */ /* 0x040fe20007fde0ff */
[----:B------:R-:W-:Y:S01]  /*92e0*/  IMAD R170, R170, c[0x0][0x188], RZ ;  /* 0x00006200aaaa7a24 */ /* 0x000fe200078e02ff */
[----:B------:R-:W-:Y:S01]  /*92f0*/  IADD3 R227, P5, R237, R201, RZ ;  /* 0x000000c9ede37210 */ /* 0x000fe20007fbe0ff */
[----:B------:R-:W-:Y:S01]  /*9300*/  IMAD R22, R49, c[0x0][0x188], RZ ;  /* 0x0000620031167a24 */ /* 0x000fe200078e02ff */
[----:B------:R-:W-:Y:S01]  /*9310*/  IADD3 R225, P1, R237, R3, RZ ;  /* 0x00000003ede17210 */ /* 0x000fe20007f3e0ff */
[----:B------:R1:W-:Y:S01]  /*9320*/  STL [R1+0x10], R6 ;  /* 0x0000100601007387 */ /* 0x0003e20000100800 */
[-C--:B------:R-:W-:Y:S01]  /*9330*/  LEA.HI.X.SX32 R234, R215, R25.reuse, 0x1, P2 ;  /* 0x00000019d7ea7211 */ /* 0x080fe200010f0eff */
[----:B------:R-:W-:Y:S01]  /*9340*/  IMAD R26, R221, c[0x0][0x188], RZ ;  /* 0x00006200dd1a7a24 */ /* 0x000fe200078e02ff */
[----:B------:R-:W-:Y:S01]  /*9350*/  LEA.HI.X.SX32 R236, R236, R25, 0x1, P3 ;  /* 0x00000019ecec7211 */ /* 0x000fe200018f0eff */
[----:B------:R-:W-:Y:S01]  /*9360*/  IMAD R28, R217, c[0x0][0x188], RZ ;  /* 0x00006200d91c7a24 */ /* 0x000fe200078e02ff */
[----:B------:R-:W-:Y:S01]  /*9370*/  IADD3 R219, P2, R237, R197, RZ ;  /* 0x000000c5eddb7210 */ /* 0x000fe20007f5e0ff */
[----:B------:R-:W-:Y:S01]  /*9380*/  IMAD R169, R169, 0x2, R196 ;  /* 0x00000002a9a97824 */ /* 0x000fe200078e02c4 */
[----:B------:R-:W-:Y:S01]  /*9390*/  LEA.HI.X.SX32 R232, R213, R25, 0x1, P0 ;  /* 0x00000019d5e87211 */ /* 0x000fe200000f0eff */
[----:B------:R-:W-:Y:S01]  /*93a0*/  IMAD.MOV.U32 R202, RZ, RZ, c[0x0][0x18c] ;  /* 0x00006300ffca7624 */ /* 0x000fe200078e00ff */
[----:B------:R-:W-:Y:S01]  /*93b0*/  IADD3 R221, P3, R237, R196, RZ ;  /* 0x000000c4eddd7210 */ /* 0x000fe20007f7e0ff */
[----:B-1----:R-:W-:Y:S01]  /*93c0*/  IMAD.SHL.U32 R6, R5, 0x4, RZ ;  /* 0x0000000405067824 */ /* 0x002fe200078e00ff */
[----:B------:R-:W-:-:S02]  /*93d0*/  IADD3 R217, P0, R237, R2, RZ ;  /* 0x00000002edd97210 */ /* 0x000fc40007f1e0ff */
[-C--:B------:R-:W-:Y:S02]  /*93e0*/  LEA.HI.X.SX32 R230, R210, R25.reuse, 0x1, P6 ;  /* 0x00000019d2e67211 */ /* 0x080fe400030f0eff */
[C---:B----4-:R-:W-:Y:S01]  /*93f0*/  SHF.L.U64.HI R5, R4.reuse, 0x2, R214 ;  /* 0x0000000204057819 */ /* 0x050fe200000102d6 */
[----:B------:R-:W-:Y:S01]  /*9400*/  IMAD.MOV.U32 R214, RZ, RZ, c[0x0][0x188] ;  /* 0x00006200ffd67624 */ /* 0x000fe200078e00ff */
[----:B------:R-:W-:Y:S02]  /*9410*/  IADD3 R215, P6, R237, R0, RZ ;  /* 0x00000000edd77210 */ /* 0x000fe40007fde0ff */
[-C--:B------:R-:W-:Y:S01]  /*9420*/  LEA.HI.X.SX32 R228, R201, R25.reuse, 0x1, P5 ;  /* 0x00000019c9e47211 */ /* 0x080fe200028f0eff */
[----:B------:R-:W-:Y:S01]  /*9430*/  IMAD.SHL.U32 R4, R4, 0x4, RZ ;  /* 0x0000000404047824 */ /* 0x000fe200078e00ff */
[----:B------:R-:W-:Y:S02]  /*9440*/  IADD3 R213, P5, R237, R170, RZ ;  /* 0x000000aaedd57210 */ /* 0x000fe40007fbe0ff */
[-C--:B------:R-:W-:Y:S01]  /*9450*/  LEA.HI.X.SX32 R238, R3, R25.reuse, 0x1, P1 ;  /* 0x0000001903ee7211 */ /* 0x080fe200008f0eff */
[----:B------:R-:W-:Y:S01]  /*9460*/  IMAD.SHL.U32 R202, R202, 0x20, RZ ;  /* 0x00000020caca7824 */ /* 0x000fe200078e00ff */
[----:B------:R-:W-:-:S02]  /*9470*/  LEA.HI.X.SX32 R209, R197, R25, 0x1, P2 ;  /* 0x00000019c5d17211 */ /* 0x000fc400010f0eff */
[C---:B------:R-:W-:Y:S01]  /*9480*/  IADD3 R243, P1, R237.reuse, R22, RZ ;  /* 0x00000016edf37210 */ /* 0x040fe20007f3e0ff */
[----:B------:R-:W-:Y:S01]  /*9490*/  STL [R1+0xc], R7 ;  /* 0x00000c0701007387 */ /* 0x000fe20000100800 */
[-C--:B------:R-:W-:Y:S01]  /*94a0*/  LEA.HI.X.SX32 R244, R196, R25.reuse, 0x1, P3 ;  /* 0x00000019c4f47211 */ /* 0x080fe200018f0eff */
[----:B------:R-:W-:Y:S01]  /*94b0*/  IMAD.SHL.U32 R214, R214, 0x20, RZ ;  /* 0x00000020d6d67824 */ /* 0x000fe200078e00ff */
[C---:B------:R-:W-:Y:S02]  /*94c0*/  IADD3 R241, P2, R237.reuse, R24, RZ ;  /* 0x00000018edf17210 */ /* 0x040fe40007f5e0ff */
[----:B------:R-:W-:Y:S01]  /*94d0*/  LEA.HI.X.SX32 R212, R2, R25, 0x1, P0 ;  /* 0x0000001902d47211 */ /* 0x000fe200000f0eff */
[----:B------:R-:W-:Y:S01]  /*94e0*/  STL [R1+0x8], R6 ;  /* 0x0000080601007387 */ /* 0x000fe20000100800 */
[C---:B------:R-:W-:Y:S02]  /*94f0*/  IADD3 R223, P4, R237.reuse, R169, RZ ;  /* 0x000000a9eddf7210 */ /* 0x040fe40007f9e0ff */
[----:B------:R-:W-:-:S02]  /*9500*/  IADD3 R239, P3, R237, R26, RZ ;  /* 0x0000001aedef7210 */ /* 0x000fc40007f7e0ff */
[-C--:B------:R-:W-:Y:S01]  /*9510*/  LEA.HI.X.SX32 R208, R0, R25.reuse, 0x1, P6 ;  /* 0x0000001900d07211 */ /* 0x080fe200030f0eff */
[----:B------:R-:W-:Y:S01]  /*9520*/  STL [R1+0x4], R5 ;  /* 0x0000040501007387 */ /* 0x000fe20000100800 */
[-C--:B------:R-:W-:Y:S02]  /*9530*/  LEA.HI.X.SX32 R207, R170, R25.reuse, 0x1, P5 ;  /* 0x00000019aacf7211 */ /* 0x080fe400028f0eff */
[-C--:B------:R-:W-:Y:S01]  /*9540*/  LEA.HI.X.SX32 R206, R22, R25.reuse, 0x1, P1 ;  /* 0x0000001916ce7211 */ /* 0x080fe200008f0eff */
[----:B------:R1:W-:Y:S01]  /*9550*/  STL [R1], R4 ;  /* 0x0000000401007387 */ /* 0x0003e20000100800 */
[-C--:B------:R-:W-:Y:S02]  /*9560*/  LEA.HI.X.SX32 R204, R24, R25.reuse, 0x1, P2 ;  /* 0x0000001918cc7211 */ /* 0x080fe400010f0eff */
[----:B------:R-:W-:Y:S02]  /*9570*/  SHF.L.U64.HI R250, R249, 0x2, R218 ;  /* 0x00000002f9fa7819 */ /* 0x000fe400000102da */
[----:B------:R-:W-:-:S02]  /*9580*/  LEA.HI.X.SX32 R240, R169, R25, 0x1, P4 ;  /* 0x00000019a9f07211 */ /* 0x000fc400020f0eff */
[----:B------:R-:W-:Y:S02]  /*9590*/  LEA.HI.X.SX32 R203, R26, R25, 0x1, P3 ;  /* 0x000000191acb7211 */ /* 0x000fe400018f0eff */
[----:B------:R-:W-:Y:S02]  /*95a0*/  SHF.L.U64.HI R218, R217, 0x2, R212 ;  /* 0x00000002d9da7819 */ /* 0x000fe400000102d4 */
[----:B------:R-:W-:Y:S02]  /*95b0*/  SHF.R.S32.HI R199, RZ, 0x1f, R202 ;  /* 0x0000001fffc77819 */ /* 0x000fe400000114ca */
[----:B------:R-:W-:Y:S02]  /*95c0*/  SHF.L.U64.HI R246, R245, 0x2, R222 ;  /* 0x00000002f5f67819 */ /* 0x000fe400000102de */
[----:B------:R-:W-:Y:S02]  /*95d0*/  SHF.R.S32.HI R202, RZ, 0x1f, R214 ;  /* 0x0000001fffca7819 */ /* 0x000fe400000114d6 */
[----:B------:R-:W-:-:S02]  /*95e0*/  SHF.L.U64.HI R222, R221, 0x2, R244 ;  /* 0x00000002ddde7819 */ /* 0x000fc400000102f4 */
[----:B------:R-:W-:Y:S02]  /*95f0*/  SHF.L.U64.HI R214, R213, 0x2, R207 ;  /* 0x00000002d5d67819 */ /* 0x000fe400000102cf */
[----:B------:R-:W-:Y:S02]  /*9600*/  SHF.L.U64.HI R244, R243, 0x2, R206 ;  /* 0x00000002f3f47819 */ /* 0x000fe400000102ce */
[----:B------:R-:W-:Y:S02]  /*9610*/  SHF.L.U64.HI R224, R223, 0x2, R240 ;  /* 0x00000002dfe07819 */ /* 0x000fe400000102f0 */
[----:B------:R-:W-:Y:S02]  /*9620*/  SHF.L.U64.HI R242, R241, 0x2, R204 ;  /* 0x00000002f1f27819 */ /* 0x000fe400000102cc */
[----:B------:R-:W-:Y:S02]  /*9630*/  SHF.L.U64.HI R240, R239, 0x2, R203 ;  /* 0x00000002eff07819 */ /* 0x000fe400000102cb */
[----:B--2---:R-:W-:-:S02]  /*9640*/  SHF.L.U64.HI R252, R251, 0x2, R216 ;  /* 0x00000002fbfc7819 */ /* 0x004fc400000102d8 */
[----:B------:R-:W-:Y:S02]  /*9650*/  SHF.L.U64.HI R216, R215, 0x2, R208 ;  /* 0x00000002d7d87819 */ /* 0x000fe400000102d0 */
[----:B---3--:R-:W-:Y:S02]  /*9660*/  SHF.L.U64.HI R248, R247, 0x2, R220 ;  /* 0x00000002f7f87819 */ /* 0x008fe400000102dc */
[----:B------:R-:W-:Y:S02]  /*9670*/  SHF.L.U64.HI R220, R219, 0x2, R209 ;  /* 0x00000002dbdc7819 */ /* 0x000fe400000102d1 */
[----:B------:R-:W2:Y:S04]  /*9680*/  LDL.LU R209, [R1+0x210] ;  /* 0x0002100001d17983 */ /* 0x000ea80000300800 */
[----:B------:R3:W5:Y:S04]  /*9690*/  LDL.LU R212, [R1+0x20c] ;  /* 0x00020c0001d47983 */ /* 0x0007680000300800 */
[----:B------:R3:W5:Y:S04]  /*96a0*/  LDL.LU R208, [R1+0x208] ;  /* 0x0002080001d07983 */ /* 0x0007680000300800 */
[----:B------:R3:W5:Y:S04]  /*96b0*/  LDL.LU R207, [R1+0x204] ;  /* 0x0002040001cf7983 */ /* 0x0007680000300800 */
[----:B------:R3:W5:Y:S04]  /*96c0*/  LDL.LU R206, [R1+0x200] ;  /* 0x0002000001ce7983 */ /* 0x0007680000300800 */
[----:B------:R3:W5:Y:S04]  /*96d0*/  LDL.LU R204, [R1+0x1fc] ;  /* 0x0001fc0001cc7983 */ /* 0x0007680000300800 */
[----:B------:R3:W5:Y:S01]  /*96e0*/  LDL.LU R203, [R1+0x1f8] ;  /* 0x0001f80001cb7983 */ /* 0x0007620000300800 */
[----:B------:R-:W-:Y:S01]  /*96f0*/  IADD3 R237, P4, R237, R28, RZ ;  /* 0x0000001ceded7210 */ /* 0x000fe20007f9e0ff */
[----:B------:R-:W-:-:S03]  /*9700*/  IMAD.MOV.U32 R211, RZ, RZ, c[0x0][0x188] ;  /* 0x00006200ffd37624 */ /* 0x000fc600078e00ff */
[----:B------:R-:W-:Y:S02]  /*9710*/  LEA.HI.X.SX32 R205, R28, R25, 0x1, P4 ;  /* 0x000000191ccd7211 */ /* 0x000fe400020f0eff */
[----:B------:R-:W-:Y:S02]  /*9720*/  SHF.L.U64.HI R226, R225, 0x2, R238 ;  /* 0x00000002e1e27819 */ /* 0x000fe400000102ee */
[----:B------:R-:W-:Y:S01]  /*9730*/  SHF.L.U64.HI R238, R237, 0x2, R205 ;  /* 0x00000002edee7819 */ /* 0x000fe200000102cd */
[----:B------:R-:W-:Y:S01]  /*9740*/  IMAD.SHL.U32 R211, R211, 0x20, RZ ;  /* 0x00000020d3d37824 */ /* 0x000fe200078e00ff */
[----:B------:R-:W4:Y:S01]  /*9750*/  S2R R205, SR_TID.X ;  /* 0x0000000000cd7919 */ /* 0x000f220000002100 */
[----:B------:R-:W-:Y:S01]  /*9760*/  IMAD.MOV.U32 R48, RZ, RZ, c[0x0][0x18c] ;  /* 0x00006300ff307624 */ /* 0x000fe200078e00ff */
[----:B------:R-:W-:Y:S02]  /*9770*/  LOP3.LUT R20, R171, 0x7, RZ, 0xc0, !PT ;  /* 0x00000007ab147812 */ /* 0x000fe400078ec0ff */
[----:B-1----:R-:W-:Y:S01]  /*9780*/  SHF.L.U64.HI R4, R211, 0x2, R202 ;  /* 0x00000002d3047819 */ /* 0x002fe200000102ca */
[----:B------:R-:W-:-:S02]  /*9790*/  IMAD.MOV.U32 R202, RZ, RZ, 0x1f ;  /* 0x0000001fffca7424 */ /* 0x000fc400078e00ff */
[----:B------:R-:W-:Y:S02]  /*97a0*/  IMAD.MOV.U32 R49, RZ, RZ, c[0x0][0x188] ;  /* 0x00006200ff317624 */ /* 0x000fe400078e00ff */
[----:B------:R-:W-:Y:S01]  /*97b0*/  IMAD.SHL.U32 R48, R48, 0x20, RZ ;  /* 0x0000002030307824 */ /* 0x000fe200078e00ff */
[----:B------:R-:W-:Y:S01]  /*97c0*/  IADD3 R202, R202, c[0x0][0x180], RZ ;  /* 0x00006000caca7a10 */ /* 0x000fe20007ffe0ff */
[C---:B------:R-:W-:Y:S01]  /*97d0*/  IMAD.SHL.U32 R23, R171.reuse, 0x2, RZ ;  /* 0x00000002ab177824 */ /* 0x040fe200078e00ff */
[----:B------:R-:W-:Y:S01]  /*97e0*/  LOP3.LUT R171, R171, 0x60, RZ, 0xc0, !PT ;  /* 0x00000060abab7812 */ /* 0x000fe200078ec0ff */
[----:B------:R-:W-:Y:S02]  /*97f0*/  IMAD.SHL.U32 R49, R49, 0x20, RZ ;  /* 0x0000002031317824 */ /* 0x000fe400078e00ff */
[C---:B------:R-:W-:Y:S01]  /*9800*/  IMAD.SHL.U32 R0, R20.reuse, 0x10, RZ ;  /* 0x0000001014007824 */ /* 0x040fe200078e00ff */
[----:B------:R-:W-:Y:S01]  /*9810*/  SHF.R.S32.HI R21, RZ, 0x1f, R48 ;  /* 0x0000001fff157819 */ /* 0x000fe20000011430 */
[----:B------:R-:W-:Y:S01]  /*9820*/  IMAD.MOV.U32 R200, RZ, RZ, c[0x0][0x18c] ;  /* 0x00006300ffc87624 */ /* 0x000fe200078e00ff */
[----:B------:R-:W-:Y:S01]  /*9830*/  SHF.R.S32.HI R211, RZ, 0x1f, R202 ;  /* 0x0000001fffd37819 */ /* 0x000fe200000114ca */
[----:B------:R-:W-:Y:S01]  /*9840*/  IMAD.MOV.U32 R27, RZ, RZ, 0xc ;  /* 0x0000000cff1b7424 */ /* 0x000fe200078e00ff */
[----:B------:R-:W-:Y:S01]  /*9850*/  SHF.R.S32.HI R29, RZ, 0x1f, R49 ;  /* 0x0000001fff1d7819 */ /* 0x000fe20000011431 */
[----:B------:R-:W-:Y:S01]  /*9860*/  IMAD R210, R20, 0x4, R171 ;  /* 0x0000000414d27824 */ /* 0x000fe200078e02ab */
[----:B------:R-:W-:Y:S01]  /*9870*/  LOP3.LUT R23, R0, 0x30, R23, 0x78, !PT ;  /* 0x0000003000177812 */ /* 0x000fe200078e7817 */
[----:B------:R-:W-:Y:S01]  /*9880*/  IMAD R3, R21, 0xc, RZ ;  /* 0x0000000c15037824 */ /* 0x000fe200078e02ff */
[----:B------:R-:W-:Y:S01]  /*9890*/  LEA.HI R211, R211, R202, RZ, 0x5 ;  /* 0x000000cad3d37211 */ /* 0x000fe200078f28ff */
[----:B------:R-:W-:-:S02]  /*98a0*/  IMAD.SHL.U32 R200, R200, 0x20, RZ ;  /* 0x00000020c8c87824 */ /* 0x000fc400078e00ff */
[----:B------:R-:W-:Y:S01]  /*98b0*/  IMAD.WIDE.U32 R20, R48, R27, c[0x0][0x168] ;  /* 0x00005a0030147625 */ /* 0x000fe200078e001b */
[----:B----4-:R-:W-:-:S03]  /*98c0*/  SHF.R.U32.HI R205, RZ, 0x6, R205 ;  /* 0x00000006ffcd7819 */ /* 0x010fc600000116cd */
[----:B------:R-:W-:Y:S01]  /*98d0*/  IMAD.WIDE.U32 R196, R49, R27, c[0x0][0x160] ;  /* 0x0000580031c47625 */ /* 0x000fe200078e001b */
[----:B------:R-:W-:-:S03]  /*98e0*/  SHF.R.S32.HI R211, RZ, 0x5, R211 ;  /* 0x00000005ffd37819 */ /* 0x000fc600000114d3 */
[----:B------:R-:W-:Y:S02]  /*98f0*/  IMAD R27, R29, 0xc, RZ ;  /* 0x0000000c1d1b7824 */ /* 0x000fe400078e02ff */
[----:B------:R-:W-:Y:S01]  /*9900*/  IMAD.U32 R210, R210, 0x20, R23 ;  /* 0x00000020d2d27824 */ /* 0x000fe200078e0017 */
[----:B------:R-:W-:Y:S01]  /*9910*/  SHF.L.U64.HI R5, R200, 0x2, R199 ;  /* 0x00000002c8057819 */ /* 0x000fe200000102c7 */
[----:B------:R-:W-:Y:S01]  /*9920*/  IMAD.IADD R2, R21, 0x1, R3 ;  /* 0x0000000115027824 */ /* 0x000fe200078e0203 */
[----:B------:R-:W-:Y:S01]  /*9930*/  SHF.L.U64.HI R236, R235, 0x2, R236 ;  /* 0x00000002ebec7819 */ /* 0x000fe200000102ec */
[----:B------:R-:W-:Y:S01]  /*9940*/  IMAD.MOV.U32 R0, RZ, RZ, R20 ;  /* 0x000000ffff007224 */ /* 0x000fe200078e0014 */
[----:B------:R-:W-:Y:S01]  /*9950*/  SHF.L.U64.HI R234, R233, 0x2, R234 ;  /* 0x00000002e9ea7819 */ /* 0x000fe200000102ea */
[----:B------:R-:W-:Y:S01]  /*9960*/  IMAD.IADD R3, R197, 0x1, R27 ;  /* 0x00000001c5037824 */ /* 0x000fe200078e021b */
[----:B------:R-:W-:Y:S01]  /*9970*/  SHF.L.U64.HI R232, R231, 0x2, R232 ;  /* 0x00000002e7e87819 */ /* 0x000fe200000102e8 */
[----:B------:R-:W-:Y:S01]  /*9980*/  IMAD.MOV.U32 R201, RZ, RZ, 0x2 ;  /* 0x00000002ffc97424 */ /* 0x000fe200078e00ff */
[----:B------:R-:W-:Y:S01]  /*9990*/  SHF.L.U64.HI R230, R229, 0x2, R230 ;  /* 0x00000002e5e67819 */ /* 0x000fe200000102e6 */
[----:B------:R-:W-:Y:S01]  /*99a0*/  IMAD.MOV.U32 R197, RZ, RZ, -0x1 ;  /* 0xffffffffffc57424 */ /* 0x000fe200078e00ff */
[----:B------:R-:W-:Y:S01]  /*99b0*/  SHF.L.U64.HI R228, R227, 0x2, R228 ;  /* 0x00000002e3e47819 */ /* 0x000fe200000102e4 */
[----:B------:R-:W-:Y:S01]  /*99c0*/  CS2R R160, SRZ ;  /* 0x0000000000a07805 */ /* 0x000fe2000001ff00 */
        /* <DEDUP_REMOVED lines=54> */
[----:B------:R-:W-:Y:S01]  /*9d30*/  IMAD.SHL.U32 R251, R251, 0x4, RZ ;  /* 0x00000004fbfb7824 */ /* 0x000fe200078e00ff */
[----:B------:R-:W-:Y:S01]  /*9d40*/  SGXT.U32 R205, R205, 0x1 ;  /* 0x00000001cdcd781a */ /* 0x000fe20000000000 */
[----:B------:R-:W-:Y:S01]  /*9d50*/  IMAD.SHL.U32 R249, R249, 0x4, RZ ;  /* 0x00000004f9f97824 */ /* 0x000fe200078e00ff */
[----:B------:R-:W-:Y:S01]  /*9d60*/  CS2R R50, SRZ ;  /* 0x0000000000327805 */ /* 0x000fe2000001ff00 */
        /* <DEDUP_REMOVED lines=16> */
[----:B------:R-:W-:-:S02]  /*9e70*/  IMAD.SHL.U32 R223, R223, 0x4, RZ ;  /* 0x00000004dfdf7824 */ /* 0x000fc400078e00ff */
[----:B------:R-:W-:Y:S02]  /*9e80*/  IMAD.SHL.U32 R221, R221, 0x4, RZ ;  /* 0x00000004dddd7824 */ /* 0x000fe400078e00ff */
[----:B------:R-:W-:Y:S02]  /*9e90*/  IMAD.SHL.U32 R219, R219, 0x4, RZ ;  /* 0x00000004dbdb7824 */ /* 0x000fe400078e00ff */
[----:B------:R-:W-:Y:S02]  /*9ea0*/  IMAD.SHL.U32 R217, R217, 0x4, RZ ;  /* 0x00000004d9d97824 */ /* 0x000fe400078e00ff */
[----:B------:R-:W-:Y:S02]  /*9eb0*/  IMAD.SHL.U32 R215, R215, 0x4, RZ ;  /* 0x00000004d7d77824 */ /* 0x000fe400078e00ff */
[----:B------:R-:W-:Y:S02]  /*9ec0*/  IMAD.SHL.U32 R213, R213, 0x4, RZ ;  /* 0x00000004d5d57824 */ /* 0x000fe400078e00ff */
[----:B------:R-:W-:-:S02]  /*9ed0*/  IMAD.SHL.U32 R243, R243, 0x4, RZ ;  /* 0x00000004f3f37824 */ /* 0x000fc400078e00ff */
[----:B------:R-:W-:Y:S02]  /*9ee0*/  IMAD.SHL.U32 R241, R241, 0x4, RZ ;  /* 0x00000004f1f17824 */ /* 0x000fe400078e00ff */
[----:B------:R-:W-:Y:S02]  /*9ef0*/  IMAD.SHL.U32 R239, R239, 0x4, RZ ;  /* 0x00000004efef7824 */ /* 0x000fe400078e00ff */
[----:B------:R-:W-:Y:S01]  /*9f00*/  IMAD.SHL.U32 R237, R237, 0x4, RZ ;  /* 0x00000004eded7824 */ /* 0x000fe200078e00ff */
[----:B------:R-:W-:Y:S02]  /*9f10*/  UIADD3 UR5, UR5, -0x60, URZ ;  /* 0xffffffa005057890 */ /* 0x000fe4000fffe03f */
[----:B------:R-:W-:Y:S01]  /*9f20*/  UMOV UR4, URZ ;  /* 0x0000003f00047c82 */ /* 0x000fe20008000000 */
[C---:B--2---:R-:W-:Y:S02]  /*9f30*/  LOP3.LUT R5, R209.reuse, 0x20, RZ, 0x3c, !PT ;  /* 0x00000020d1057812 */ /* 0x044fe400078e3cff */
[----:B------:R-:W-:-:S02]  /*9f40*/  LOP3.LUT R4, R209, 0x40, RZ, 0x3c, !PT ;  /* 0x00000040d1047812 */ /* 0x000fc400078e3cff */
[----:B------:R-:W-:Y:S02]  /*9f50*/  LOP3.LUT R6, R209, 0x60, RZ, 0x3c, !PT ;  /* 0x00000060d1067812 */ /* 0x000fe400078e3cff */
[----:B------:R-:W-:Y:S02]  /*9f60*/  IADD3 R5, R211, -0x3, RZ ;  /* 0xfffffffdd3057810 */ /* 0x000fe40007ffe0ff */
[----:B---3--:R-:W-:Y:S02]  /*9f70*/  LOP3.LUT R4, R210, 0x40, RZ, 0x3c, !PT ;  /* 0x00000040d2047812 */ /* 0x008fe400078e3cff */
.L_x_1:
[----:B------:R-:W-:-:S04]  /*9f80*/  DEPBAR.LE SB0, 0x4 ;  /* 0x000081000000791a */ /* 0x000fc80000000000 */
[----:B------:R-:W-:Y:S02]  /*9f90*/  IADD3 R197, R197, 0x1, RZ ;  /* 0x00000001c5c57810 */ /* 0x000fe40007ffe0ff */
[----:B-1----:R-:W-:Y:S01]  /*9fa0*/  LOP3.LUT R5, R209, 0x40, RZ, 0x3c, !PT ;  /* 0x00000040d1057812 */ /* 0x002fe200078e3cff */
[----:B------:R-:W-:Y:S01]  /*9fb0*/  BAR.SYNC.DEFER_BLOCKING 0x0 ;  /* 0x0000000000007b1d */ /* 0x000fe20000010000 */
[----:B------:R-:W-:Y:S02]  /*9fc0*/  ISETP.GT.AND P0, PT, R197, 0x2, PT ;  /* 0x00000002c500780c */ /* 0x000fe40003f04270 */
[----:B------:R-:W-:Y:S02]  /*9fd0*/  LOP3.LUT R4, R209, 0x60, RZ, 0x3c, !PT ;  /* 0x00000060d1047812 */ /* 0x000fe400078e3cff */
[----:B------:R-:W-:Y:S02]  /*9fe0*/  SEL R197, R197, RZ, !P0 ;  /* 0x000000ffc5c57207 */ /* 0x000fe40004000000 */
[----:B------:R-:W-:-:S02]  /*9ff0*/  LOP3.LUT R6, R209, 0x20, RZ, 0x3c, !PT ;  /* 0x00000020d1067812 */ /* 0x000fc400078e3cff */
[----:B------:R-:W-:Y:S01]  /*a000*/  ISETP.GE.AND P1, PT, R205, UR5, PT ;  /* 0x00000005cd007c0c */ /* 0x000fe2000bf26270 */
[----:B------:R-:W-:Y:S01]  /*a010*/  IMAD R164, R197, 0x8000, R210 ;  /* 0x00008000c5a47824 */ /* 0x000fe200078e02d2 */
[----:B------:R-:W-:Y:S01]  /*a020*/  IADD3 R201, R201, 0x1, RZ ;  /* 0x00000001c9c97810 */ /* 0x000fe20007ffe0ff */
[C---:B------:R-:W-:Y:S02]  /*a030*/  IMAD R200, R197.reuse, 0x2000, R5 ;  /* 0x00002000c5c87824 */ /* 0x040fe400078e0205 */
[C---:B------:R-:W-:Y:S02]  /*a040*/  IMAD R199, R197.reuse, 0x2000, R4 ;  /* 0x00002000c5c77824 */ /* 0x040fe400078e0204 */
[C---:B------:R-:W-:Y:S02]  /*a050*/  IMAD R202, R197.reuse, 0x2000, R209 ;  /* 0x00002000c5ca7824 */ /* 0x040fe400078e02d1 */
[C---:B------:R-:W-:Y:S01]  /*a060*/  IMAD R198, R197.reuse, 0x2000, R6 ;  /* 0x00002000c5c67824 */ /* 0x040fe200078e0206 */
[----:B------:R-:W-:Y:S04]  /*a070*/  LDS R172, [R200+0x18000] ;  /* 0x01800000c8ac7984 */ /* 0x000fe80000000800 */
[----:B------:R-:W-:Y:S04]  /*a080*/  LDS R174, [R200+0x18400] ;  /* 0x01840000c8ae7984 */ /* 0x000fe80000000800 */
[----:B------:R-:W-:Y:S04]  /*a090*/  LDS R173, [R199+0x18000] ;  /* 0x01800000c7ad7984 */ /* 0x000fe80000000800 */
[----:B------:R-:W-:Y:S04]  /*a0a0*/  LDS R175, [R199+0x18400] ;  /* 0x01840000c7af7984 */ /* 0x000fe80000000800 */
[----:B------:R-:W1:Y:S04]  /*a0b0*/  LDSM.16.M88.4 R16, [R164+0x1000] ;  /* 0x00100000a410783b */ /* 0x000e680000000200 */
[----:B------:R-:W-:Y:S04]  /*a0c0*/  LDS R136, [R202+0x18080] ;  /* 0x01808000ca887984 */ /* 0x000fe80000000800 */
[----:B------:R-:W-:Y:S04]  /*a0d0*/  LDS R138, [R202+0x18480] ;  /* 0x01848000ca8a7984 */ /* 0x000fe80000000800 */
[----:B------:R-:W-:Y:S04]  /*a0e0*/  LDS R137, [R198+0x18080] ;  /* 0x01808000c6897984 */ /* 0x000fe80000000800 */
[----:B------:R-:W2:Y:S04]  /*a0f0*/  LDS R139, [R198+0x18480] ;  /* 0x01848000c68b7984 */ /* 0x000ea80000000800 */
[----:B------:R-:W-:Y:S04]  /*a100*/  LDS R132, [R200+0x18080] ;  /* 0x01808000c8847984 */ /* 0x000fe80000000800 */
[----:B------:R-:W-:Y:S04]  /*a110*/  LDS R134, [R200+0x18480] ;  /* 0x01848000c8867984 */ /* 0x000fe80000000800 */
[----:B------:R-:W-:Y:S04]  /*a120*/  LDS R133, [R199+0x18080] ;  /* 0x01808000c7857984 */ /* 0x000fe80000000800 */
[----:B------:R-:W-:Y:S04]  /*a130*/  LDS R135, [R199+0x18480] ;  /* 0x01848000c7877984 */ /* 0x000fe80000000800 */
[----:B------:R-:W3:Y:S04]  /*a140*/  LDSM.16.M88.4 R4, [R164] ;  /* 0x00000000a404783b */ /* 0x000ee80000000200 */
[----:B------:R-:W4:Y:S01]  /*a150*/  LDSM.16.M88.4 R12, [R164+0x2000] ;  /* 0x00200000a40c783b */ /* 0x000f220000000200 */
[-C--:B-1----:R-:W-:Y:S03]  /*a160*/  HMMA.1688.F32.TF32 R36, R172, R16.reuse, R32 ;  /* 0x00000010ac24723c */ /* 0x082fe60000081020 */
[----:B------:R-:W-:Y:S04]  /*a170*/  LDSM.16.M88.4 R8, [R164+0x3000] ;  /* 0x00300000a408783b */ /* 0x000fe80000000200 */
[----:B------:R-:W-:Y:S04]  /*a180*/  LDSM.16.M88.4 R140, [R164+0x4000] ;  /* 0x00400000a48c783b */ /* 0x000fe80000000200 */
[----:B------:R-:W-:Y:S04]  /*a190*/  LDSM.16.M88.4 R144, [R164+0x5000] ;  /* 0x00500000a490783b */ /* 0x000fe80000000200 */
[----:B------:R-:W-:Y:S01]  /*a1a0*/  LDSM.16.M88.4 R148, [R164+0x6000] ;  /* 0x00600000a494783b */ /* 0x000fe20000000200 */
[C---:B--2---:R-:W-:Y:S03]  /*a1b0*/  HMMA.1688.F32.TF32 R32, R136.reuse, R16, R28 ;  /* 0x000000108820723c */ /* 0x044fe6000008101c */
[----:B------:R-:W-:Y:S04]  /*a1c0*/  LDS R180, [R202+0x18000] ;  /* 0x01800000cab47984 */ /* 0x000fe80000000800 */
[----:B------:R-:W-:Y:S04]  /*a1d0*/  LDS R182, [R202+0x18400] ;  /* 0x01840000cab67984 */ /* 0x000fe80000000800 */
[----:B------:R-:W-:Y:S04]  /*a1e0*/  LDS R181, [R198+0x18000] ;  /* 0x01800000c6b57984 */ /* 0x000fe80000000800 */
[----:B------:R-:W1:Y:S04]  /*a1f0*/  LDS R183, [R198+0x18400] ;  /* 0x01840000c6b77984 */ /* 0x000e680000000800 */
[----:B------:R-:W2:Y:S01]  /*a200*/  LDSM.16.M88.4 R164, [R164+0x7000] ;  /* 0x00700000a4a4783b */ /* 0x000ea20000000200 */
[----:B---3--:R-:W-:Y:S08]  /*a210*/  HMMA.1688.F32.TF32 R60, R136, R4, R20 ;  /* 0x00000004883c723c */ /* 0x008ff00000081014 */
[C---:B----4-:R-:W-:Y:S08]  /*a220*/  HMMA.1688.F32.TF32 R28, R132.reuse, R12, R168 ;  /* 0x0000000c841c723c */ /* 0x050ff000000810a8 */
[C---:B------:R-:W-:Y:S08]  /*a230*/  HMMA.1688.F32.TF32 R176, R132.reuse, R4, R176 ;  /* 0x0000000484b0723c */ /* 0x040ff000000810b0 */
[----:B------:R-:W-:Y:S01]  /*a240*/  HMMA.1688.F32.TF32 R20, R132, R16, R184 ;  /* 0x000000108414723c */ /* 0x000fe200000810b8 */
[----:B------:R-:W-:Y:S04]  /*a250*/  LDS R184, [R202+0x19000] ;  /* 0x01900000cab87984 */ /* 0x000fe80000000800 */
[----:B------:R-:W-:Y:S03]  /*a260*/  LDS R186, [R202+0x19400] ;  /* 0x01940000caba7984 */ /* 0x000fe60000000800 */
[----:B------:R-:W-:Y:S01]  /*a270*/  HMMA.1688.F32.TF32 R40, R136, R12, R40 ;  /* 0x0000000c8828723c */ /* 0x000fe20000081028 */
[----:B------:R-:W-:Y:S04]  /*a280*/  LDS R185, [R198+0x19000] ;  /* 0x01900000c6b97984 */ /* 0x000fe80000000800 */
[----:B------:R-:W-:Y:S03]  /*a290*/  LDS R187, [R198+0x19400] ;  /* 0x01940000c6bb7984 */ /* 0x000fe60000000800 */
[C---:B-1----:R-:W-:Y:S08]  /*a2a0*/  HMMA.1688.F32.TF32 R160, R180.reuse, R4, R160 ;  /* 0x00000004b4a0723c */ /* 0x042ff000000810a0 */
[C---:B------:R-:W-:Y:S08]  /*a2b0*/  HMMA.1688.F32.TF32 R156, R180.reuse, R16, R156 ;  /* 0x00000010b49c723c */ /* 0x040ff0000008109c */
[C---:B------:R-:W-:Y:S08]  /*a2c0*/  HMMA.1688.F32.TF32 R152, R180.reuse, R12, R152 ;  /* 0x0000000cb498723c */ /* 0x040ff00000081098 */
[-C--:B------:R-:W-:Y:S08]  /*a2d0*/  HMMA.1688.F32.TF32 R124, R180, R8.reuse, R124 ;  /* 0x00000008b47c723c */ /* 0x080ff0000008107c */
[-C--:B------:R-:W-:Y:S08]  /*a2e0*/  HMMA.1688.F32.TF32 R52, R136, R8.reuse, R52 ;  /* 0x000000088834723c */ /* 0x080ff00000081034 */
[----:B------:R-:W-:Y:S08]  /*a2f0*/  HMMA.1688.F32.TF32 R48, R132, R8, R48 ;  /* 0x000000088430723c */ /* 0x000ff00000081030 */
[C---:B------:R-:W-:Y:S01]  /*a300*/  HMMA.1688.F32.TF32 R168, R180.reuse, R140, R120 ;  /* 0x0000008cb4a8723c */ /* 0x040fe20000081078 */
[----:B------:R-:W-:Y:S04]  /*a310*/  LDS R120, [R200+0x18880] ;  /* 0x01888000c8787984 */ /* 0x000fe80000000800 */
[----:B------:R-:W-:Y:S03]  /*a320*/  LDS R122, [R200+0x18c80] ;  /* 0x018c8000c87a7984 */ /* 0x000fe60000000800 */
[C---:B------:R-:W-:Y:S01]  /*a330*/  HMMA.1688.F32.TF32 R96, R180.reuse, R144, R96 ;  /* 0x00000090b460723c */ /* 0x040fe20000081060 */
[----:B------:R-:W-:Y:S04]  /*a340*/  LDS R121, [R199+0x18880] ;  /* 0x01888000c7797984 */ /* 0x000fe80000000800 */
[----:B------:R-:W-:Y:S03]  /*a350*/  LDS R123, [R199+0x18c80] ;  /* 0x018c8000c77b7984 */ /* 0x000fe60000000800 */
[C---:B------:R-:W-:Y:S08]  /*a360*/  HMMA.1688.F32.TF32 R92, R180.reuse, R148, R92 ;  /* 0x00000094b45c723c */ /* 0x040ff0000008105c */
[----:B--2---:R-:W-:Y:S01]  /*a370*/  HMMA.1688.F32.TF32 R88, R180, R164, R88 ;  /* 0x000000a4b458723c */ /* 0x004fe20000081058 */
[----:B------:R-:W-:Y:S04]  /*a380*/  LDS R180, [R202+0x18800] ;  /* 0x01880000cab47984 */ /* 0x000fe80000000800 */
[----:B------:R-:W-:Y:S03]  /*a390*/  LDS R182, [R202+0x18c00] ;  /* 0x018c0000cab67984 */ /* 0x000fe60000000800 */
[C---:B------:R-:W-:Y:S01]  /*a3a0*/  HMMA.1688.F32.TF32 R108, R136.reuse, R140, R108 ;  /* 0x0000008c886c723c */ /* 0x040fe2000008106c */
[----:B------:R-:W-:Y:S04]  /*a3b0*/  LDS R181, [R198+0x18800] ;  /* 0x01880000c6b57984 */ /* 0x000fe80000000800 */
[----:B------:R-:W1:Y:S03]  /*a3c0*/  LDS R183, [R198+0x18c00] ;  /* 0x018c0000c6b77984 */ /* 0x000e660000000800 */
[C---:B------:R-:W-:Y:S08]  /*a3d0*/  HMMA.1688.F32.TF32 R112, R136.reuse, R144, R112 ;  /* 0x000000908870723c */ /* 0x040ff00000081070 */
[C---:B------:R-:W-:Y:S08]  /*a3e0*/  HMMA.1688.F32.TF32 R116, R136.reuse, R148, R116 ;  /* 0x000000948874723c */ /* 0x040ff00000081074 */
[----:B------:R-:W-:Y:S01]  /*a3f0*/  HMMA.1688.F32.TF32 R128, R136, R164, R128 ;  /* 0x000000a48880723c */ /* 0x000fe20000081080 */
[----:B------:R-:W-:Y:S04]  /*a400*/  LDS R136, [R202+0x18880] ;  /* 0x01888000ca887984 */ /* 0x000fe80000000800 */
[----:B------:R-:W-:Y:S03]  /*a410*/  LDS R138, [R202+0x18c80] ;  /* 0x018c8000ca8a7984 */ /* 0x000fe60000000800 */
[C---:B------:R-:W-:Y:S01]  /*a420*/  HMMA.1688.F32.TF32 R64, R132.reuse, R140, R64 ;  /* 0x0000008c8440723c */ /* 0x040fe20000081040 */
[----:B------:R-:W-:Y:S04]  /*a430*/  LDS R137, [R198+0x18880] ;  /* 0x01888000c6897984 */ /* 0x000fe80000000800 */
[----:B------:R-:W2:Y:S03]  /*a440*/  LDS R139, [R198+0x18c80] ;  /* 0x018c8000c68b7984 */ /* 0x000ea60000000800 */
[C---:B------:R-:W-:Y:S08]  /*a450*/  HMMA.1688.F32.TF32 R68, R132.reuse, R144, R68 ;  /* 0x000000908444723c */ /* 0x040ff00000081044 */
[C---:B------:R-:W-:Y:S08]  /*a460*/  HMMA.1688.F32.TF32 R72, R132.reuse, R148, R72 ;  /* 0x000000948448723c */ /* 0x040ff00000081048 */
[-C--:B------:R-:W-:Y:S01]  /*a470*/  HMMA.1688.F32.TF32 R76, R132, R164.reuse, R76 ;  /* 0x000000a4844c723c */ /* 0x080fe2000008104c */
[----:B------:R-:W-:Y:S04]  /*a480*/  LDS R132, [R200+0x18800] ;  /* 0x01880000c8847984 */ /* 0x000fe80000000800 */
[----:B------:R-:W-:Y:S03]  /*a490*/  LDS R134, [R200+0x18c00] ;  /* 0x018c0000c8867984 */ /* 0x000fe60000000800 */
[C---:B------:R-:W-:Y:S01]  /*a4a0*/  HMMA.1688.F32.TF32 R104, R172.reuse, R164, R104 ;  /* 0x000000a4ac68723c */ /* 0x040fe20000081068 */
[----:B------:R-:W-:Y:S04]  /*a4b0*/  LDS R133, [R199+0x18800] ;  /* 0x01880000c7857984 */ /* 0x000fe80000000800 */
[----:B------:R-:W3:Y:S03]  /*a4c0*/  LDS R135, [R199+0x18c00] ;  /* 0x018c0000c7877984 */ /* 0x000ee60000000800 */
[C---:B------:R-:W-:Y:S08]  /*a4d0*/  HMMA.1688.F32.TF32 R80, R172.reuse, R140, R80 ;  /* 0x0000008cac50723c */ /* 0x040ff00000081050 */
[C---:B------:R-:W-:Y:S08]  /*a4e0*/  HMMA.1688.F32.TF32 R84, R172.reuse, R144, R84 ;  /* 0x00000090ac54723c */ /* 0x040ff00000081054 */
[C---:B------:R-:W-:Y:S08]  /*a4f0*/  HMMA.1688.F32.TF32 R100, R172.reuse, R148, R100 ;  /* 0x00000094ac64723c */ /* 0x040ff00000081064 */
[C---:B------:R-:W-:Y:S07]  /*a500*/  HMMA.1688.F32.TF32 R24, R172.reuse, R4, R24 ;  /* 0x00000004ac18723c */ /* 0x040fee0000081018 */
[----:B------:R-:W-:Y:S01]  /*a510*/  LOP3.LUT R5, R210, 0x40, RZ, 0x3c, !PT ;  /* 0x00000040d2057812 */ /* 0x000fe200078e3cff */
[C---:B------:R-:W-:Y:S08]  /*a520*/  HMMA.1688.F32.TF32 R44, R172.reuse, R12, R44 ;  /* 0x0000000cac2c723c */ /* 0x040ff0000008102c */
[----:B------:R-:W-:Y:S08]  /*a530*/  HMMA.1688.F32.TF32 R56, R172, R8, R56 ;  /* 0x00000008ac38723c */ /* 0x000ff00000081038 */
[-C--:B-1----:R-:W-:Y:S08]  /*a540*/  HMMA.1688.F32.TF32 R88, R180, R166.reuse, R88 ;  /* 0x000000a6b458723c */ /* 0x082ff00000081058 */
[-C--:B--2---:R-:W-:Y:S08]  /*a550*/  HMMA.1688.F32.TF32 R128, R136, R166.reuse, R128 ;  /* 0x000000a68880723c */ /* 0x084ff00000081080 */
[-C--:B---3--:R-:W-:Y:S08]  /*a560*/  HMMA.1688.F32.TF32 R104, R132, R166.reuse, R104 ;  /* 0x000000a68468723c */ /* 0x088ff00000081068 */
[----:B------:R-:W-:Y:S07]  /*a570*/  HMMA.1688.F32.TF32 R164, R120, R166, R76 ;  /* 0x000000a678a4723c */ /* 0x000fee000008104c */
[----:B------:R-:W-:Y:S01]  /*a580*/  IMAD R76, R197, 0x8000, R5 ;  /* 0x00008000c54c7824 */ /* 0x000fe200078e0205 */
[C---:B------:R-:W-:Y:S08]  /*a590*/  HMMA.1688.F32.TF32 R160, R180.reuse, R6, R160 ;  /* 0x00000006b4a0723c */ /* 0x040ff000000810a0 */
[C---:B------:R-:W-:Y:S08]  /*a5a0*/  HMMA.1688.F32.TF32 R156, R180.reuse, R18, R156 ;  /* 0x00000012b49c723c */ /* 0x040ff0000008109c */
[C---:B------:R-:W-:Y:S08]  /*a5b0*/  HMMA.1688.F32.TF32 R152, R180.reuse, R14, R152 ;  /* 0x0000000eb498723c */ /* 0x040ff00000081098 */
[C---:B------:R-:W-:Y:S08]  /*a5c0*/  HMMA.1688.F32.TF32 R124, R180.reuse, R10, R124 ;  /* 0x0000000ab47c723c */ /* 0x040ff0000008107c */
[C---:B------:R-:W-:Y:S01]  /*a5d0*/  HMMA.1688.F32.TF32 R172, R180.reuse, R142, R168 ;  /* 0x0000008eb4ac723c */ /* 0x040fe200000810a8 */
[----:B------:R-:W-:Y:S04]  /*a5e0*/  LDS R168, [R200+0x19080] ;  /* 0x01908000c8a87984 */ /* 0x000fe80000000800 */
[----:B------:R-:W-:Y:S03]  /*a5f0*/  LDS R170, [R200+0x19480] ;  /* 0x01948000c8aa7984 */ /* 0x000fe60000000800 */
[C---:B------:R-:W-:Y:S01]  /*a600*/  HMMA.1688.F32.TF32 R96, R180.reuse, R146, R96 ;  /* 0x00000092b460723c */ /* 0x040fe20000081060 */
[----:B------:R-:W-:Y:S04]  /*a610*/  LDS R169, [R199+0x19080] ;  /* 0x01908000c7a97984 */ /* 0x000fe80000000800 */
[----:B------:R-:W-:Y:S03]  /*a620*/  LDS R171, [R199+0x19480] ;  /* 0x01948000c7ab7984 */ /* 0x000fe60000000800 */
[----:B------:R-:W-:Y:S08]  /*a630*/  HMMA.1688.F32.TF32 R92, R180, R150, R92 ;  /* 0x00000096b45c723c */ /* 0x000ff0000008105c */
[C---:B------:R-:W-:Y:S08]  /*a640*/  HMMA.1688.F32.TF32 R108, R136.reuse, R142, R108 ;  /* 0x0000008e886c723c */ /* 0x040ff0000008106c */
[C---:B------:R-:W-:Y:S08]  /*a650*/  HMMA.1688.F32.TF32 R112, R136.reuse, R146, R112 ;  /* 0x000000928870723c */ /* 0x040ff00000081070 */
[----:B------:R-:W-:Y:S08]  /*a660*/  HMMA.1688.F32.TF32 R116, R136, R150, R116 ;  /* 0x000000968874723c */ /* 0x000ff00000081074 */
[C---:B------:R-:W-:Y:S08]  /*a670*/  HMMA.1688.F32.TF32 R80, R132.reuse, R142, R80 ;  /* 0x0000008e8450723c */ /* 0x040ff00000081050 */
[C---:B------:R-:W-:Y:S08]  /*a680*/  HMMA.1688.F32.TF32 R84, R132.reuse, R146, R84 ;  /* 0x000000928454723c */ /* 0x040ff00000081054 */
[----:B------:R-:W-:Y:S08]  /*a690*/  HMMA.1688.F32.TF32 R100, R132, R150, R100 ;  /* 0x000000968464723c */ /* 0x000ff00000081064 */
[C---:B------:R-:W-:Y:S08]  /*a6a0*/  HMMA.1688.F32.TF32 R60, R136.reuse, R6, R60 ;  /* 0x00000006883c723c */ /* 0x040ff0000008103c */
[C---:B------:R-:W-:Y:S08]  /*a6b0*/  HMMA.1688.F32.TF32 R32, R136.reuse, R18, R32 ;  /* 0x000000128820723c */ /* 0x040ff00000081020 */
[C---:B------:R-:W-:Y:S08]  /*a6c0*/  HMMA.1688.F32.TF32 R40, R136.reuse, R14, R40 ;  /* 0x0000000e8828723c */ /* 0x040ff00000081028 */
[----:B------:R-:W-:Y:S01]  /*a6d0*/  HMMA.1688.F32.TF32 R52, R136, R10, R52 ;  /* 0x0000000a8834723c */ /* 0x000fe20000081034 */
[----:B------:R-:W-:Y:S04]  /*a6e0*/  LDS R136, [R200+0x19000] ;  /* 0x01900000c8887984 */ /* 0x000fe80000000800 */
[----:B------:R-:W-:Y:S03]  /*a6f0*/  LDS R138, [R200+0x19400] ;  /* 0x01940000c88a7984 */ /* 0x000fe60000000800 */
[C---:B------:R-:W-:Y:S01]  /*a700*/  HMMA.1688.F32.TF32 R24, R132.reuse, R6, R24 ;  /* 0x000000068418723c */ /* 0x040fe20000081018 */
[----:B------:R-:W-:Y:S04]  /*a710*/  LDS R137, [R199+0x19000] ;  /* 0x01900000c7897984 */ /* 0x000fe80000000800 */
[----:B------:R-:W-:Y:S03]  /*a720*/  LDS R139, [R199+0x19400] ;  /* 0x01940000c78b7984 */ /* 0x000fe60000000800 */
[C---:B------:R-:W-:Y:S08]  /*a730*/  HMMA.1688.F32.TF32 R36, R132.reuse, R18, R36 ;  /* 0x000000128424723c */ /* 0x040ff00000081024 */
[C---:B------:R-:W-:Y:S08]  /*a740*/  HMMA.1688.F32.TF32 R44, R132.reuse, R14, R44 ;  /* 0x0000000e842c723c */ /* 0x040ff0000008102c */
[----:B------:R-:W-:Y:S01]  /*a750*/  HMMA.1688.F32.TF32 R56, R132, R10, R56 ;  /* 0x0000000a8438723c */ /* 0x000fe20000081038 */
[----:B------:R-:W-:Y:S04]  /*a760*/  LDS R132, [R202+0x19080] ;  /* 0x01908000ca847984 */ /* 0x000fe80000000800 */
[----:B------:R-:W-:Y:S03]  /*a770*/  LDS R134, [R202+0x19480] ;  /* 0x01948000ca867984 */ /* 0x000fe60000000800 */
[C---:B------:R-:W-:Y:S01]  /*a780*/  HMMA.1688.F32.TF32 R176, R120.reuse, R6, R176 ;  /* 0x0000000678b0723c */ /* 0x040fe200000810b0 */
[----:B------:R-:W-:Y:S04]  /*a790*/  LDSM.16.M88.4 R4, [R76] ;  /* 0x000000004c04783b */ /* 0x000fe80000000200 */
[----:B------:R-:W-:Y:S03]  /*a7a0*/  LDS R133, [R198+0x19080] ;  /* 0x01908000c6857984 */ /* 0x000fe60000000800 */
[C---:B------:R-:W-:Y:S01]  /*a7b0*/  HMMA.1688.F32.TF32 R192, R120.reuse, R18, R20 ;  /* 0x0000001278c0723c */ /* 0x040fe20000081014 */
[----:B------:R-:W-:Y:S04]  /*a7c0*/  LDSM.16.M88.4 R16, [R76+0x3000] ;  /* 0x003000004c10783b */ /* 0x000fe80000000200 */
[----:B------:R-:W1:Y:S03]  /*a7d0*/  LDS R135, [R198+0x19480] ;  /* 0x01948000c6877984 */ /* 0x000e660000000800 */
[C---:B------:R-:W-:Y:S01]  /*a7e0*/  HMMA.1688.F32.TF32 R188, R120.reuse, R14, R28 ;  /* 0x0000000e78bc723c */ /* 0x040fe2000008101c */
[----:B------:R-:W2:Y:S07]  /*a7f0*/  LDSM.16.M88.4 R12, [R76+0x2000] ;  /* 0x002000004c0c783b */ /* 0x000eae0000000200 */
[C---:B------:R-:W-:Y:S01]  /*a800*/  HMMA.1688.F32.TF32 R180, R120.reuse, R10, R48 ;  /* 0x0000000a78b4723c */ /* 0x040fe20000081030 */
[----:B------:R-:W3:Y:S07]  /*a810*/  LDSM.16.M88.4 R8, [R76+0x1000] ;  /* 0x001000004c08783b */ /* 0x000eee0000000200 */
[C---:B------:R-:W-:Y:S01]  /*a820*/  HMMA.1688.F32.TF32 R140, R120.reuse, R142, R64 ;  /* 0x0000008e788c723c */ /* 0x040fe20000081040 */
[----:B------:R-:W4:Y:S07]  /*a830*/  LDSM.16.M88.4 R64, [R76+0x4000] ;  /* 0x004000004c40783b */ /* 0x000f2e0000000200 */
[C---:B------:R-:W-:Y:S01]  /*a840*/  HMMA.1688.F32.TF32 R144, R120.reuse, R146, R68 ;  /* 0x000000927890723c */ /* 0x040fe20000081044 */
[----:B------:R-:W4:Y:S07]  /*a850*/  LDSM.16.M88.4 R68, [R76+0x5000] ;  /* 0x005000004c44783b */ /* 0x000f2e0000000200 */
[----:B------:R-:W-:Y:S01]  /*a860*/  HMMA.1688.F32.TF32 R148, R120, R150, R72 ;  /* 0x000000967894723c */ /* 0x000fe20000081048 */
[----:B------:R-:W4:Y:S04]  /*a870*/  LDSM.16.M88.4 R72, [R76+0x6000] ;  /* 0x006000004c48783b */ /* 0x000f280000000200 */
[----:B------:R-:W4:Y:S03]  /*a880*/  LDSM.16.M88.4 R76, [R76+0x7000] ;  /* 0x007000004c4c783b */ /* 0x000f260000000200 */
[C---:B-1----:R-:W-:Y:S08]  /*a890*/  HMMA.1688.F32.TF32 R20, R132.reuse, R4, R60 ;  /* 0x000000048414723c */ /* 0x042ff0000008103c */
[C---:B--2---:R-:W-:Y:S08]  /*a8a0*/  HMMA.1688.F32.TF32 R40, R132.reuse, R12, R40 ;  /* 0x0000000c8428723c */ /* 0x044ff00000081028 */
[C---:B---3--:R-:W-:Y:S08]  /*a8b0*/  HMMA.1688.F32.TF32 R28, R132.reuse, R8, R32 ;  /* 0x00000008841c723c */ /* 0x048ff00000081020 */
[C---:B------:R-:W-:Y:S08]  /*a8c0*/  HMMA.1688.F32.TF32 R52, R132.reuse, R16, R52 ;  /* 0x000000108434723c */ /* 0x040ff00000081034 */
[C---:B----4-:R-:W-:Y:S08]  /*a8d0*/  HMMA.1688.F32.TF32 R108, R132.reuse, R64, R108 ;  /* 0x00000040846c723c */ /* 0x050ff0000008106c */
[C---:B------:R-:W-:Y:S08]  /*a8e0*/  HMMA.1688.F32.TF32 R112, R132.reuse, R68, R112 ;  /* 0x000000448470723c */ /* 0x040ff00000081070 */
[C---:B------:R-:W-:Y:S08]  /*a8f0*/  HMMA.1688.F32.TF32 R116, R132.reuse, R72, R116 ;  /* 0x000000488474723c */ /* 0x040ff00000081074 */
[----:B------:R-:W-:Y:S01]  /*a900*/  HMMA.1688.F32.TF32 R128, R132, R76, R128 ;  /* 0x0000004c8480723c */ /* 0x000fe20000081080 */
[----:B------:R-:W-:Y:S04]  /*a910*/  LDS R132, [R202+0x19880] ;  /* 0x01988000ca847984 */ /* 0x000fe80000000800 */
[----:B------:R-:W-:Y:S03]  /*a920*/  LDS R134, [R202+0x19c80] ;  /* 0x019c8000ca867984 */ /* 0x000fe60000000800 */
[C---:B------:R-:W-:Y:S01]  /*a930*/  HMMA.1688.F32.TF32 R24, R136.reuse, R4, R24 ;  /* 0x000000048818723c */ /* 0x040fe20000081018 */
[----:B------:R-:W-:Y:S04]  /*a940*/  LDS R133, [R198+0x19880] ;  /* 0x01988000c6857984 */ /* 0x000fe80000000800 */
[----:B------:R-:W1:Y:S03]  /*a950*/  LDS R135, [R198+0x19c80] ;  /* 0x019c8000c6877984 */ /* 0x000e660000000800 */
[C---:B------:R-:W-:Y:S08]  /*a960*/  HMMA.1688.F32.TF32 R32, R136.reuse, R8, R36 ;  /* 0x000000088820723c */ /* 0x040ff00000081024 */
[C---:B------:R-:W-:Y:S08]  /*a970*/  HMMA.1688.F32.TF32 R44, R136.reuse, R12, R44 ;  /* 0x0000000c882c723c */ /* 0x040ff0000008102c */
[----:B------:R-:W-:Y:S08]  /*a980*/  HMMA.1688.F32.TF32 R56, R136, R16, R56 ;  /* 0x000000108838723c */ /* 0x000ff00000081038 */
[-C--:B------:R-:W-:Y:S01]  /*a990*/  HMMA.1688.F32.TF32 R120, R184, R64.reuse, R172 ;  /* 0x00000040b878723c */ /* 0x080fe200000810ac */
[----:B------:R-:W-:Y:S04]  /*a9a0*/  LDS R172, [R202+0x19800] ;  /* 0x01980000caac7984 */ /* 0x000fe80000000800 */
[----:B------:R-:W-:Y:S03]  /*a9b0*/  LDS R174, [R202+0x19c00] ;  /* 0x019c0000caae7984 */ /* 0x000fe60000000800 */
[C---:B------:R-:W-:Y:S01]  /*a9c0*/  HMMA.1688.F32.TF32 R80, R136.reuse, R64, R80 ;  /* 0x000000408850723c */ /* 0x040fe20000081050 */
[----:B------:R-:W-:Y:S04]  /*a9d0*/  LDS R173, [R198+0x19800] ;  /* 0x01980000c6ad7984 */ /* 0x000fe80000000800 */
[----:B------:R-:W2:Y:S03]  /*a9e0*/  LDS R175, [R198+0x19c00] ;  /* 0x019c0000c6af7984 */ /* 0x000ea60000000800 */
[C---:B------:R-:W-:Y:S08]  /*a9f0*/  HMMA.1688.F32.TF32 R84, R136.reuse, R68, R84 ;  /* 0x000000448854723c */ /* 0x040ff00000081054 */
[C---:B------:R-:W-:Y:S08]  /*aa00*/  HMMA.1688.F32.TF32 R100, R136.reuse, R72, R100 ;  /* 0x000000488864723c */ /* 0x040ff00000081064 */
[----:B------:R-:W-:Y:S01]  /*aa10*/  HMMA.1688.F32.TF32 R104, R136, R76, R104 ;  /* 0x0000004c8868723c */ /* 0x000fe20000081068 */
[----:B------:R-:W-:Y:S04]  /*aa20*/  LDS R136, [R200+0x19800] ;  /* 0x01980000c8887984 */ /* 0x000fe80000000800 */
[----:B------:R-:W-:Y:S03]  /*aa30*/  LDS R138, [R200+0x19c00] ;  /* 0x019c0000c88a7984 */ /* 0x000fe60000000800 */
[C---:B-1----:R-:W-:Y:S01]  /*aa40*/  HMMA.1688.F32.TF32 R20, R132.reuse, R6, R20 ;  /* 0x000000068414723c */ /* 0x042fe20000081014 */
[----:B------:R-:W-:Y:S04]  /*aa50*/  LDS R137, [R199+0x19800] ;  /* 0x01980000c7897984 */ /* 0x000fe80000000800 */
[----:B------:R-:W1:Y:S03]  /*aa60*/  LDS R139, [R199+0x19c00] ;  /* 0x019c0000c78b7984 */ /* 0x000e660000000800 */
[C---:B------:R-:W-:Y:S08]  /*aa70*/  HMMA.1688.F32.TF32 R28, R132.reuse, R10, R28 ;  /* 0x0000000a841c723c */ /* 0x040ff0000008101c */
[C---:B------:R-:W-:Y:S08]  /*aa80*/  HMMA.1688.F32.TF32 R40, R132.reuse, R14, R40 ;  /* 0x0000000e8428723c */ /* 0x040ff00000081028 */
[C---:B------:R-:W-:Y:S08]  /*aa90*/  HMMA.1688.F32.TF32 R52, R132.reuse, R18, R52 ;  /* 0x000000128434723c */ /* 0x040ff00000081034 */
[C---:B------:R-:W-:Y:S08]  /*aaa0*/  HMMA.1688.F32.TF32 R108, R132.reuse, R66, R108 ;  /* 0x00000042846c723c */ /* 0x040ff0000008106c */
[C---:B------:R-:W-:Y:S08]  /*aab0*/  HMMA.1688.F32.TF32 R112, R132.reuse, R70, R112 ;  /* 0x000000468470723c */ /* 0x040ff00000081070 */
[C---:B------:R-:W-:Y:S08]  /*aac0*/  HMMA.1688.F32.TF32 R116, R132.reuse, R74, R116 ;  /* 0x0000004a8474723c */ /* 0x040ff00000081074 */
[----:B------:R-:W-:Y:S01]  /*aad0*/  HMMA.1688.F32.TF32 R128, R132, R78, R128 ;  /* 0x0000004e8480723c */ /* 0x000fe20000081080 */
[----:B------:R-:W-:Y:S04]  /*aae0*/  LDS R132, [R200+0x19880] ;  /* 0x01988000c8847984 */ /* 0x000fe80000000800 */
[----:B------:R-:W-:Y:S03]  /*aaf0*/  LDS R134, [R200+0x19c80] ;  /* 0x019c8000c8867984 */ /* 0x000fe60000000800 */
[-C--:B------:R-:W-:Y:S01]  /*ab00*/  HMMA.1688.F32.TF32 R152, R184, R12.reuse, R152 ;  /* 0x0000000cb898723c */ /* 0x080fe20000081098 */
[----:B------:R-:W-:Y:S04]  /*ab10*/  LDS R133, [R199+0x19880] ;  /* 0x01988000c7857984 */ /* 0x000fe80000000800 */
[----:B------:R-:W3:Y:S03]  /*ab20*/  LDS R135, [R199+0x19c80] ;  /* 0x019c8000c7877984 */ /* 0x000ee60000000800 */
[C---:B------:R-:W-:Y:S07]  /*ab30*/  HMMA.1688.F32.TF32 R48, R168.reuse, R12, R188 ;  /* 0x0000000ca830723c */ /* 0x040fee00000810bc */
[C---:B------:R-:W-:Y:S01]  /*ab40*/  LOP3.LUT R12, R205.reuse, 0x18, RZ, 0xfc, !PT ;  /* 0x00000018cd0c7812 */ /* 0x040fe200078efcff */
[C---:B------:R-:W-:Y:S08]  /*ab50*/  HMMA.1688.F32.TF32 R60, R168.reuse, R16, R180 ;  /* 0x00000010a83c723c */ /* 0x040ff000000810b4 */
[----:B------:R-:W-:Y:S07]  /*ab60*/  HMMA.1688.F32.TF32 R36, R168, R8, R192 ;  /* 0x00000008a824723c */ /* 0x000fee00000810c0 */
[----:B------:R-:W-:Y:S01]  /*ab70*/  LOP3.LUT R195, R205, 0x8, RZ, 0xfc, !PT ;  /* 0x00000008cdc37812 */ /* 0x000fe200078efcff */
[----:B------:R-:W-:Y:S01]  /*ab80*/  HMMA.1688.F32.TF32 R124, R184, R16, R124 ;  /* 0x00000010b87c723c */ /* 0x000fe2000008107c */
[----:B------:R-:W4:Y:S04]  /*ab90*/  LDL R16, [R1] ;  /* 0x0000000001107983 */ /* 0x000f280000100800 */
[----:B------:R-:W4:Y:S03]  /*aba0*/  LDL R17, [R1+0x54] ;  /* 0x0000540001117983 */ /* 0x000f260000100800 */
[C---:B------:R-:W-:Y:S08]  /*abb0*/  HMMA.1688.F32.TF32 R176, R168.reuse, R4, R176 ;  /* 0x00000004a8b0723c */ /* 0x040ff000000810b0 */
[C---:B------:R-:W-:Y:S08]  /*abc0*/  HMMA.1688.F32.TF32 R140, R168.reuse, R64, R140 ;  /* 0x00000040a88c723c */ /* 0x040ff0000008108c */
[C---:B------:R-:W-:Y:S08]  /*abd0*/  HMMA.1688.F32.TF32 R144, R168.reuse, R68, R144 ;  /* 0x00000044a890723c */ /* 0x040ff00000081090 */
[C---:B------:R-:W-:Y:S08]  /*abe0*/  HMMA.1688.F32.TF32 R148, R168.reuse, R72, R148 ;  /* 0x00000048a894723c */ /* 0x040ff00000081094 */
[----:B------:R-:W-:Y:S08]  /*abf0*/  HMMA.1688.F32.TF32 R164, R168, R76, R164 ;  /* 0x0000004ca8a4723c */ /* 0x000ff000000810a4 */
[-C--:B--2---:R-:W-:Y:S08]  /*ac00*/  HMMA.1688.F32.TF32 R152, R172, R14.reuse, R152 ;  /* 0x0000000eac98723c */ /* 0x084ff00000081098 */
[-C--:B-1----:R-:W-:Y:S08]  /*ac10*/  HMMA.1688.F32.TF32 R44, R136, R14.reuse, R44 ;  /* 0x0000000e882c723c */ /* 0x082ff0000008102c */
[----:B---3--:R-:W-:Y:S01]  /*ac20*/  HMMA.1688.F32.TF32 R168, R132, R14, R48 ;  /* 0x0000000e84a8723c */ /* 0x008fe20000081030 */
[----:B------:R-:W2:Y:S04]  /*ac30*/  LDL R15, [R1+0x10] ;  /* 0x00001000010f7983 */ /* 0x000ea80000100800 */
[----:B------:R-:W3:Y:S03]  /*ac40*/  LDL R14, [R1+0x44] ;  /* 0x00004400010e7983 */ /* 0x000ee60000100800 */
[C---:B------:R-:W-:Y:S07]  /*ac50*/  HMMA.1688.F32.TF32 R160, R184.reuse, R4, R160 ;  /* 0x00000004b8a0723c */ /* 0x040fee00000810a0 */
[----:B------:R-:W-:Y:S01]  /*ac60*/  IADD3 R4, R211, -0x3, RZ ;  /* 0xfffffffdd3047810 */ /* 0x000fe20007ffe0ff */
[----:B------:R-:W-:Y:S01]  /*ac70*/  HMMA.1688.F32.TF32 R156, R184, R8, R156 ;  /* 0x00000008b89c723c */ /* 0x000fe2000008109c */
[----:B------:R-:W-:-:S02]  /*ac80*/  LOP3.LUT R5, R205, 0x4, RZ, 0xfc, !PT ;  /* 0x00000004cd057812 */ /* 0x000fc400078efcff */
[----:B------:R-:W-:Y:S02]  /*ac90*/  ISETP.LE.AND P0, PT, R4, UR4, PT ;  /* 0x0000000404007c0c */ /* 0x000fe4000bf03270 */
[----:B------:R-:W-:Y:S02]  /*aca0*/  SEL R4, RZ, 0x4, P1 ;  /* 0x00000004ff047807 */ /* 0x000fe40000800000 */
[----:B------:R-:W-:Y:S01]  /*acb0*/  ISETP.GE.AND P1, PT, R5, UR5, PT ;  /* 0x0000000505007c0c */ /* 0x000fe2000bf26270 */
[----:B------:R-:W-:Y:S01]  /*acc0*/  HMMA.1688.F32.TF32 R96, R184, R68, R96 ;  /* 0x00000044b860723c */ /* 0x000fe20000081060 */
[----:B------:R-:W-:Y:S02]  /*acd0*/  SEL R4, R4, RZ, !P0 ;  /* 0x000000ff04047207 */ /* 0x000fe40004000000 */
[----:B------:R-:W-:Y:S02]  /*ace0*/  LOP3.LUT R9, R205, 0x10, RZ, 0xfc, !PT ;  /* 0x00000010cd097812 */ /* 0x000fe400078efcff */
[----:B------:R-:W-:-:S02]  /*acf0*/  ISETP.NE.U32.AND P2, PT, R4, RZ, PT ;  /* 0x000000ff0400720c */ /* 0x000fc40003f45070 */
[----:B------:R-:W-:Y:S01]  /*ad00*/  SEL R4, RZ, 0x4, P1 ;  /* 0x00000004ff047807 */ /* 0x000fe20000800000 */
[C---:B------:R-:W-:Y:S01]  /*ad10*/  HMMA.1688.F32.TF32 R92, R184.reuse, R72, R92 ;  /* 0x00000048b85c723c */ /* 0x040fe2000008105c */
[C---:B------:R-:W-:Y:S02]  /*ad20*/  ISETP.GT.AND P1, PT, R201.reuse, 0x2, PT ;  /* 0x00000002c900780c */ /* 0x040fe40003f24270 */
[----:B------:R-:W-:Y:S02]  /*ad30*/  SEL R4, R4, RZ, !P0 ;  /* 0x000000ff04047207 */ /* 0x000fe40004000000 */
[----:B------:R-:W-:Y:S02]  /*ad40*/  SEL R201, R201, RZ, !P1 ;  /* 0x000000ffc9c97207 */ /* 0x000fe40004800000 */
[----:B------:R-:W-:Y:S01]  /*ad50*/  ISETP.NE.U32.AND P3, PT, R4, RZ, PT ;  /* 0x000000ff0400720c */ /* 0x000fe20003f65070 */
[----:B------:R-:W-:Y:S01]  /*ad60*/  HMMA.1688.F32.TF32 R88, R184, R76, R88 ;  /* 0x0000004cb858723c */ /* 0x000fe20000081058 */
[----:B------:R-:W-:Y:S01]  /*ad70*/  IADD3 R4, P4, R196, R213, RZ ;  /* 0x000000d5c4047210 */ /* 0x000fe20007f9e0ff */
[----:B-----5:R-:W-:-:S04]  /*ad80*/  IMAD R8, R201, 0x2000, R206 ;  /* 0x00002000c9087824 */ /* 0x020fc800078e02ce */
[----:B------:R-:W-:Y:S01]  /*ad90*/  IMAD.X R5, R3, 0x1, R214, P4 ;  /* 0x0000000103057824 */ /* 0x000fe200020e06d6 */
[----:B------:R-:W-:Y:S01]  /*ada0*/  BAR.SYNC.DEFER_BLOCKING 0x0 ;  /* 0x0000000000007b1d */ /* 0x000fe20000010000 */
[C---:B------:R-:W-:Y:S01]  /*adb0*/  HMMA.1688.F32.TF32 R48, R132.reuse, R18, R60 ;  /* 0x000000128430723c */ /* 0x040fe2000008103c */
[----:B------:R-:W-:Y:S02]  /*adc0*/  ISETP.GE.AND P4, PT, R12, UR5, PT ;  /* 0x000000050c007c0c */ /* 0x000fe4000bf86270 */
[----:B------:R-:W-:Y:S02]  /*add0*/  LOP3.LUT R12, R205, 0x1a, RZ, 0xfc, !PT ;  /* 0x0000001acd0c7812 */ /* 0x000fe400078efcff */
[----:B------:R-:W3:Y:S03]  /*ade0*/  LDL R62, [R1+0x4] ;  /* 0x00000400013e7983 */ /* 0x000ee60000100800 */
[----:B------:R-:W-:Y:S01]  /*adf0*/  HMMA.1688.F32.TF32 R184, R132, R10, R36 ;  /* 0x0000000a84b8723c */ /* 0x000fe20000081024 */
[----:B------:R-:W3:Y:S04]  /*ae00*/  LDL R61, [R1+0x20] ;  /* 0x00002000013d7983 */ /* 0x000ee80000100800 */
[----:B------:R-:W3:Y:S03]  /*ae10*/  LDL R38, [R1+0x14] ;  /* 0x0000140001267983 */ /* 0x000ee60000100800 */
[-C--:B------:R-:W-:Y:S01]  /*ae20*/  HMMA.1688.F32.TF32 R160, R172, R6.reuse, R160 ;  /* 0x00000006aca0723c */ /* 0x080fe200000810a0 */
[----:B------:R-:W3:Y:S04]  /*ae30*/  LDL R37, [R1+0x30] ;  /* 0x0000300001257983 */ /* 0x000ee80000100800 */
[----:B------:R-:W3:Y:S03]  /*ae40*/  LDL R60, [R1+0x24] ;  /* 0x00002400013c7983 */ /* 0x000ee60000100800 */
[-C--:B------:R-:W-:Y:S01]  /*ae50*/  HMMA.1688.F32.TF32 R24, R136, R6.reuse, R24 ;  /* 0x000000068818723c */ /* 0x080fe20000081018 */
[----:B------:R-:W3:Y:S04]  /*ae60*/  LDL R36, [R1+0x40] ;  /* 0x0000400001247983 */ /* 0x000ee80000100800 */
[----:B------:R-:W3:Y:S03]  /*ae70*/  LDL R39, [R1+0x34] ;  /* 0x0000340001277983 */ /* 0x000ee60000100800 */
[----:B------:R-:W-:Y:S01]  /*ae80*/  HMMA.1688.F32.TF32 R176, R132, R6, R176 ;  /* 0x0000000684b0723c */ /* 0x000fe200000810b0 */
[----:B------:R-:W-:Y:S01]  /*ae90*/  @!PT LDS RZ, [RZ] ;  /* 0x00000000fffff984 */ /* 0x000fe20000000800 */
[----:B------:R-:W-:Y:S01]  /*aea0*/  @!PT LDS RZ, [RZ] ;  /* 0x00000000fffff984 */ /* 0x000fe20000000800 */
[----:B------:R-:W-:Y:S01]  /*aeb0*/  @!PT LDS RZ, [RZ] ;  /* 0x00000000fffff984 */ /* 0x000fe20000000800 */
[----:B------:R1:W-:Y:S01]  /*aec0*/  LDGSTS.E [R8+0x18000], [R4.64], P2 ;  /* 0x1800000004087fae */ /* 0x0003e20009121846 */
[----:B------:R-:W-:-:S02]  /*aed0*/  ISETP.GE.AND P2, PT, R9, UR5, PT ;  /* 0x0000000509007c0c */ /* 0x000fc4000bf46270 */
[----:B------:R-:W-:Y:S01]  /*aee0*/  LOP3.LUT R9, R205, 0x14, RZ, 0xfc, !PT ;  /* 0x00000014cd097812 */ /* 0x000fe200078efcff */
[----:B------:R-:W3:Y:S03]  /*aef0*/  LDL R63, [R1+0x7c] ;  /* 0x00007c00013f7983 */ /* 0x000ee60000100800 */
[----:B------:R-:W-:Y:S01]  /*af00*/  HMMA.1688.F32.TF32 R156, R172, R10, R156 ;  /* 0x0000000aac9c723c */ /* 0x000fe2000008109c */
[----:B-1----:R-:W-:-:S07]  /*af10*/  IADD3 R4, P1, R196, R217, RZ ;  /* 0x000000d9c4047210 */ /* 0x002fce0007f3e0ff */
[----:B------:R-:W-:Y:S01]  /*af20*/  HMMA.1688.F32.TF32 R32, R136, R10, R32 ;  /* 0x0000000a8820723c */ /* 0x000fe20000081020 */
[----:B------:R-:W-:Y:S01]  /*af30*/  IMAD.X R5, R3, 0x1, R218, P1 ;  /* 0x0000000103057824 */ /* 0x000fe200008e06da */
[----:B------:R-:W-:Y:S02]  /*af40*/  ISETP.GE.AND P1, PT, R195, UR5, PT ;  /* 0x00000005c3007c0c */ /* 0x000fe4000bf26270 */
[C---:B------:R-:W-:Y:S02]  /*af50*/  LOP3.LUT R195, R205.reuse, 0xc, RZ, 0xfc, !PT ;  /* 0x0000000ccdc37812 */ /* 0x040fe400078efcff */
[----:B------:R1:W-:Y:S01]  /*af60*/  LDGSTS.E [R8+0x18400], [R4.64], P3 ;  /* 0x1840000004087fae */ /* 0x0003e20009921846 */
[----:B------:R-:W-:Y:S01]  /*af70*/  LOP3.LUT R10, R205, 0xa, RZ, 0xfc, !PT ;  /* 0x0000000acd0a7812 */ /* 0x000fe200078efcff */
[----:B------:R-:W-:Y:S01]  /*af80*/  HMMA.1688.F32.TF32 R124, R172, R18, R124 ;  /* 0x00000012ac7c723c */ /* 0x000fe2000008107c */
[----:B------:R-:W-:-:S05]  /*af90*/  LOP3.LUT R11, R206, 0x40, RZ, 0x3c, !PT ;  /* 0x00000040ce0b7812 */ /* 0x000fca00078e3cff */
[----:B------:R-:W-:Y:S02]  /*afa0*/  IMAD R11, R201, 0x2000, R11 ;  /* 0x00002000c90b7824 */ /* 0x000fe400078e020b */
[----:B------:R-:W-:Y:S01]  /*afb0*/  HMMA.1688.F32.TF32 R56, R136, R18, R56 ;  /* 0x000000128838723c */ /* 0x000fe20000081038 */
[----:B------:R-:W3:Y:S01]  /*afc0*/  LDL R18, [R1+0x50] ;  /* 0x0000500001127983 */ /* 0x000ee20000100800 */
[----:B-1----:R-:W-:Y:S02]  /*afd0*/  SEL R4, RZ, 0x4, P1 ;  /* 0x00000004ff047807 */ /* 0x002fe40000800000 */
[----:B------:R-:W-:Y:S01]  /*afe0*/  ISETP.GE.AND P1, PT, R195, UR5, PT ;  /* 0x00000005c3007c0c */ /* 0x000fe2000bf26270 */
[----:B------:R-:W3:Y:S01]  /*aff0*/  LDL R19, [R1+0x60] ;  /* 0x0000600001137983 */ /* 0x000ee20000100800 */
[----:B------:R-:W-:Y:S02]  /*b000*/  SEL R4, R4, RZ, !P0 ;  /* 0x000000ff04047207 */ /* 0x000fe40004000000 */
[----:B------:R-:W-:Y:S01]  /*b010*/  SEL R5, RZ, 0x4, P1 ;  /* 0x00000004ff057807 */ /* 0x000fe20000800000 */
[----:B------:R-:W1:Y:S01]  /*b020*/  S2R R195, SR_TID.X ;  /* 0x0000000000c37919 */ /* 0x000e620000002100 */
[----:B------:R-:W-:Y:S01]  /*b030*/  ISETP.NE.U32.AND P3, PT, R4, RZ, PT ;  /* 0x000000ff0400720c */ /* 0x000fe20003f65070 */
[----:B------:R-:W-:Y:S01]  /*b040*/  HMMA.1688.F32.TF32 R120, R172, R66, R120 ;  /* 0x00000042ac78723c */ /* 0x000fe20000081078 */
[----:B------:R-:W-:-:S02]  /*b050*/  IADD3 R4, P1, R196, R221, RZ ;  /* 0x000000ddc4047210 */ /* 0x000fc40007f3e0ff */
[----:B------:R-:W-:-:S03]  /*b060*/  SEL R6, R5, RZ, !P0 ;  /* 0x000000ff05067207 */ /* 0x000fc60004000000 */
[----:B------:R-:W-:Y:S01]  /*b070*/  IMAD.X R5, R3, 0x1, R222, P1 ;  /* 0x0000000103057824 */ /* 0x000fe200008e06de */
[----:B------:R-:W-:Y:S01]  /*b080*/  ISETP.NE.U32.AND P1, PT, R6, RZ, PT ;  /* 0x000000ff0600720c */ /* 0x000fe20003f25070 */
[----:B------:R-:W-:Y:S01]  /*b090*/  HMMA.1688.F32.TF32 R96, R172, R70, R96 ;  /* 0x00000046ac60723c */ /* 0x000fe20000081060 */
[----:B------:R-:W-:-:S03]  /*b0a0*/  SEL R6, RZ, 0x4, P2 ;  /* 0x00000004ff067807 */ /* 0x000fc60001000000 */
[----:B------:R1:W-:Y:S01]  /*b0b0*/  LDGSTS.E [R8+0x18800], [R4.64], P3 ;  /* 0x1880000004087fae */ /* 0x0003e20009921846 */
[----:B------:R-:W-:Y:S02]  /*b0c0*/  ISETP.GE.AND P3, PT, R9, UR5, PT ;  /* 0x0000000509007c0c */ /* 0x000fe4000bf66270 */
[----:B------:R-:W-:Y:S01]  /*b0d0*/  LOP3.LUT R9, R205, 0x1c, RZ, 0xfc, !PT ;  /* 0x0000001ccd097812 */ /* 0x000fe200078efcff */
[C---:B------:R-:W-:Y:S01]  /*b0e0*/  HMMA.1688.F32.TF32 R92, R172.reuse, R74, R92 ;  /* 0x0000004aac5c723c */ /* 0x040fe2000008105c */
[----:B------:R-:W-:Y:S02]  /*b0f0*/  SEL R6, R6, RZ, !P0 ;  /* 0x000000ff06067207 */ /* 0x000fe40004000000 */
[----:B------:R-:W-:Y:S02]  /*b100*/  ISETP.GE.AND P5, PT, R9, UR5, PT ;  /* 0x0000000509007c0c */ /* 0x000fe4000bfa6270 */
[----:B------:R-:W-:Y:S02]  /*b110*/  LOP3.LUT R9, R205, 0x2, RZ, 0xfc, !PT ;  /* 0x00000002cd097812 */ /* 0x000fe400078efcff */
[----:B-1----:R-:W-:Y:S01]  /*b120*/  IADD3 R4, P2, R196, R225, RZ ;  /* 0x000000e1c4047210 */ /* 0x002fe20007f5e0ff */
[----:B------:R-:W-:Y:S04]  /*b130*/  HMMA.1688.F32.TF32 R88, R172, R78, R88 ;  /* 0x0000004eac58723c */ /* 0x000fe80000081058 */
[----:B------:R-:W-:Y:S01]  /*b140*/  IMAD.X R5, R3, 0x1, R226, P2 ;  /* 0x0000000103057824 */ /* 0x000fe200010e06e2 */
[----:B------:R-:W-:-:S02]  /*b150*/  ISETP.NE.U32.AND P2, PT, R6, RZ, PT ;  /* 0x000000ff0600720c */ /* 0x000fc40003f45070 */
[----:B------:R-:W-:Y:S01]  /*b160*/  SEL R6, RZ, 0x4, P3 ;  /* 0x00000004ff067807 */ /* 0x000fe20001800000 */
[C---:B------:R-:W-:Y:S01]  /*b170*/  HMMA.1688.F32.TF32 R80, R136.reuse, R66, R80 ;  /* 0x000000428850723c */ /* 0x040fe20000081050 */
[----:B------:R1:W-:Y:S01]  /*b180*/  LDGSTS.E [R8+0x18c00], [R4.64], P1 ;  /* 0x18c0000004087fae */ /* 0x0003e20008921846 */
[----:B------:R-:W-:Y:S02]  /*b190*/  ISETP.GE.AND P3, PT, R9, UR5, PT ;  /* 0x0000000509007c0c */ /* 0x000fe4000bf66270 */
[----:B------:R-:W-:Y:S02]  /*b1a0*/  SEL R6, R6, RZ, !P0 ;  /* 0x000000ff06067207 */ /* 0x000fe40004000000 */
[----:B------:R-:W-:Y:S02]  /*b1b0*/  SEL R7, RZ, 0x4, P3 ;  /* 0x00000004ff077807 */ /* 0x000fe40001800000 */
[----:B------:R-:W-:Y:S01]  /*b1c0*/  ISETP.NE.U32.AND P1, PT, R6, RZ, PT ;  /* 0x000000ff0600720c */ /* 0x000fe20003f25070 */
[----:B------:R-:W-:Y:S01]  /*b1d0*/  HMMA.1688.F32.TF32 R84, R136, R70, R84 ;  /* 0x000000468854723c */ /* 0x000fe20000081054 */
[----:B------:R-:W-:-:S02]  /*b1e0*/  SEL R7, R7, RZ, !P0 ;  /* 0x000000ff07077207 */ /* 0x000fc40004000000 */
[----:B------:R-:W-:Y:S02]  /*b1f0*/  IADD3 R6, P6, R196, R233, RZ ;  /* 0x000000e9c4067210 */ /* 0x000fe40007fde0ff */
[----:B-1----:R-:W-:Y:S02]  /*b200*/  SEL R4, RZ, 0x4, P4 ;  /* 0x00000004ff047807 */ /* 0x002fe40002000000 */
[----:B------:R-:W-:Y:S01]  /*b210*/  SEL R5, RZ, 0x4, P5 ;  /* 0x00000004ff057807 */ /* 0x000fe20002800000 */
[----:B------:R-:W-:Y:S01]  /*b220*/  HMMA.1688.F32.TF32 R100, R136, R74, R100 ;  /* 0x0000004a8864723c */ /* 0x000fe20000081064 */
[----:B------:R-:W-:Y:S02]  /*b230*/  SEL R4, R4, RZ, !P0 ;  /* 0x000000ff04047207 */ /* 0x000fe40004000000 */
[----:B------:R-:W-:Y:S02]  /*b240*/  SEL R5, R5, RZ, !P0 ;  /* 0x000000ff05057207 */ /* 0x000fe40004000000 */
[----:B------:R-:W-:-:S02]  /*b250*/  ISETP.NE.U32.AND P3, PT, R4, RZ, PT ;  /* 0x000000ff0400720c */ /* 0x000fc40003f65070 */
[----:B------:R-:W-:Y:S01]  /*b260*/  IADD3 R4, P4, R196, R229, RZ ;  /* 0x000000e5c4047210 */ /* 0x000fe20007f9e0ff */
[----:B------:R-:W-:Y:S01]  /*b270*/  HMMA.1688.F32.TF32 R104, R136, R78, R104 ;  /* 0x0000004e8868723c */ /* 0x000fe20000081068 */
[----:B------:R-:W-:Y:S02]  /*b280*/  ISETP.NE.U32.AND P5, PT, R5, RZ, PT ;  /* 0x000000ff0500720c */ /* 0x000fe40003fa5070 */
[----:B------:R-:W-:Y:S01]  /*b290*/  LOP3.LUT R9, R205, 0x6, RZ, 0xfc, !PT ;  /* 0x00000006cd097812 */ /* 0x000fe200078efcff */
[----:B------:R-:W-:Y:S01]  /*b2a0*/  IMAD.X R5, R3, 0x1, R230, P4 ;  /* 0x0000000103057824 */ /* 0x000fe200020e06e6 */
[----:B------:R-:W-:Y:S01]  /*b2b0*/  ISETP.NE.U32.AND P4, PT, R7, RZ, PT ;  /* 0x000000ff0700720c */ /* 0x000fe20003f85070 */
[----:B------:R-:W-:Y:S01]  /*b2c0*/  IMAD.X R7, R3, 0x1, R234, P6 ;  /* 0x0000000103077824 */ /* 0x000fe200030e06ea */
[----:B------:R-:W-:Y:S01]  /*b2d0*/  ISETP.GE.AND P6, PT, R9, UR5, PT ;  /* 0x0000000509007c0c */ /* 0x000fe2000bfc6270 */
[----:B------:R-:W-:Y:S01]  /*b2e0*/  HMMA.1688.F32.TF32 R64, R132, R66, R140 ;  /* 0x000000428440723c */ /* 0x000fe2000008108c */
[----:B------:R1:W-:Y:S01]  /*b2f0*/  LDGSTS.E [R8+0x19000], [R4.64], P2 ;  /* 0x1900000004087fae */ /* 0x0003e20009121846 */
[----:B------:R-:W-:-:S02]  /*b300*/  ISETP.GE.AND P2, PT, R10, UR5, PT ;  /* 0x000000050a007c0c */ /* 0x000fc4000bf46270 */
[C---:B------:R-:W-:Y:S01]  /*b310*/  LOP3.LUT R9, R205.reuse, 0xe, RZ, 0xfc, !PT ;  /* 0x0000000ecd097812 */ /* 0x040fe200078efcff */
[----:B------:R1:W-:Y:S01]  /*b320*/  LDGSTS.E [R8+0x19400], [R6.64], P1 ;  /* 0x1940000006087fae */ /* 0x0003e20008921846 */
[----:B------:R-:W-:Y:S02]  /*b330*/  LOP3.LUT R10, R205, 0x12, RZ, 0xfc, !PT ;  /* 0x00000012cd0a7812 */ /* 0x000fe400078efcff */
[----:B------:R-:W-:Y:S01]  /*b340*/  HMMA.1688.F32.TF32 R68, R132, R70, R144 ;  /* 0x000000468444723c */ /* 0x000fe20000081090 */
[----:B-1----:R-:W-:Y:S02]  /*b350*/  SEL R5, RZ, 0x4, P2 ;  /* 0x00000004ff057807 */ /* 0x002fe40001000000 */
[C---:B------:R-:W-:Y:S02]  /*b360*/  IADD3 R4, P2, R196.reuse, R237, RZ ;  /* 0x000000edc4047210 */ /* 0x040fe40007f5e0ff */
[----:B------:R-:W-:Y:S02]  /*b370*/  SEL R7, RZ, 0x4, P6 ;  /* 0x00000004ff077807 */ /* 0x000fe40003000000 */
[----:B------:R-:W-:-:S02]  /*b380*/  IADD3 R6, P1, R196, R241, RZ ;  /* 0x000000f1c4067210 */ /* 0x000fc40007f3e0ff */
[----:B------:R-:W-:Y:S02]  /*b390*/  SEL R7, R7, RZ, !P0 ;  /* 0x000000ff07077207 */ /* 0x000fe40004000000 */
[----:B------:R-:W-:Y:S02]  /*b3a0*/  ISETP.GE.AND P6, PT, R9, UR5, PT ;  /* 0x0000000509007c0c */ /* 0x000fe4000bfc6270 */
[----:B------:R-:W-:Y:S01]  /*b3b0*/  SEL R9, R5, RZ, !P0 ;  /* 0x000000ff05097207 */ /* 0x000fe20004000000 */
[----:B------:R-:W-:Y:S01]  /*b3c0*/  IMAD.X R5, R3, 0x1, R238, P2 ;  /* 0x0000000103057824 */ /* 0x000fe200010e06ee */
[----:B------:R-:W-:Y:S01]  /*b3d0*/  ISETP.NE.U32.AND P2, PT, R7, RZ, PT ;  /* 0x000000ff0700720c */ /* 0x000fe20003f45070 */
[----:B------:R-:W-:Y:S01]  /*b3e0*/  IMAD.X R7, R3, 0x1, R242, P1 ;  /* 0x0000000103077824 */ /* 0x000fe200008e06f2 */
[----:B------:R-:W-:Y:S02]  /*b3f0*/  ISETP.NE.U32.AND P1, PT, R9, RZ, PT ;  /* 0x000000ff0900720c */ /* 0x000fe40003f25070 */
[----:B------:R-:W-:Y:S01]  /*b400*/  SEL R9, RZ, 0x4, P6 ;  /* 0x00000004ff097807 */ /* 0x000fe20003000000 */
[----:B------:R1:W-:Y:S03]  /*b410*/  LDGSTS.E [R8+0x19800], [R4.64], P3 ;  /* 0x1980000004087fae */ /* 0x0003e60009921846 */
[----:B------:R-:W-:Y:S01]  /*b420*/  SEL R9, R9, RZ, !P0 ;  /* 0x000000ff09097207 */ /* 0x000fe20004000000 */
[----:B------:R4:W-:Y:S01]  /*b430*/  LDGSTS.E [R8+0x19c00], [R6.64], P5 ;  /* 0x19c0000006087fae */ /* 0x0009e2000a921846 */
[----:B------:R-:W-:-:S02]  /*b440*/  ISETP.GE.AND P5, PT, R10, UR5, PT ;  /* 0x000000050a007c0c */ /* 0x000fc4000bfa6270 */
[----:B------:R-:W-:Y:S02]  /*b450*/  LOP3.LUT R10, R205, 0x16, RZ, 0xfc, !PT ;  /* 0x00000016cd0a7812 */ /* 0x000fe400078efcff */
[----:B------:R-:W-:Y:S02]  /*b460*/  ISETP.NE.U32.AND P3, PT, R9, RZ, PT ;  /* 0x000000ff0900720c */ /* 0x000fe40003f65070 */
[----:B-1----:R-:W-:Y:S02]  /*b470*/  IADD3 R4, P6, R196, R215, RZ ;  /* 0x000000d7c4047210 */ /* 0x002fe40007fde0ff */
[----:B----4-:R-:W-:-:S03]  /*b480*/  SEL R7, RZ, 0x4, P5 ;  /* 0x00000004ff077807 */ /* 0x010fc60002800000 */
[----:B------:R-:W-:Y:S01]  /*b490*/  IMAD.X R5, R3, 0x1, R216, P6 ;  /* 0x0000000103057824 */ /* 0x000fe200030e06d8 */
[----:B------:R-:W-:Y:S02]  /*b4a0*/  IADD3 R6, P6, R196, R219, RZ ;  /* 0x000000dbc4067210 */ /* 0x000fe40007fde0ff */
[----:B------:R-:W-:Y:S02]  /*b4b0*/  SEL R8, R7, RZ, !P0 ;  /* 0x000000ff07087207 */ /* 0x000fe40004000000 */
[----:B------:R-:W-:Y:S01]  /*b4c0*/  ISETP.GE.AND P5, PT, R10, UR5, PT ;  /* 0x000000050a007c0c */ /* 0x000fe2000bfa6270 */
[----:B------:R-:W-:Y:S01]  /*b4d0*/  IMAD.X R7, R3, 0x1, R220, P6 ;  /* 0x0000000103077824 */ /* 0x000fe200030e06dc */
[----:B------:R1:W-:Y:S01]  /*b4e0*/  LDGSTS.E [R11+0x18200], [R4.64], P4 ;  /* 0x18200000040b7fae */ /* 0x0003e2000a121846 */
[----:B------:R-:W-:Y:S02]  /*b4f0*/  LOP3.LUT R10, R205, 0x1e, RZ, 0xfc, !PT ;  /* 0x0000001ecd0a7812 */ /* 0x000fe400078efcff */
[----:B------:R-:W-:Y:S01]  /*b500*/  ISETP.NE.U32.AND P4, PT, R8, RZ, PT ;  /* 0x000000ff0800720c */ /* 0x000fe20003f85070 */
[----:B------:R4:W-:Y:S01]  /*b510*/  LDGSTS.E [R11+0x18600], [R6.64], P2 ;  /* 0x18600000060b7fae */ /* 0x0009e20009121846 */
[----:B------:R-:W-:-:S02]  /*b520*/  ISETP.GE.AND P6, PT, R10, UR5, PT ;  /* 0x000000050a007c0c */ /* 0x000fc4000bfc6270 */
[----:B------:R-:W-:Y:S02]  /*b530*/  LOP3.LUT R10, R195, 0x1f, RZ, 0xc0, !PT ;  /* 0x0000001fc30a7812 */ /* 0x000fe400078ec0ff */
[----:B-1----:R-:W-:Y:S02]  /*b540*/  SEL R5, RZ, 0x4, P5 ;  /* 0x00000004ff057807 */ /* 0x002fe40002800000 */
[----:B------:R-:W-:Y:S02]  /*b550*/  IADD3 R4, P2, R196, R223, RZ ;  /* 0x000000dfc4047210 */ /* 0x000fe40007f5e0ff */
[----:B------:R-:W-:Y:S02]  /*b560*/  ISETP.GE.AND P5, PT, R12, UR5, PT ;  /* 0x000000050c007c0c */ /* 0x000fe4000bfa6270 */
[----:B----4-:R-:W-:Y:S01]  /*b570*/  SEL R6, R5, RZ, !P0 ;  /* 0x000000ff05067207 */ /* 0x010fe20004000000 */
[----:B------:R-:W-:Y:S01]  /*b580*/  IMAD.X R5, R3, 0x1, R224, P2 ;  /* 0x0000000103057824 */ /* 0x000fe200010e06e0 */
[----:B------:R-:W-:-:S02]  /*b590*/  SEL R7, RZ, 0x4, P5 ;  /* 0x00000004ff077807 */ /* 0x000fc40002800000 */
[----:B------:R-:W-:Y:S02]  /*b5a0*/  ISETP.NE.U32.AND P2, PT, R6, RZ, PT ;  /* 0x000000ff0600720c */ /* 0x000fe40003f45070 */
[----:B------:R1:W-:Y:S01]  /*b5b0*/  LDGSTS.E [R11+0x18a00], [R4.64], P1 ;  /* 0x18a00000040b7fae */ /* 0x0003e20008921846 */
[----:B------:R-:W-:Y:S02]  /*b5c0*/  SEL R6, RZ, 0x4, P6 ;  /* 0x00000004ff067807 */ /* 0x000fe40003000000 */
[----:B------:R-:W-:Y:S02]  /*b5d0*/  ISETP.GE.AND P6, PT, R10, UR5, PT ;  /* 0x000000050a007c0c */ /* 0x000fe4000bfc6270 */
[----:B------:R-:W-:Y:S02]  /*b5e0*/  SEL R6, R6, RZ, !P0 ;  /* 0x000000ff06067207 */ /* 0x000fe40004000000 */
[----:B-1----:R-:W-:Y:S02]  /*b5f0*/  SEL R5, R7, RZ, !P0 ;  /* 0x000000ff07057207 */ /* 0x002fe40004000000 */
[----:B------:R-:W-:-:S02]  /*b600*/  IADD3 R4, P1, R196, R227, RZ ;  /* 0x000000e3c4047210 */ /* 0x000fc40007f3e0ff */
[----:B------:R-:W-:Y:S02]  /*b610*/  ISETP.NE.U32.AND P5, PT, R5, RZ, PT ;  /* 0x000000ff0500720c */ /* 0x000fe40003fa5070 */
[----:B------:R-:W-:Y:S01]  /*b620*/  SEL R7, RZ, 0x4, P6 ;  /* 0x00000004ff077807 */ /* 0x000fe20003000000 */
[----:B------:R-:W-:Y:S01]  /*b630*/  IMAD.X R5, R3, 0x1, R228, P1 ;  /* 0x0000000103057824 */ /* 0x000fe200008e06e4 */
[----:B------:R-:W-:Y:S02]  /*b640*/  ISETP.NE.U32.AND P1, PT, R6, RZ, PT ;  /* 0x000000ff0600720c */ /* 0x000fe40003f25070 */
[----:B------:R-:W-:Y:S02]  /*b650*/  IADD3 R6, P6, R196, R231, RZ ;  /* 0x000000e7c4067210 */ /* 0x000fe40007fde0ff */
[----:B------:R-:W-:Y:S01]  /*b660*/  SEL R8, R7, RZ, !P0 ;  /* 0x000000ff07087207 */ /* 0x000fe20004000000 */
[----:B------:R1:W-:Y:S02]  /*b670*/  LDGSTS.E [R11+0x18e00], [R4.64], P3 ;  /* 0x18e00000040b7fae */ /* 0x0003e40009921846 */
[----:B------:R-:W-:Y:S01]  /*b680*/  IMAD.X R7, R3, 0x1, R232, P6 ;  /* 0x0000000103077824 */ /* 0x000fe200030e06e8 */
[----:B------:R-:W-:-:S02]  /*b690*/  ISETP.NE.U32.AND P3, PT, R8, RZ, PT ;  /* 0x000000ff0800720c */ /* 0x000fc40003f65070 */
[C---:B------:R-:W-:Y:S02]  /*b6a0*/  IADD3 R8, P6, R196.reuse, R239, RZ ;  /* 0x000000efc4087210 */ /* 0x040fe40007fde0ff */
[----:B------:R4:W-:Y:S01]  /*b6b0*/  LDGSTS.E [R11+0x19200], [R6.64], P4 ;  /* 0x19200000060b7fae */ /* 0x0009e2000a121846 */
[----:B-1----:R-:W-:-:S05]  /*b6c0*/  IADD3 R4, P0, R196, R235, RZ ;  /* 0x000000ebc4047210 */ /* 0x002fca0007f1e0ff */
[C---:B------:R-:W-:Y:S01]  /*b6d0*/  IMAD.X R5, R3.reuse, 0x1, R236, P0 ;  /* 0x0000000103057824 */ /* 0x040fe200000e06ec */
[----:B------:R-:W-:Y:S01]  /*b6e0*/  IADD3 R12, P0, R196, R243, RZ ;  /* 0x000000f3c40c7210 */ /* 0x000fe20007f1e0ff */
[----:B------:R-:W-:-:S03]  /*b6f0*/  IMAD.X R9, R3, 0x1, R240, P6 ;  /* 0x0000000103097824 */ /* 0x000fc600030e06f0 */
[----:B------:R1:W-:Y:S01]  /*b700*/  LDGSTS.E [R11+0x19600], [R4.64], P2 ;  /* 0x19600000040b7fae */ /* 0x0003e20009121846 */
[C---:B----4-:R-:W-:Y:S01]  /*b710*/  IADD3 R6, P2, R0.reuse, R245, RZ ;  /* 0x000000f500067210 */ /* 0x050fe20007f5e0ff */
[----:B------:R-:W-:Y:S01]  /*b720*/  IMAD.X R13, R3, 0x1, R244, P0 ;  /* 0x00000001030d7824 */ /* 0x000fe200000e06f4 */
[----:B------:R-:W-:Y:S01]  /*b730*/  IADD3 R10, P0, R0, R249, RZ ;  /* 0x000000f9000a7210 */ /* 0x000fe20007f1e0ff */
[----:B------:R4:W-:Y:S02]  /*b740*/  LDGSTS.E [R11+0x19a00], [R8.64], P5 ;  /* 0x19a00000080b7fae */ /* 0x0009e4000a921846 */
[----:B------:R-:W-:Y:S02]  /*b750*/  IMAD.X R7, R2, 0x1, R246, P2 ;  /* 0x0000000102077824 */ /* 0x000fe400010e06f6 */
[----:B------:R2:W-:Y:S01]  /*b760*/  LDGSTS.E [R11+0x19e00], [R12.64], P1 ;  /* 0x19e000000c0b7fae */ /* 0x0005e20008921846 */
[----:B-1----:R-:W-:-:S03]  /*b770*/  IMAD R4, R201, 0x8000, R203 ;  /* 0x00008000c9047824 */ /* 0x002fc600078e02cb */
[----:B------:R-:W0:Y:S01]  /*b780*/  LDGDEPBAR ;  /* 0x00000000000079af */ /* 0x000e220000000000 */
[----:B----4-:R-:W-:-:S03]  /*b790*/  IADD3 R8, P1, R0, R16, RZ ;  /* 0x0000001000087210 */ /* 0x010fc60007f3e0ff */
[----:B------:R1:W-:Y:S04]  /*b7a0*/  LDGSTS.E [R4], [R6.64], P3 ;  /* 0x0000000006047fae */ /* 0x0003e80009921846 */
[----:B------:R-:W4:Y:S01]  /*b7b0*/  LDL R16, [R1+0x70] ;  /* 0x0000700001107983 */ /* 0x000f220000100800 */
[----:B--2---:R-:W-:-:S03]  /*b7c0*/  IMAD.X R11, R2, 0x1, R250, P0 ;  /* 0x00000001020b7824 */ /* 0x004fc600000e06fa */
[----:B------:R-:W2:Y:S01]  /*b7d0*/  LDL R13, [R1+0x80] ;  /* 0x00008000010d7983 */ /* 0x000ea20000100800 */
[----:B-1----:R-:W-:-:S03]  /*b7e0*/  IADD3 R6, P0, R0, R15, RZ ;  /* 0x0000000f00067210 */ /* 0x002fc60007f1e0ff */
[----:B------:R1:W-:Y:S04]  /*b7f0*/  LDGSTS.E [R4+0x400], [R10.64], P3 ;  /* 0x004000000a047fae */ /* 0x0003e80009921846 */
[----:B------:R-:W2:Y:S01]  /*b800*/  LDL R15, [R1+0x64] ;  /* 0x00006400010f7983 */ /* 0x000ea20000100800 */
[----:B---3--:R-:W-:-:S03]  /*b810*/  IMAD.X R9, R2, 0x1, R62, P1 ;  /* 0x0000000102097824 */ /* 0x008fc600008e063e */
[----:B------:R-:W3:Y:S01]  /*b820*/  LDL R12, [R1+0x74] ;  /* 0x00007400010c7983 */ /* 0x000ee20000100800 */
[----:B-1----:R-:W-:-:S03]  /*b830*/  IADD3 R10, P1, R0, R61, RZ ;  /* 0x0000003d000a7210 */ /* 0x002fc60007f3e0ff */
[----:B------:R1:W-:Y:S01]  /*b840*/  LDGSTS.E [R4+0x800], [R8.64], P3 ;  /* 0x0080000008047fae */ /* 0x0003e20009921846 */
[----:B------:R-:W-:-:S03]  /*b850*/  IMAD.X R7, R2, 0x1, R38, P0 ;  /* 0x0000000102077824 */ /* 0x000fc600000e0626 */
[----:B------:R-:W3:Y:S04]  /*b860*/  LDL R38, [R1+0x90] ;  /* 0x0000900001267983 */ /* 0x000ee80000100800 */
[----:B------:R1:W-:Y:S01]  /*b870*/  LDGSTS.E [R4+0xc00], [R6.64], P3 ;  /* 0x00c0000006047fae */ /* 0x0003e20009921846 */
[----:B------:R-:W-:Y:S01]  /*b880*/  IMAD.X R11, R2, 0x1, R60, P1 ;  /* 0x00000001020b7824 */ /* 0x000fe200008e063c */
[C---:B-1----:R-:W-:Y:S02]  /*b890*/  IADD3 R8, P0, R0.reuse, R37, RZ ;  /* 0x0000002500087210 */ /* 0x042fe40007f1e0ff */
[----:B------:R-:W3:Y:S04]  /*b8a0*/  LDL R5, [R1+0x94] ;  /* 0x0000940001057983 */ /* 0x000ee80000100800 */
[----:B------:R-:W3:Y:S01]  /*b8b0*/  LDL R37, [R1+0x84] ;  /* 0x0000840001257983 */ /* 0x000ee20000100800 */
[----:B------:R-:W-:-:S03]  /*b8c0*/  IADD3 R6, P1, R0, R36, RZ ;  /* 0x0000002400067210 */ /* 0x000fc60007f3e0ff */
[----:B------:R1:W-:Y:S04]  /*b8d0*/  LDGSTS.E [R4+0x1000], [R10.64], P3 ;  /* 0x010000000a047fae */ /* 0x0003e80009921846 */
[----:B------:R-:W3:Y:S01]  /*b8e0*/  LDL R36, [R1+0xa0] ;  /* 0x0000a00001247983 */ /* 0x000ee20000100800 */
[C---:B------:R-:W-:Y:S02]  /*b8f0*/  IMAD.X R9, R2.reuse, 0x1, R39, P0 ;  /* 0x0000000102097824 */ /* 0x040fe400000e0627 */
[----:B------:R-:W-:Y:S01]  /*b900*/  IMAD.X R7, R2, 0x1, R14, P1 ;  /* 0x0000000102077824 */ /* 0x000fe200008e060e */
[----:B------:R-:W3:Y:S04]  /*b910*/  LDL R39, [R1+0xa4] ;  /* 0x0000a40001277983 */ /* 0x000ee80000100800 */
[----:B------:R-:W3:Y:S04]  /*b920*/  LDL R14, [R1+0xc0] ;  /* 0x0000c000010e7983 */ /* 0x000ee80000100800 */
[----:B------:R-:W3:Y:S04]  /*b930*/  LDL R60, [R1+0xb0] ;  /* 0x0000b000013c7983 */ /* 0x000ee80000100800 */
[----:B------:R1:W-:Y:S04]  /*b940*/  LDGSTS.E [R4+0x1400], [R8.64], P3 ;  /* 0x0140000008047fae */ /* 0x0003e80009921846 */
[----:B------:R4:W-:Y:S04]  /*b950*/  LDGSTS.E [R4+0x1800], [R6.64], P3 ;  /* 0x0180000006047fae */ /* 0x0009e80009921846 */
[----:B------:R-:W3:Y:S04]  /*b960*/  LDL R62, [R1+0x160] ;  /* 0x00016000013e7983 */ /* 0x000ee80000100800 */
[----:B------:R-:W3:Y:S01]  /*b970*/  LDL R61, [R1+0x154] ;  /* 0x00015400013d7983 */ /* 0x000ee20000100800 */
[----:B-1----:R-:W-:-:S03]  /*b980*/  IADD3 R10, P0, R0, R18, RZ ;  /* 0x00000012000a7210 */ /* 0x002fc60007f1e0ff */
[----:B------:R-:W3:Y:S02]  /*b990*/  LDL R18, [R1+0xb4] ;  /* 0x0000b40001127983 */ /* 0x000ee40000100800 */
[----:B------:R-:W-:Y:S02]  /*b9a0*/  IMAD.X R11, R2, 0x1, R17, P0 ;  /* 0x00000001020b7824 */ /* 0x000fe400000e0611 */
[----:B------:R-:W3:Y:S01]  /*b9b0*/  LDL R17, [R1+0xc4] ;  /* 0x0000c40001117983 */ /* 0x000ee20000100800 */
[----:B------:R-:W-:-:S03]  /*b9c0*/  IADD3 R8, P1, R0, R19, RZ ;  /* 0x0000001300087210 */ /* 0x000fc60007f3e0ff */
[----:B------:R-:W3:Y:S04]  /*b9d0*/  LDL R19, [R1+0xd0] ;  /* 0x0000d00001137983 */ /* 0x000ee80000100800 */
[----:B------:R1:W-:Y:S01]  /*b9e0*/  LDGSTS.E [R4+0x1c00], [R10.64], P3 ;  /* 0x01c000000a047fae */ /* 0x0003e20009921846 */
[----:B----4-:R-:W-:-:S03]  /*b9f0*/  IADD3 R6, P0, R0, R16, RZ ;  /* 0x0000001000067210 */ /* 0x010fc60007f1e0ff */
[----:B------:R-:W4:Y:S01]  /*ba00*/  LDL R16, [R1+0xe0] ;  /* 0x0000e00001107983 */ /* 0x000f220000100800 */
[----:B--2---:R-:W-:Y:S01]  /*ba10*/  IMAD.X R9, R2, 0x1, R15, P1 ;  /* 0x0000000102097824 */ /* 0x004fe200008e060f */
[----:B-1----:R-:W-:Y:S02]  /*ba20*/  IADD3 R10, P1, R0, R13, RZ ;  /* 0x0000000d000a7210 */ /* 0x002fe40007f3e0ff */
[----:B------:R-:W2:Y:S04]  /*ba30*/  LDL R15, [R1+0xd4] ;  /* 0x0000d400010f7983 */ /* 0x000ea80000100800 */
[----:B------:R-:W2:Y:S01]  /*ba40*/  LDL R13, [R1+0xf0] ;  /* 0x0000f000010d7983 */ /* 0x000ea20000100800 */
[----:B---3--:R-:W-:-:S03]  /*ba50*/  IMAD.X R7, R2, 0x1, R12, P0 ;  /* 0x0000000102077824 */ /* 0x008fc600000e060c */
[----:B------:R1:W-:Y:S04]  /*ba60*/  LDGSTS.E [R4+0x2000], [R8.64], P3 ;  /* 0x0200000008047fae */ /* 0x0003e80009921846 */
[----:B------:R-:W3:Y:S04]  /*ba70*/  LDL R12, [R1+0xe4] ;  /* 0x0000e400010c7983 */ /* 0x000ee80000100800 */
[----:B------:R1:W-:Y:S02]  /*ba80*/  LDGSTS.E [R4+0x2400], [R6.64], P3 ;  /* 0x0240000006047fae */ /* 0x0003e40009921846 */
[----:B-1----:R-:W-:-:S02]  /*ba90*/  IADD3 R8, P0, R0, R38, RZ ;  /* 0x0000002600087210 */ /* 0x002fc40007f1e0ff */
[----:B------:R-:W3:Y:S01]  /*baa0*/  LDL R38, [R1+0x100] ;  /* 0x0001000001267983 */ /* 0x000ee20000100800 */
[----:B------:R-:W-:-:S03]  /*bab0*/  IMAD.X R11, R2, 0x1, R37, P1 ;  /* 0x00000001020b7824 */ /* 0x000fc600008e0625 */
[----:B------:R-:W3:Y:S01]  /*bac0*/  LDL R37, [R1+0xf4] ;  /* 0x0000f40001257983 */ /* 0x000ee20000100800 */
[----:B------:R-:W-:-:S03]  /*bad0*/  IMAD.X R9, R2, 0x1, R5, P0 ;  /* 0x0000000102097824 */ /* 0x000fc600000e0605 */
[----:B------:R-:W3:Y:S01]  /*bae0*/  LDL R5, [R1+0x110] ;  /* 0x0001100001057983 */ /* 0x000ee20000100800 */
[----:B------:R-:W-:-:S03]  /*baf0*/  IADD3 R6, P1, R0, R36, RZ ;  /* 0x0000002400067210 */ /* 0x000fc60007f3e0ff */
[----:B------:R1:W-:Y:S02]  /*bb00*/  LDGSTS.E [R4+0x2800], [R10.64], P3 ;  /* 0x028000000a047fae */ /* 0x0003e40009921846 */
[----:B------:R-:W-:Y:S02]  /*bb10*/  IMAD.X R7, R2, 0x1, R39, P1 ;  /* 0x0000000102077824 */ /* 0x000fe400008e0627 */
[----:B------:R1:W-:Y:S04]  /*bb20*/  LDGSTS.E [R4+0x2c00], [R8.64], P3 ;  /* 0x02c0000008047fae */ /* 0x0003e80009921846 */
[----:B------:R-:W3:Y:S01]  /*bb30*/  LDL R36, [R1+0x104] ;  /* 0x0001040001247983 */ /* 0x000ee20000100800 */
[----:B-1----:R-:W-:-:S03]  /*bb40*/  IADD3 R10, P0, R0, R60, RZ ;  /* 0x0000003c000a7210 */ /* 0x002fc60007f1e0ff */
[----:B------:R1:W-:Y:S01]  /*bb50*/  LDGSTS.E [R4+0x3000], [R6.64], P3 ;  /* 0x0300000006047fae */ /* 0x0003e20009921846 */
[----:B------:R-:W-:-:S03]  /*bb60*/  IADD3 R8, P1, R0, R14, RZ ;  /* 0x0000000e00087210 */ /* 0x000fc60007f3e0ff */
[----:B------:R-:W3:Y:S04]  /*bb70*/  LDL R60, [R1+0x164] ;  /* 0x00016400013c7983 */ /* 0x000ee80000100800 */
[----:B------:R-:W3:Y:S04]  /*bb80*/  LDL R14, [R1+0x120] ;  /* 0x00012000010e7983 */ /* 0x000ee80000100800 */
[----:B------:R-:W3:Y:S01]  /*bb90*/  LDL R39, [R1+0x180] ;  /* 0x0001800001277983 */ /* 0x000ee20000100800 */
[----:B------:R-:W-:-:S03]  /*bba0*/  IMAD.X R11, R2, 0x1, R18, P0 ;  /* 0x00000001020b7824 */ /* 0x000fc600000e0612 */
[----:B------:R-:W3:Y:S01]  /*bbb0*/  LDL R18, [R1+0x114] ;  /* 0x0001140001127983 */ /* 0x000ee20000100800 */
[----:B------:R-:W-:-:S03]  /*bbc0*/  IMAD.X R9, R2, 0x1, R17, P1 ;  /* 0x0000000102097824 */ /* 0x000fc600008e0611 */
[----:B------:R-:W3:Y:S01]  /*bbd0*/  LDL R17, [R1+0x124] ;  /* 0x0001240001117983 */ /* 0x000ee20000100800 */
[----:B-1----:R-:W-:-:S03]  /*bbe0*/  IADD3 R6, P0, R0, R19, RZ ;  /* 0x0000001300067210 */ /* 0x002fc60007f1e0ff */
[----:B------:R4:W-:Y:S04]  /*bbf0*/  LDGSTS.E [R4+0x3400], [R10.64], P3 ;  /* 0x034000000a047fae */ /* 0x0009e80009921846 */
[----:B------:R-:W3:Y:S04]  /*bc00*/  LDL R19, [R1+0x130] ;  /* 0x0001300001137983 */ /* 0x000ee80000100800 */
[----:B------:R1:W-:Y:S01]  /*bc10*/  LDGSTS.E [R4+0x3800], [R8.64], P3 ;  /* 0x0380000008047fae */ /* 0x0003e20009921846 */
[----:B----4-:R-:W-:-:S03]  /*bc20*/  IADD3 R10, P1, R0, R16, RZ ;  /* 0x00000010000a7210 */ /* 0x010fc60007f3e0ff */
[----:B------:R-:W4:Y:S01]  /*bc30*/  LDL R16, [R1+0x140] ;  /* 0x0001400001107983 */ /* 0x000f220000100800 */
[----:B--2---:R-:W-:-:S03]  /*bc40*/  IMAD.X R7, R2, 0x1, R15, P0 ;  /* 0x0000000102077824 */ /* 0x004fc600000e060f */
[----:B------:R-:W2:Y:S01]  /*bc50*/  LDL R15, [R1+0x134] ;  /* 0x00013400010f7983 */ /* 0x000ea20000100800 */
[----:B-1----:R-:W-:-:S03]  /*bc60*/  IADD3 R8, P0, R0, R13, RZ ;  /* 0x0000000d00087210 */ /* 0x002fc60007f1e0ff */
[----:B------:R-:W2:Y:S04]  /*bc70*/  LDL R13, [R1+0x150] ;  /* 0x00015000010d7983 */ /* 0x000ea80000100800 */
[----:B------:R1:W-:Y:S01]  /*bc80*/  LDGSTS.E [R4+0x3c00], [R6.64], P3 ;  /* 0x03c0000006047fae */ /* 0x0003e20009921846 */
[----:B---3--:R-:W-:-:S03]  /*bc90*/  IMAD.X R11, R2, 0x1, R12, P1 ;  /* 0x00000001020b7824 */ /* 0x008fc600008e060c */
[----:B------:R-:W3:Y:S04]  /*bca0*/  LDL R12, [R1+0x144] ;  /* 0x00014400010c7983 */ /* 0x000ee80000100800 */
[----:B------:R1:W-:Y:S02]  /*bcb0*/  LDGSTS.E [R4+0x4000], [R10.64], P3 ;  /* 0x040000000a047fae */ /* 0x0003e40009921846 */
[----:B-1----:R-:W-:Y:S02]  /*bcc0*/  IADD3 R6, P1, R0, R38, RZ ;  /* 0x0000002600067210 */ /* 0x002fe40007f3e0ff */
[----:B------:R-:W3:Y:S01]  /*bcd0*/  LDL R38, [R1+0x174] ;  /* 0x0001740001267983 */ /* 0x000ee20000100800 */
[----:B------:R-:W-:-:S03]  /*bce0*/  IMAD.X R9, R2, 0x1, R37, P0 ;  /* 0x0000000102097824 */ /* 0x000fc600000e0625 */
[----:B------:R-:W3:Y:S01]  /*bcf0*/  LDL R37, [R1+0x190] ;  /* 0x0001900001257983 */ /* 0x000ee20000100800 */
[----:B------:R-:W-:-:S03]  /*bd00*/  IADD3 R10, P0, R0, R5, RZ ;  /* 0x00000005000a7210 */ /* 0x000fc60007f1e0ff */
[----:B------:R-:W3:Y:S04]  /*bd10*/  LDL R5, [R1+0x170] ;  /* 0x0001700001057983 */ /* 0x000ee80000100800 */
[----:B------:R1:W-:Y:S01]  /*bd20*/  LDGSTS.E [R4+0x4400], [R8.64], P3 ;  /* 0x0440000008047fae */ /* 0x0003e20009921846 */
[----:B------:R-:W-:-:S03]  /*bd30*/  IMAD.X R7, R2, 0x1, R36, P1 ;  /* 0x0000000102077824 */ /* 0x000fc600008e0624 */
[----:B------:R-:W3:Y:S04]  /*bd40*/  LDL R36, [R1+0x1a0] ;  /* 0x0001a00001247983 */ /* 0x000ee80000100800 */
[----:B------:R1:W-:Y:S02]  /*bd50*/  LDGSTS.E [R4+0x4800], [R6.64], P3 ;  /* 0x0480000006047fae */ /* 0x0003e40009921846 */
[----:B-1----:R-:W-:Y:S02]  /*bd60*/  IADD3 R8, P1, R0, R14, RZ ;  /* 0x0000000e00087210 */ /* 0x002fe40007f3e0ff */
[----:B------:R-:W3:Y:S01]  /*bd70*/  LDL R14, [R1+0x184] ;  /* 0x00018400010e7983 */ /* 0x000ee20000100800 */
[----:B------:R-:W-:-:S03]  /*bd80*/  IMAD.X R11, R2, 0x1, R18, P0 ;  /* 0x00000001020b7824 */ /* 0x000fc600000e0612 */
[----:B------:R-:W3:Y:S01]  /*bd90*/  LDL R18, [R1+0x194] ;  /* 0x0001940001127983 */ /* 0x000ee20000100800 */
[----:B------:R-:W-:-:S03]  /*bda0*/  IMAD.X R9, R2, 0x1, R17, P1 ;  /* 0x0000000102097824 */ /* 0x000fc600008e0611 */
[----:B------:R-:W3:Y:S04]  /*bdb0*/  LDL R17, [R1+0x1a4] ;  /* 0x0001a40001117983 */ /* 0x000ee80000100800 */
[----:B------:R4:W-:Y:S01]  /*bdc0*/  LDGSTS.E [R4+0x4c00], [R10.64], P3 ;  /* 0x04c000000a047fae */ /* 0x0009e20009921846 */
[----:B------:R-:W-:-:S03]  /*bdd0*/  IADD3 R6, P0, R0, R19, RZ ;  /* 0x0000001300067210 */ /* 0x000fc60007f1e0ff */
[----:B------:R-:W3:Y:S04]  /*bde0*/  LDL R19, [R1+0x1b0] ;  /* 0x0001b00001137983 */ /* 0x000ee80000100800 */
[----:B------:R1:W-:Y:S01]  /*bdf0*/  LDGSTS.E [R4+0x5000], [R8.64], P3 ;  /* 0x0500000008047fae */ /* 0x0003e20009921846 */
[----:B----4-:R-:W-:-:S03]  /*be00*/  IADD3 R10, P1, R0, R16, RZ ;  /* 0x00000010000a7210 */ /* 0x010fc60007f3e0ff */
[----:B------:R-:W4:Y:S01]  /*be10*/  LDL R16, [R1+0x1c0] ;  /* 0x0001c00001107983 */ /* 0x000f220000100800 */
[----:B--2---:R-:W-:-:S03]  /*be20*/  IMAD.X R7, R2, 0x1, R15, P0 ;  /* 0x0000000102077824 */ /* 0x004fc600000e060f */
[----:B------:R-:W2:Y:S01]  /*be30*/  LDL R15, [R1+0x1b4] ;  /* 0x0001b400010f7983 */ /* 0x000ea20000100800 */
[----:B-1----:R-:W-:-:S03]  /*be40*/  IADD3 R8, P0, R0, R13, RZ ;  /* 0x0000000d00087210 */ /* 0x002fc60007f1e0ff */
[----:B------:R1:W-:Y:S02]  /*be50*/  LDGSTS.E [R4+0x5400], [R6.64], P3 ;  /* 0x0540000006047fae */ /* 0x0003e40009921846 */
[C---:B------:R-:W-:Y:S02]  /*be60*/  IMAD.X R9, R2.reuse, 0x1, R61, P0 ;  /* 0x0000000102097824 */ /* 0x040fe400000e063d */
[----:B------:R-:W2:Y:S01]  /*be70*/  LDL R13, [R1+0x1d0] ;  /* 0x0001d000010d7983 */ /* 0x000ea20000100800 */
[----:B---3--:R-:W-:-:S03]  /*be80*/  IMAD.X R11, R2, 0x1, R12, P1 ;  /* 0x00000001020b7824 */ /* 0x008fc600008e060c */
[----:B------:R-:W3:Y:S01]  /*be90*/  LDL R12, [R1+0x1c4] ;  /* 0x0001c400010c7983 */ /* 0x000ee20000100800 */
[----:B-1----:R-:W-:-:S03]  /*bea0*/  IADD3 R6, P1, R0, R62, RZ ;  /* 0x0000003e00067210 */ /* 0x002fc60007f3e0ff */
[----:B------:R1:W-:Y:S02]  /*beb0*/  LDGSTS.E [R4+0x5800], [R10.64], P3 ;  /* 0x058000000a047fae */ /* 0x0003e40009921846 */
[----:B------:R-:W-:Y:S02]  /*bec0*/  IMAD.X R7, R2, 0x1, R60, P1 ;  /* 0x0000000102077824 */ /* 0x000fe400008e063c */
[----:B------:R1:W-:Y:S04]  /*bed0*/  LDGSTS.E [R4+0x5c00], [R8.64], P3 ;  /* 0x05c0000008047fae */ /* 0x0003e80009921846 */
[----:B------:R1:W-:Y:S02]  /*bee0*/  LDGSTS.E [R4+0x6000], [R6.64], P3 ;  /* 0x0600000006047fae */ /* 0x0003e40009921846 */
[----:B-1----:R-:W-:-:S02]  /*bef0*/  IADD3 R10, P0, R0, R5, RZ ;  /* 0x00000005000a7210 */ /* 0x002fc40007f1e0ff */
[----:B------:R-:W3:Y:S04]  /*bf00*/  LDL R62, [R1+0x98] ;  /* 0x00009800013e7983 */ /* 0x000ee80000100800 */
[----:B------:R-:W3:Y:S01]  /*bf10*/  LDL R5, [R1+0x1d4] ;  /* 0x0001d40001057983 */ /* 0x000ee20000100800 */
[----:B------:R-:W-:Y:S01]  /*bf20*/  IADD3 R8, P1, R0, R39, RZ ;  /* 0x0000002700087210 */ /* 0x000fe20007f3e0ff */
[C---:B------:R-:W-:Y:S02]  /*bf30*/  IMAD.X R11, R2.reuse, 0x1, R38, P0 ;  /* 0x00000001020b7824 */ /* 0x040fe400000e0626 */
[----:B------:R-:W3:Y:S04]  /*bf40*/  LDL R39, [R1+0x18] ;  /* 0x0000180001277983 */ /* 0x000ee80000100800 */
[----:B------:R-:W3:Y:S04]  /*bf50*/  LDL R61, [R1+0xa8] ;  /* 0x0000a800013d7983 */ /* 0x000ee80000100800 */
[----:B------:R-:W3:Y:S01]  /*bf60*/  LDL R60, [R1+0xb8] ;  /* 0x0000b800013c7983 */ /* 0x000ee20000100800 */
[----:B------:R-:W-:Y:S01]  /*bf70*/  IMAD.X R9, R2, 0x1, R14, P1 ;  /* 0x0000000102097824 */ /* 0x000fe200008e060e */
[----:B------:R-:W-:-:S02]  /*bf80*/  IADD3 R6, P0, R0, R37, RZ ;  /* 0x0000002500067210 */ /* 0x000fc40007f1e0ff */
[----:B------:R-:W3:Y:S04]  /*bf90*/  LDL R14, [R1+0x8] ;  /* 0x00000800010e7983 */ /* 0x000ee80000100800 */
[----:B------:R1:W-:Y:S04]  /*bfa0*/  LDGSTS.E [R4+0x6400], [R10.64], P3 ;  /* 0x064000000a047fae */ /* 0x0003e80009921846 */
[----:B------:R-:W3:Y:S01]  /*bfb0*/  LDL R38, [R1+0x28] ;  /* 0x0000280001267983 */ /* 0x000ee20000100800 */
[----:B------:R-:W-:-:S03]  /*bfc0*/  IMAD.X R7, R2, 0x1, R18, P0 ;  /* 0x0000000102077824 */ /* 0x000fc600000e0612 */
[----:B------:R-:W3:Y:S01]  /*bfd0*/  LDL R18, [R1+0xc] ;  /* 0x00000c0001127983 */ /* 0x000ee20000100800 */
[----:B-1----:R-:W-:-:S03]  /*bfe0*/  IADD3 R10, P1, R0, R36, RZ ;  /* 0x00000024000a7210 */ /* 0x002fc60007f3e0ff */
[----:B------:R1:W-:Y:S02]  /*bff0*/  LDGSTS.E [R4+0x6800], [R8.64], P3 ;  /* 0x0680000008047fae */ /* 0x0003e40009921846 */
[----:B------:R-:W-:Y:S02]  /*c000*/  IMAD.X R11, R2, 0x1, R17, P1 ;  /* 0x00000001020b7824 */ /* 0x000fe400008e0611 */
[----:B------:R4:W-:Y:S04]  /*c010*/  LDGSTS.E [R4+0x6c00], [R6.64], P3 ;  /* 0x06c0000006047fae */ /* 0x0009e80009921846 */
[----:B------:R-:W3:Y:S01]  /*c020*/  LDL R17, [R1+0x1c] ;  /* 0x00001c0001117983 */ /* 0x000ee20000100800 */
[----:B-1----:R-:W-:-:S03]  /*c030*/  IADD3 R8, P0, R0, R19, RZ ;  /* 0x0000001300087210 */ /* 0x002fc60007f1e0ff */
[----:B------:R-:W3:Y:S04]  /*c040*/  LDL R37, [R1+0x38] ;  /* 0x0000380001257983 */ /* 0x000ee80000100800 */
[----:B------:R-:W3:Y:S04]  /*c050*/  LDL R36, [R1+0x48] ;  /* 0x0000480001247983 */ /* 0x000ee80000100800 */
[----:B------:R1:W-:Y:S04]  /*c060*/  LDGSTS.E [R4+0x7000], [R10.64], P3 ;  /* 0x070000000a047fae */ /* 0x0003e80009921846 */
[----:B------:R-:W3:Y:S01]  /*c070*/  LDL R19, [R1+0x68] ;  /* 0x0000680001137983 */ /* 0x000ee20000100800 */
[----:B----4-:R-:W-:-:S03]  /*c080*/  IADD3 R6, P1, R0, R16, RZ ;  /* 0x0000001000067210 */ /* 0x010fc60007f3e0ff */
[----:B------:R-:W4:Y:S01]  /*c090*/  LDL R16, [R1+0x2c] ;  /* 0x00002c0001107983 */ /* 0x000f220000100800 */
[----:B--2---:R-:W-:-:S03]  /*c0a0*/  IMAD.X R9, R2, 0x1, R15, P0 ;  /* 0x0000000102097824 */ /* 0x004fc600000e060f */
[----:B------:R-:W2:Y:S04]  /*c0b0*/  LDL R15, [R1+0x3c] ;  /* 0x00003c00010f7983 */ /* 0x000ea80000100800 */
[----:B------:R3:W-:Y:S01]  /*c0c0*/  LDGSTS.E [R4+0x7400], [R8.64], P3 ;  /* 0x0740000008047fae */ /* 0x0007e20009921846 */
[----:B-1----:R-:W-:-:S03]  /*c0d0*/  IADD3 R10, P2, R0, R13, RZ ;  /* 0x0000000d000a7210 */ /* 0x002fc60007f5e0ff */
[----:B------:R-:W2:Y:S01]  /*c0e0*/  LDL R13, [R1+0x58] ;  /* 0x00005800010d7983 */ /* 0x000ea20000100800 */
[----:B---3--:R-:W-:-:S03]  /*c0f0*/  IMAD.X R7, R2, 0x1, R12, P1 ;  /* 0x0000000102077824 */ /* 0x008fc600008e060c */
[----:B------:R-:W3:Y:S01]  /*c100*/  LDL R12, [R1+0x4c] ;  /* 0x00004c00010c7983 */ /* 0x000ee20000100800 */
[----:B------:R-:W-:-:S03]  /*c110*/  IADD3 R8, P0, R0, R247, RZ ;  /* 0x000000f700087210 */ /* 0x000fc60007f1e0ff */
[----:B------:R1:W-:Y:S02]  /*c120*/  LDGSTS.E [R4+0x7800], [R6.64], P3 ;  /* 0x0780000006047fae */ /* 0x0003e40009921846 */
[C---:B------:R-:W-:Y:S02]  /*c130*/  IMAD.X R9, R2.reuse, 0x1, R248, P0 ;  /* 0x0000000102097824 */ /* 0x040fe400000e06f8 */
[----:B------:R-:W-:-:S05]  /*c140*/  IMAD.X R11, R2, 0x1, R5, P2 ;  /* 0x00000001020b7824 */ /* 0x000fca00010e0605 */
[----:B------:R1:W-:Y:S04]  /*c150*/  LDGSTS.E [R4+0x7c00], [R10.64], P3 ;  /* 0x07c000000a047fae */ /* 0x0003e80009921846 */
[----:B-1----:R-:W3:Y:S01]  /*c160*/  LDL R4, [R1+0x6c] ;  /* 0x00006c0001047983 */ /* 0x002ee20000100800 */
[----:B------:R-:W-:-:S03]  /*c170*/  IADD3 R10, P0, R0, R14, RZ ;  /* 0x0000000e000a7210 */ /* 0x000fc60007f1e0ff */
[----:B------:R-:W3:Y:S01]  /*c180*/  LDL R14, [R1+0x5c] ;  /* 0x00005c00010e7983 */ /* 0x000ee20000100800 */
[----:B------:R-:W-:Y:S01]  /*c190*/  IADD3 R6, P1, R0, R251, RZ ;  /* 0x000000fb00067210 */ /* 0x000fe20007f3e0ff */
[----:B------:R-:W-:-:S04]  /*c1a0*/  IMAD R5, R201, 0x8000, R207 ;  /* 0x00008000c9057824 */ /* 0x000fc800078e02cf */
[C---:B------:R-:W-:Y:S01]  /*c1b0*/  IMAD.X R7, R2.reuse, 0x1, R252, P1 ;  /* 0x0000000102077824 */ /* 0x040fe200008e06fc */
[----:B------:R1:W-:Y:S01]  /*c1c0*/  LDGSTS.E [R5+0x200], [R8.64], P3 ;  /* 0x0020000008057fae */ /* 0x0003e20009921846 */
[----:B------:R-:W-:-:S03]  /*c1d0*/  IMAD.X R11, R2, 0x1, R18, P0 ;  /* 0x00000001020b7824 */ /* 0x000fc600000e0612 */
[----:B------:R1:W-:Y:S04]  /*c1e0*/  LDGSTS.E [R5+0x600], [R6.64], P3 ;  /* 0x0060000006057fae */ /* 0x0003e80009921846 */
[----:B------:R-:W3:Y:S01]  /*c1f0*/  LDL R18, [R1+0x78] ;  /* 0x0000780001127983 */ /* 0x000ee20000100800 */
[----:B-1----:R-:W-:-:S03]  /*c200*/  IADD3 R8, P1, R0, R39, RZ ;  /* 0x0000002700087210 */ /* 0x002fc60007f3e0ff */
[----:B------:R1:W-:Y:S01]  /*c210*/  LDGSTS.E [R5+0xa00], [R10.64], P3 ;  /* 0x00a000000a057fae */ /* 0x0003e20009921846 */
[----:B------:R-:W-:Y:S01]  /*c220*/  IADD3 R6, P0, R0, R38, RZ ;  /* 0x0000002600067210 */ /* 0x000fe20007f1e0ff */
[----:B------:R-:W-:Y:S02]  /*c230*/  IMAD.X R9, R2, 0x1, R17, P1 ;  /* 0x0000000102097824 */ /* 0x000fe400008e0611 */
[----:B------:R-:W3:Y:S04]  /*c240*/  LDL R39, [R1+0xac] ;  /* 0x0000ac0001277983 */ /* 0x000ee80000100800 */
[----:B------:R-:W3:Y:S01]  /*c250*/  LDL R17, [R1+0x88] ;  /* 0x0000880001117983 */ /* 0x000ee20000100800 */
[----:B-1----:R-:W-:-:S03]  /*c260*/  IADD3 R10, P1, R0, R37, RZ ;  /* 0x00000025000a7210 */ /* 0x002fc60007f3e0ff */
[----:B------:R1:W-:Y:S04]  /*c270*/  LDGSTS.E [R5+0xe00], [R8.64], P3 ;  /* 0x00e0000008057fae */ /* 0x0003e80009921846 */
[----:B------:R-:W3:Y:S04]  /*c280*/  LDL R37, [R1+0xcc] ;  /* 0x0000cc0001257983 */ /* 0x000ee80000100800 */
[----:B------:R-:W3:Y:S01]  /*c290*/  LDL R38, [R1+0xd8] ;  /* 0x0000d80001267983 */ /* 0x000ee20000100800 */
[----:B----4-:R-:W-:-:S03]  /*c2a0*/  IMAD.X R7, R2, 0x1, R16, P0 ;  /* 0x0000000102077824 */ /* 0x010fc600000e0610 */
[----:B------:R-:W4:Y:S01]  /*c2b0*/  LDL R16, [R1+0x8c] ;  /* 0x00008c0001107983 */ /* 0x000f220000100800 */
[----:B-1----:R-:W-:-:S03]  /*c2c0*/  IADD3 R8, P0, R0, R36, RZ ;  /* 0x0000002400087210 */ /* 0x002fc60007f1e0ff */
[----:B------:R1:W-:Y:S04]  /*c2d0*/  LDGSTS.E [R5+0x1200], [R6.64], P3 ;  /* 0x0120000006057fae */ /* 0x0003e80009921846 */
        /* <DEDUP_REMOVED lines=9> */
[----:B------:R1:W-:Y:S04]  /*c370*/  LDGSTS.E [R5+0x1a00], [R8.64], P3 ;  /* 0x01a0000008057fae */ /* 0x0003e80009921846 */
[----:B------:R-:W3:Y:S01]  /*c380*/  LDL R19, [R1+0xf8] ;  /* 0x0000f80001137983 */ /* 0x000ee20000100800 */
[----:B------:R-:W-:-:S03]  /*c390*/  IMAD.X R11, R2, 0x1, R4, P0 ;  /* 0x00000001020b7824 */ /* 0x000fc600000e0604 */
[----:B------:R-:W3:Y:S01]  /*c3a0*/  LDL R4, [R1+0xec] ;  /* 0x0000ec0001047983 */ /* 0x000ee20000100800 */
[----:B------:R-:W-:-:S03]  /*c3b0*/  IMAD.X R7, R2, 0x1, R14, P1 ;  /* 0x0000000102077824 */ /* 0x000fc600008e060e */
[----:B------:R-:W3:Y:S04]  /*c3c0*/  LDL R14, [R1+0xdc] ;  /* 0x0000dc00010e7983 */ /* 0x000ee80000100800 */
[----:B------:R1:W-:Y:S04]  /*c3d0*/  LDGSTS.E [R5+0x1e00], [R6.64], P3 ;  /* 0x01e0000006057fae */ /* 0x0003e80009921846 */
[----:B------:R1:W-:Y:S02]  /*c3e0*/  LDGSTS.E [R5+0x2200], [R10.64], P3 ;  /* 0x022000000a057fae */ /* 0x0003e40009921846 */
[----:B-1----:R-:W-:-:S02]  /*c3f0*/  IADD3 R8, P1, R0, R18, RZ ;  /* 0x0000001200087210 */ /* 0x002fc40007f3e0ff */
[----:B------:R-:W3:Y:S03]  /*c400*/  LDL R18, [R1+0x108] ;  /* 0x0001080001127983 */ /* 0x000ee60000100800 */
[----:B------:R-:W-:Y:S01]  /*c410*/  IMAD.X R9, R2, 0x1, R63, P1 ;  /* 0x0000000102097824 */ /* 0x000fe200008e063f */
[C---:B------:R-:W-:Y:S01]  /*c420*/  IADD3 R10, P1, R0.reuse, R62, RZ ;  /* 0x0000003e000a7210 */ /* 0x040fe20007f3e0ff */
[----:B------:R-:W-:Y:S01]  /*c430*/  HMMA.1688.F32.TF32 R72, R132, R74, R148 ;  /* 0x0000004a8448723c */ /* 0x000fe20000081094 */
[----:B------:R-:W3:Y:S04]  /*c440*/  LDL R63, [R1+0x168] ;  /* 0x00016800013f7983 */ /* 0x000ee80000100800 */
[----:B------:R1:W-:Y:S01]  /*c450*/  LDGSTS.E [R5+0x2600], [R8.64], P3 ;  /* 0x0260000008057fae */ /* 0x0003e20009921846 */
[----:B------:R-:W-:-:S03]  /*c460*/  IADD3 R6, P0, R0, R17, RZ ;  /* 0x0000001100067210 */ /* 0x000fc60007f1e0ff */
[----:B------:R-:W3:Y:S01]  /*c470*/  LDL R17, [R1+0xfc] ;  /* 0x0000fc0001117983 */ /* 0x000ee20000100800 */
[----:B------:R-:W-:Y:S03]  /*c480*/  HMMA.1688.F32.TF32 R76, R132, R78, R164 ;  /* 0x0000004e844c723c */ /* 0x000fe600000810a4 */
[----:B------:R-:W3:Y:S04]  /*c490*/  LDL R135, [R1+0x148] ;  /* 0x0001480001877983 */ /* 0x000ee80000100800 */
[----:B------:R-:W3:Y:S04]  /*c4a0*/  LDL R134, [R1+0x13c] ;  /* 0x00013c0001867983 */ /* 0x000ee80000100800 */
[----:B------:R-:W3:Y:S04]  /*c4b0*/  LDL R133, [R1+0x158] ;  /* 0x0001580001857983 */ /* 0x000ee80000100800 */
[----:B------:R-:W3:Y:S04]  /*c4c0*/  LDL R132, [R1+0x14c] ;  /* 0x00014c0001847983 */ /* 0x000ee80000100800 */
[----:B------:R-:W3:Y:S01]  /*c4d0*/  LDL R62, [R1+0x15c] ;  /* 0x00015c00013e7983 */ /* 0x000ee20000100800 */
[----:B----4-:R-:W-:Y:S01]  /*c4e0*/  IMAD.X R7, R2, 0x1, R16, P0 ;  /* 0x0000000102077824 */ /* 0x010fe200000e0610 */
[----:B-1----:R-:W-:-:S02]  /*c4f0*/  IADD3 R8, P0, R0, R61, RZ ;  /* 0x0000003d00087210 */ /* 0x002fc40007f1e0ff */
[----:B------:R-:W4:Y:S04]  /*c500*/  LDL R16, [R1+0x118] ;  /* 0x0001180001107983 */ /* 0x000f280000100800 */
[----:B------:R1:W-:Y:S01]  /*c510*/  LDGSTS.E [R5+0x2a00], [R6.64], P3 ;  /* 0x02a0000006057fae */ /* 0x0003e20009921846 */
[----:B------:R-:W-:-:S03]  /*c520*/  IMAD.X R9, R2, 0x1, R39, P0 ;  /* 0x0000000102097824 */ /* 0x000fc600000e0627 */
[----:B------:R-:W4:Y:S01]  /*c530*/  LDL R61, [R1+0x178] ;  /* 0x00017800013d7983 */ /* 0x000f220000100800 */
[----:B--2---:R-:W-:-:S03]  /*c540*/  IMAD.X R11, R2, 0x1, R15, P1 ;  /* 0x00000001020b7824 */ /* 0x004fc600008e060f */
[----:B------:R-:W2:Y:S01]  /*c550*/  LDL R39, [R1+0x188] ;  /* 0x0001880001277983 */ /* 0x000ea20000100800 */
[----:B-1----:R-:W-:-:S03]  /*c560*/  IADD3 R6, P1, R0, R60, RZ ;  /* 0x0000003c00067210 */ /* 0x002fc60007f3e0ff */
[----:B------:R1:W-:Y:S04]  /*c570*/  LDGSTS.E [R5+0x2e00], [R10.64], P3 ;  /* 0x02e000000a057fae */ /* 0x0003e80009921846 */
[----:B------:R-:W2:Y:S01]  /*c580*/  LDL R15, [R1+0x10c] ;  /* 0x00010c00010f7983 */ /* 0x000ea20000100800 */
[----:B---3--:R-:W-:-:S03]  /*c590*/  IMAD.X R7, R2, 0x1, R12, P1 ;  /* 0x0000000102077824 */ /* 0x008fc600008e060c */
[----:B------:R3:W-:Y:S01]  /*c5a0*/  LDGSTS.E [R5+0x3200], [R8.64], P3 ;  /* 0x0320000008057fae */ /* 0x0007e20009921846 */
[----:B-1----:R-:W-:-:S03]  /*c5b0*/  IADD3 R10, P0, R0, R13, RZ ;  /* 0x0000000d000a7210 */ /* 0x002fc60007f1e0ff */
[----:B------:R1:W-:Y:S04]  /*c5c0*/  LDGSTS.E [R5+0x3600], [R6.64], P3 ;  /* 0x0360000006057fae */ /* 0x0003e80009921846 */
[----:B------:R-:W2:Y:S01]  /*c5d0*/  LDL R13, [R1+0x128] ;  /* 0x00012800010d7983 */ /* 0x000ea20000100800 */
[----:B------:R-:W-:Y:S01]  /*c5e0*/  IMAD.X R11, R2, 0x1, R37, P0 ;  /* 0x00000001020b7824 */ /* 0x000fe200000e0625 */
[C---:B---3--:R-:W-:Y:S02]  /*c5f0*/  IADD3 R8, P1, R0.reuse, R38, RZ ;  /* 0x0000002600087210 */ /* 0x048fe40007f3e0ff */
[----:B------:R-:W3:Y:S01]  /*c600*/  LDL R12, [R1+0x11c] ;  /* 0x00011c00010c7983 */ /* 0x000ee20000100800 */
[----:B-1----:R-:W-:-:S03]  /*c610*/  IADD3 R6, P0, R0, R36, RZ ;  /* 0x0000002400067210 */ /* 0x002fc60007f1e0ff */
[----:B------:R1:W-:Y:S04]  /*c620*/  LDGSTS.E [R5+0x3a00], [R10.64], P3 ;  /* 0x03a000000a057fae */ /* 0x0003e80009921846 */
[----:B------:R-:W3:Y:S04]  /*c630*/  LDL R60, [R1+0x16c] ;  /* 0x00016c00013c7983 */ /* 0x000ee80000100800 */
        /* <DEDUP_REMOVED lines=9> */
[----:B------:R4:W-:Y:S04]  /*c6d0*/  LDGSTS.E [R5+0x4200], [R6.64], P3 ;  /* 0x0420000006057fae */ /* 0x0009e80009921846 */
[----:B------:R-:W3:Y:S01]  /*c6e0*/  LDL R19, [R1+0x1a8] ;  /* 0x0001a80001137983 */ /* 0x000ee20000100800 */
[----:B-1----:R-:W-:-:S03]  /*c6f0*/  IADD3 R8, P0, R0, R18, RZ ;  /* 0x0000001200087210 */ /* 0x002fc60007f1e0ff */
[----:B------:R-:W3:Y:S01]  /*c700*/  LDL R18, [R1+0x1c8] ;  /* 0x0001c80001127983 */ /* 0x000ee20000100800 */
[----:B------:R-:W-:-:S03]  /*c710*/  IMAD.X R11, R2, 0x1, R17, P1 ;  /* 0x00000001020b7824 */ /* 0x000fc600008e0611 */
[----:B------:R-:W3:Y:S04]  /*c720*/  LDL R17, [R1+0x1ac] ;  /* 0x0001ac0001117983 */ /* 0x000ee80000100800 */
[----:B------:R1:W-:Y:S01]  /*c730*/  LDGSTS.E [R5+0x4600], [R10.64], P3 ;  /* 0x046000000a057fae */ /* 0x0003e20009921846 */
        /* <DEDUP_REMOVED lines=8> */
[----:B------:R-:W3:Y:S04]  /*c7c0*/  LDL R12, [R1+0x1b8] ;  /* 0x0001b800010c7983 */ /* 0x000ee80000100800 */
[----:B------:R1:W-:Y:S01]  /*c7d0*/  LDGSTS.E [R5+0x4e00], [R6.64], P3 ;  /* 0x04e0000006057fae */ /* 0x0003e20009921846 */
[----:B------:R-:W-:-:S03]  /*c7e0*/  IMAD.X R11, R2, 0x1, R4, P0 ;  /* 0x00000001020b7824 */ /* 0x000fc600000e0604 */
[----:B------:R-:W4:Y:S01]  /*c7f0*/  LDL R4, [R1+0x1dc] ;  /* 0x0001dc0001047983 */ /* 0x000f220000100800 */
[----:B------:R-:W-:-:S03]  /*c800*/  IADD3 R8, P1, R0, R14, RZ ;  /* 0x0000000e00087210 */ /* 0x000fc60007f3e0ff */
[----:B------:R1:W-:Y:S04]  /*c810*/  LDGSTS.E [R5+0x5200], [R10.64], P3 ;  /* 0x052000000a057fae */ /* 0x0003e80009921846 */
[----:B------:R-:W4:Y:S01]  /*c820*/  LDL R14, [R1+0x1cc] ;  /* 0x0001cc00010e7983 */ /* 0x000f220000100800 */
[----:B-1----:R-:W-:Y:S01]  /*c830*/  IADD3 R6, P0, R0, R135, RZ ;  /* 0x0000008700067210 */ /* 0x002fe20007f1e0ff */
[----:B------:R-:W-:-:S04]  /*c840*/  IMAD.X R9, R2, 0x1, R134, P1 ;  /* 0x0000000102097824 */ /* 0x000fc800008e0686 */
[----:B------:R-:W-:Y:S01]  /*c850*/  IMAD.X R7, R2, 0x1, R132, P0 ;  /* 0x0000000102077824 */ /* 0x000fe200000e0684 */
[----:B------:R1:W-:Y:S01]  /*c860*/  LDGSTS.E [R5+0x5600], [R8.64], P3 ;  /* 0x0560000008057fae */ /* 0x0003e20009921846 */
[----:B------:R-:W-:-:S03]  /*c870*/  IADD3 R10, P1, R0, R133, RZ ;  /* 0x00000085000a7210 */ /* 0x000fc60007f3e0ff */
[----:B------:R1:W-:Y:S02]  /*c880*/  LDGSTS.E [R5+0x5a00], [R6.64], P3 ;  /* 0x05a0000006057fae */ /* 0x0003e40009921846 */
[----:B------:R-:W-:-:S05]  /*c890*/  IMAD.X R11, R2, 0x1, R62, P1 ;  /* 0x00000001020b7824 */ /* 0x000fca00008e063e */
[----:B------:R1:W-:Y:S02]  /*c8a0*/  LDGSTS.E [R5+0x5e00], [R10.64], P3 ;  /* 0x05e000000a057fae */ /* 0x0003e40009921846 */
[C---:B-1----:R-:W-:Y:S02]  /*c8b0*/  IADD3 R8, P0, R0.reuse, R63, RZ ;  /* 0x0000003f00087210 */ /* 0x042fe40007f1e0ff */
[----:B------:R-:W-:-:S03]  /*c8c0*/  IADD3 R6, P1, R0, R61, RZ ;  /* 0x0000003d00067210 */ /* 0x000fc60007f3e0ff */
[C---:B------:R-:W-:Y:S02]  /*c8d0*/  IMAD.X R9, R2.reuse, 0x1, R60, P0 ;  /* 0x0000000102097824 */ /* 0x040fe400000e063c */
[----:B------:R-:W-:-:S03]  /*c8e0*/  IMAD.X R7, R2, 0x1, R38, P1 ;  /* 0x0000000102077824 */ /* 0x000fc600008e0626 */
[----:B------:R1:W-:Y:S01]  /*c8f0*/  LDGSTS.E [R5+0x6200], [R8.64], P3 ;  /* 0x0620000008057fae */ /* 0x0003e20009921846 */
[----:B------:R-:W-:-:S03]  /*c900*/  IADD3 R10, P0, R0, R39, RZ ;  /* 0x00000027000a7210 */ /* 0x000fc60007f1e0ff */
[----:B------:R1:W-:Y:S02]  /*c910*/  LDGSTS.E [R5+0x6600], [R6.64], P3 ;  /* 0x0660000006057fae */ /* 0x0003e40009921846 */
[----:B------:R-:W-:Y:S01]  /*c920*/  IMAD.X R11, R2, 0x1, R36, P0 ;  /* 0x00000001020b7824 */ /* 0x000fe200000e0624 */
[----:B------:R-:W-:-:S04]  /*c930*/  UIADD3 UR4, UR4, 0x1, URZ ;  /* 0x0000000104047890 */ /* 0x000fc8000fffe03f */
[----:B------:R1:W-:Y:S02]  /*c940*/  LDGSTS.E [R5+0x6a00], [R10.64], P3 ;  /* 0x06a000000a057fae */ /* 0x0003e40009921846 */
[C---:B-1----:R-:W-:Y:S02]  /*c950*/  IADD3 R8, P1, R0.reuse, R37, RZ ;  /* 0x0000002500087210 */ /* 0x042fe40007f3e0ff */
[----:B------:R-:W-:Y:S01]  /*c960*/  IADD3 R6, P0, R0, R19, RZ ;  /* 0x0000001300067210 */ /* 0x000fe20007f1e0ff */
[----:B------:R-:W-:-:S04]  /*c970*/  IMAD.MOV.U32 R195, RZ, RZ, c[0x0][0x188] ;  /* 0x00006200ffc37624 */ /* 0x000fc800078e00ff */
[----:B------:R-:W-:Y:S01]  /*c980*/  IMAD.X R7, R2, 0x1, R17, P0 ;  /* 0x0000000102077824 */ /* 0x000fe200000e0611 */
[----:B------:R-:W-:Y:S01]  /*c990*/  IADD3 R10, P2, R0, R18, RZ ;  /* 0x00000012000a7210 */ /* 0x000fe20007f5e0ff */
[----:B------:R-:W-:Y:S02]  /*c9a0*/  IMAD.MOV.U32 R194, RZ, RZ, c[0x0][0x18c] ;  /* 0x00006300ffc27624 */ /* 0x000fe400078e00ff */
[----:B------:R-:W-:Y:S02]  /*c9b0*/  IMAD.SHL.U32 R195, R195, 0x20, RZ ;  /* 0x00000020c3c37824 */ /* 0x000fe400078e00ff */
[----:B------:R-:W-:-:S03]  /*c9c0*/  IMAD.SHL.U32 R194, R194, 0x20, RZ ;  /* 0x00000020c2c27824 */ /* 0x000fc600078e00ff */
[----:B------:R-:W-:Y:S02]  /*c9d0*/  SHF.R.S32.HI R195, RZ, 0x1f, R195 ;  /* 0x0000001fffc37819 */ /* 0x000fe400000114c3 */
[----:B------:R-:W-:Y:S01]  /*c9e0*/  SHF.R.S32.HI R194, RZ, 0x1f, R194 ;  /* 0x0000001fffc27819 */ /* 0x000fe200000114c2 */
[----:B------:R-:W-:Y:S01]  /*c9f0*/  UIADD3 UR5, UR5, -0x20, URZ ;  /* 0xffffffe005057890 */ /* 0x000fe2000fffe03f */
[----:B--2---:R-:W-:-:S05]  /*ca00*/  IMAD.X R9, R2, 0x1, R13, P1 ;  /* 0x0000000102097824 */ /* 0x004fca00008e060d */
[----:B------:R4:W-:Y:S01]  /*ca10*/  LDGSTS.E [R5+0x6e00], [R8.64], P3 ;  /* 0x06e0000008057fae */ /* 0x0009e20009921846 */
[----:B---3--:R-:W-:-:S03]  /*ca20*/  IADD3 R12, P1, R0, R12, RZ ;  /* 0x0000000c000c7210 */ /* 0x008fc60007f3e0ff */
[----:B------:R1:W-:Y:S01]  /*ca30*/  LDGSTS.E [R5+0x7200], [R6.64], P3 ;  /* 0x0720000006057fae */ /* 0x0003e20009921846 */
[----:B----4-:R-:W-:Y:S01]  /*ca40*/  IADD3 R8, P0, R0, R16, RZ ;  /* 0x0000001000087210 */ /* 0x010fe20007f1e0ff */
[----:B------:R-:W-:-:S05]  /*ca50*/  IMAD.X R13, R2, 0x1, R15, P1 ;  /* 0x00000001020d7824 */ /* 0x000fca00008e060f */
[----:B------:R1:W-:Y:S01]  /*ca60*/  LDGSTS.E [R5+0x7600], [R12.64], P3 ;  /* 0x076000000c057fae */ /* 0x0003e20009921846 */
[C---:B------:R-:W-:Y:S01]  /*ca70*/  IMAD.X R9, R2.reuse, 0x1, R4, P0 ;  /* 0x0000000102097824 */ /* 0x040fe200000e0604 */
[----:B------:R-:W-:Y:S01]  /*ca80*/  ISETP.NE.U32.AND P0, PT, R211, UR4, PT ;  /* 0x00000004d3007c0c */ /* 0x000fe2000bf05070 */
[----:B------:R-:W-:Y:S02]  /*ca90*/  IMAD.MOV.U32 R4, RZ, RZ, c[0x0][0x188] ;  /* 0x00006200ff047624 */ /* 0x000fe400078e00ff */
[----:B------:R-:W-:Y:S02]  /*caa0*/  IMAD.X R11, R2, 0x1, R14, P2 ;  /* 0x00000001020b7824 */ /* 0x000fe400010e060e */
[----:B------:R-:W-:Y:S02]  /*cab0*/  IMAD.MOV.U32 R14, RZ, RZ, c[0x0][0x18c] ;  /* 0x00006300ff0e7624 */ /* 0x000fe400078e00ff */
[----:B------:R-:W-:Y:S01]  /*cac0*/  IMAD.SHL.U32 R4, R4, 0x20, RZ ;  /* 0x0000002004047824 */ /* 0x000fe200078e00ff */
[----:B------:R1:W-:Y:S01]  /*cad0*/  LDGSTS.E [R5+0x7a00], [R10.64], P3 ;  /* 0x07a000000a057fae */ /* 0x0003e20009921846 */
[----:B------:R-:W-:-:S03]  /*cae0*/  IMAD.SHL.U32 R14, R14, 0x20, RZ ;  /* 0x000000200e0e7824 */ /* 0x000fc600078e00ff */
[----:B------:R-:W-:Y:S01]  /*caf0*/  LEA R196, P2, R4, R196, 0x2 ;  /* 0x000000c404c47211 */ /* 0x000fe200078410ff */
[----:B------:R1:W-:Y:S01]  /*cb00*/  LDGSTS.E [R5+0x7e00], [R8.64], P3 ;  /* 0x07e0000008057fae */ /* 0x0003e20009921846 */
[C---:B------:R-:W-:Y:S02]  /*cb10*/  LEA R0, P1, R14.reuse, R0, 0x2 ;  /* 0x000000000e007211 */ /* 0x040fe400078210ff */
[----:B------:R-:W-:Y:S01]  /*cb20*/  SHF.L.U64.HI R14, R14, 0x2, R194 ;  /* 0x000000020e0e7819 */ /* 0x000fe200000102c2 */
[----:B------:R-:W0:Y:S01]  /*cb30*/  LDGDEPBAR ;  /* 0x00000000000079af */ /* 0x000e220000000000 */
[----:B------:R-:W-:-:S03]  /*cb40*/  SHF.L.U64.HI R4, R4, 0x2, R195 ;  /* 0x0000000204047819 */ /* 0x000fc600000102c3 */
[----:B------:R-:W-:Y:S02]  /*cb50*/  IMAD.X R2, R2, 0x1, R14, P1 ;  /* 0x0000000102027824 */ /* 0x000fe400008e060e */
[----:B------:R-:W-:Y:S01]  /*cb60*/  IMAD.X R3, R3, 0x1, R4, P2 ;  /* 0x0000000103037824 */ /* 0x000fe200010e0604 */
[----:B------:R-:W-:Y:S01]  /*cb70*/  @!P0 CALL.REL.NOINC `(.L_x_0) ;  /* 0x0000001000008944 */ /* 0x000fe20003c00000 */
[----:B------:R-:W-:Y:S05]  /*cb80*/  BRA `(.L_x_1) ;  /* 0xffffd3f000007947 */ /* 0x000fea000383ffff */
.L_x_0:
[----:B------:R-:W-:-:S04]  /*cb90*/  DEPBAR.LE SB0, 0x0 ;  /* 0x000080000000791a */ /* 0x000fc80000000000 */
[----:B-1----:R-:W-:Y:S01]  /*cba0*/  IMAD.MOV.U32 R4, RZ, RZ, R160 ;  /* 0x000000ffff047224 */ /* 0x002fe200078e00a0 */
[C---:B------:R-:W-:Y:S01]  /*cbb0*/  LOP3.LUT R3, R212.reuse, 0x20, RZ, 0x3c, !PT ;  /* 0x00000020d4037812 */ /* 0x040fe200078e3cff */
[----:B------:R-:W-:Y:S01]  /*cbc0*/  BAR.SYNC.DEFER_BLOCKING 0x0 ;  /* 0x0000000000007b1d */ /* 0x000fe20000010000 */
[----:B------:R-:W-:Y:S01]  /*cbd0*/  IMAD.MOV.U32 R5, RZ, RZ, R156 ;  /* 0x000000ffff057224 */ /* 0x000fe200078e009c */
[C---:B------:R-:W-:Y:S01]  /*cbe0*/  LOP3.LUT R2, R212.reuse, 0x40, RZ, 0x3c, !PT ;  /* 0x00000040d4027812 */ /* 0x040fe200078e3cff */
[----:B------:R-:W-:Y:S01]  /*cbf0*/  IMAD.MOV.U32 R6, RZ, RZ, R152 ;  /* 0x000000ffff067224 */ /* 0x000fe200078e0098 */
[----:B------:R-:W-:Y:S01]  /*cc00*/  LOP3.LUT R0, R212, 0x60, RZ, 0x3c, !PT ;  /* 0x00000060d4007812 */ /* 0x000fe200078e3cff */
[----:B------:R-:W-:Y:S01]  /*cc10*/  IMAD.MOV.U32 R7, RZ, RZ, R124 ;  /* 0x000000ffff077224 */ /* 0x000fe200078e007c */
[C---:B-----5:R-:W-:Y:S01]  /*cc20*/  LOP3.LUT R144, R204.reuse, 0xf4, R205, 0xfe, !PT ;  /* 0x000000f4cc907812 */ /* 0x060fe200078efecd */
[----:B------:R-:W-:Y:S01]  /*cc30*/  IMAD.MOV.U32 R8, RZ, RZ, R161 ;  /* 0x000000ffff087224 */ /* 0x000fe200078e00a1 */
[C---:B------:R-:W-:Y:S01]  /*cc40*/  LOP3.LUT R145, R204.reuse, 0xf6, R205, 0xfe, !PT ;  /* 0x000000f6cc917812 */ /* 0x040fe200078efecd */
[----:B------:R-:W-:Y:S01]  /*cc50*/  IMAD.MOV.U32 R9, RZ, RZ, R157 ;  /* 0x000000ffff097224 */ /* 0x000fe200078e009d */
[C---:B------:R-:W-:Y:S01]  /*cc60*/  LOP3.LUT R146, R204.reuse, 0xf8, R205, 0xfe, !PT ;  /* 0x000000f8cc927812 */ /* 0x040fe200078efecd */
[----:B------:R-:W-:Y:S01]  /*cc70*/  IMAD.MOV.U32 R10, RZ, RZ, R153 ;  /* 0x000000ffff0a7224 */ /* 0x000fe200078e0099 */
[----:B------:R-:W-:Y:S01]  /*cc80*/  STL [R1], R144 ;  /* 0x0000009001007387 */ /* 0x000fe20000100800 */
[----:B------:R-:W-:Y:S01]  /*cc90*/  IMAD.MOV.U32 R11, RZ, RZ, R125 ;  /* 0x000000ffff0b7224 */ /* 0x000fe200078e007d */
[C---:B------:R-:W-:Y:S01]  /*cca0*/  LOP3.LUT R217, R204.reuse, R205, RZ, 0xfc, !PT ;  /* 0x000000cdccd97212 */ /* 0x040fe200078efcff */
[----:B------:R-:W-:Y:S01]  /*ccb0*/  IMAD.MOV.U32 R12, RZ, RZ, R162 ;  /* 0x000000ffff0c7224 */ /* 0x000fe200078e00a2 */
[C-C-:B------:R-:W-:Y:S01]  /*ccc0*/  LOP3.LUT R216, R204.reuse, 0x2, R205.reuse, 0xfe, !PT ;  /* 0x00000002ccd87812 */ /* 0x140fe200078efecd */
[----:B------:R-:W-:Y:S01]  /*ccd0*/  IMAD.MOV.U32 R13, RZ, RZ, R158 ;  /* 0x000000ffff0d7224 */ /* 0x000fe200078e009e */
[C-C-:B------:R-:W-:Y:S01]  /*cce0*/  LOP3.LUT R156, R204.reuse, 0x42, R205.reuse, 0xfe, !PT ;  /* 0x00000042cc9c7812 */ /* 0x140fe200078efecd */
[----:B------:R-:W-:Y:S01]  /*ccf0*/  IMAD.MOV.U32 R14, RZ, RZ, R154 ;  /* 0x000000ffff0e7224 */ /* 0x000fe200078e009a */
[C-C-:B------:R-:W-:Y:S01]  /*cd00*/  LOP3.LUT R157, R204.reuse, 0x44, R205.reuse, 0xfe, !PT ;  /* 0x00000044cc9d7812 */ /* 0x140fe200078efecd */
[----:B------:R-:W-:Y:S01]  /*cd10*/  IMAD.MOV.U32 R15, RZ, RZ, R126 ;  /* 0x000000ffff0f7224 */ /* 0x000fe200078e007e */
[C---:B------:R-:W-:Y:S01]  /*cd20*/  LOP3.LUT R158, R204.reuse, 0x46, R205, 0xfe, !PT ;  /* 0x00000046cc9e7812 */ /* 0x040fe200078efecd */
[----:B------:R-:W-:Y:S01]  /*cd30*/  IMAD.MOV.U32 R16, RZ, RZ, R25 ;  /* 0x000000ffff107224 */ /* 0x000fe200078e0019 */
[----:B------:R1:W-:Y:S01]  /*cd40*/  STS.128 [R208], R4 ;  /* 0x00000004d0007388 */ /* 0x0003e20000000c00 */
[----:B------:R-:W-:Y:S01]  /*cd50*/  IMAD.MOV.U32 R17, RZ, RZ, R33 ;  /* 0x000000ffff117224 */ /* 0x000fe200078e0021 */
[C---:B------:R-:W-:Y:S01]  /*cd60*/  LOP3.LUT R25, R204.reuse, 0x34, R205, 0xfe, !PT ;  /* 0x00000034cc197812 */ /* 0x040fe200078efecd */
[----:B------:R-:W-:Y:S01]  /*cd70*/  IMAD.MOV.U32 R18, RZ, RZ, R45 ;  /* 0x000000ffff127224 */ /* 0x000fe200078e002d */
[----:B------:R2:W-:Y:S01]  /*cd80*/  STS.128 [R208+0x400], R8 ;  /* 0x00040008d0007388 */ /* 0x0005e20000000c00 */
        /* <DEDUP_REMOVED lines=9> */
[C-C-:B------:R-:W-:Y:S01]  /*ce20*/  LOP3.LUT R159, R204.reuse, 0x48, R205.reuse, 0xfe, !PT ;  /* 0x00000048cc9f7812 */ /* 0x140fe200078efecd */
[----:B------:R-:W-:Y:S01]  /*ce30*/  IMAD.MOV.U32 R36, RZ, RZ, R26 ;  /* 0x000000ffff247224 */ /* 0x000fe200078e001a */
[C-C-:B------:R-:W-:Y:S01]  /*ce40*/  LOP3.LUT R26, R204.reuse, 0x36, R205.reuse, 0xfe, !PT ;  /* 0x00000036cc1a7812 */ /* 0x140fe200078efecd */
[----:B-1----:R-:W-:Y:S01]  /*ce50*/  IMAD.MOV.U32 R4, RZ, RZ, R24 ;  /* 0x000000ffff047224 */ /* 0x002fe200078e0018 */
[----:B------:R-:W-:Y:S01]  /*ce60*/  STS.128 [R208+0x480], R124 ;  /* 0x0004807cd0007388 */ /* 0x000fe20000000c00 */
[----:B------:R-:W-:Y:S01]  /*ce70*/  IMAD.MOV.U32 R5, RZ, RZ, R32 ;  /* 0x000000ffff057224 */ /* 0x000fe200078e0020 */
[C-C-:B------:R-:W-:Y:S01]  /*ce80*/  LOP3.LUT R24, R204.reuse, 0x32, R205.reuse, 0xfe, !PT ;  /* 0x00000032cc187812 */ /* 0x140fe200078efecd */
[----:B------:R-:W-:Y:S01]  /*ce90*/  IMAD.MOV.U32 R6, RZ, RZ, R44 ;  /* 0x000000ffff067224 */ /* 0x000fe200078e002c */
[C-C-:B------:R-:W-:Y:S01]  /*cea0*/  LOP3.LUT R162, R204.reuse, 0x4e, R205.reuse, 0xfe, !PT ;  /* 0x0000004ecca27812 */ /* 0x140fe200078efecd */
[----:B------:R-:W-:Y:S01]  /*ceb0*/  IMAD.MOV.U32 R7, RZ, RZ, R56 ;  /* 0x000000ffff077224 */ /* 0x000fe200078e0038 */
[C-C-:B------:R-:W-:Y:S01]  /*cec0*/  LOP3.LUT R163, R204.reuse, 0x50, R205.reuse, 0xfe, !PT ;  /* 0x00000050cca37812 */ /* 0x140fe200078efecd */
[----:B--2---:R-:W-:Y:S01]  /*ced0*/  IMAD.MOV.U32 R8, RZ, RZ, R20 ;  /* 0x000000ffff087224 */ /* 0x004fe200078e0014 */
[C-C-:B------:R-:W-:Y:S01]  /*cee0*/  LOP3.LUT R164, R204.reuse, 0x52, R205.reuse, 0xfe, !PT ;  /* 0x00000052cca47812 */ /* 0x140fe200078efecd */
[----:B------:R-:W-:Y:S01]  /*cef0*/  IMAD.MOV.U32 R9, RZ, RZ, R28 ;  /* 0x000000ffff097224 */ /* 0x000fe200078e001c */
[----:B------:R1:W-:Y:S01]  /*cf00*/  STS.128 [R208+0x100], R4 ;  /* 0x00010004d0007388 */ /* 0x0003e20000000c00 */
[----:B------:R-:W-:Y:S01]  /*cf10*/  IMAD.MOV.U32 R10, RZ, RZ, R40 ;  /* 0x000000ffff0a7224 */ /* 0x000fe200078e0028 */
[C-C-:B------:R-:W-:Y:S01]  /*cf20*/  LOP3.LUT R28, R204.reuse, 0x3a, R205.reuse, 0xfe, !PT ;  /* 0x0000003acc1c7812 */ /* 0x140fe200078efecd */
[----:B------:R-:W-:Y:S01]  /*cf30*/  IMAD.MOV.U32 R11, RZ, RZ, R52 ;  /* 0x000000ffff0b7224 */ /* 0x000fe200078e0034 */
[C-C-:B------:R-:W-:Y:S01]  /*cf40*/  LOP3.LUT R165, R204.reuse, 0x54, R205.reuse, 0xfe, !PT ;  /* 0x00000054cca57812 */ /* 0x140fe200078efecd */
[----:B---3--:R-:W-:Y:S01]  /*cf50*/  IMAD.MOV.U32 R15, RZ, RZ, R54 ;  /* 0x000000ffff0f7224 */ /* 0x008fe200078e0036 */
[C-C-:B------:R-:W-:Y:S01]  /*cf60*/  LOP3.LUT R166, R204.reuse, 0x56, R205.reuse, 0xfe, !PT ;  /* 0x00000056cca67812 */ /* 0x140fe200078efecd */
[----:B----4-:R-:W-:Y:S01]  /*cf70*/  IMAD.MOV.U32 R19, RZ, RZ, R48 ;  /* 0x000000ffff137224 */ /* 0x010fe200078e0030 */
[----:B------:R2:W-:Y:S01]  /*cf80*/  STS.128 [R208+0x200], R8 ;  /* 0x00020008d0007388 */ /* 0x0005e20000000c00 */
[----:B------:R-:W-:Y:S01]  /*cf90*/  IMAD.MOV.U32 R37, RZ, RZ, R34 ;  /* 0x000000ffff257224 */ /* 0x000fe200078e0022 */
[C-C-:B------:R-:W-:Y:S01]  /*cfa0*/  LOP3.LUT R167, R204.reuse, 0x58, R205.reuse, 0xfe, !PT ;  /* 0x00000058cca77812 */ /* 0x140fe200078efecd */
[----:B------:R-:W-:Y:S01]  /*cfb0*/  IMAD.MOV.U32 R38, RZ, RZ, R46 ;  /* 0x000000ffff267224 */ /* 0x000fe200078e002e */
[C---:B------:R-:W-:Y:S01]  /*cfc0*/  LOP3.LUT R172, R204.reuse, 0x62, R205, 0xfe, !PT ;  /* 0x00000062ccac7812 */ /* 0x040fe200078efecd */
[----:B------:R-:W-:Y:S01]  /*cfd0*/  IMAD.MOV.U32 R56, RZ, RZ, R27 ;  /* 0x000000ffff387224 */ /* 0x000fe200078e001b */
[C---:B------:R-:W-:Y:S01]  /*cfe0*/  LOP3.LUT R27, R204.reuse, 0x38, R205, 0xfe, !PT ;  /* 0x00000038cc1b7812 */ /* 0x040fe200078efecd */
[----:B------:R-:W-:Y:S01]  /*cff0*/  IMAD.MOV.U32 R57, RZ, RZ, R35 ;  /* 0x000000ffff397224 */ /* 0x000fe200078e0023 */
[----:B------:R-:W-:Y:S01]  /*d000*/  STS.128 [R208+0x180], R36 ;  /* 0x00018024d0007388 */ /* 0x000fe20000000c00 */
[----:B-1----:R-:W-:Y:S01]  /*d010*/  IMAD.MOV.U32 R4, RZ, RZ, R21 ;  /* 0x000000ffff047224 */ /* 0x002fe200078e0015 */
[C---:B------:R-:W-:Y:S01]  /*d020*/  LOP3.LUT R173, R204.reuse, 0x64, R205, 0xfe, !PT ;  /* 0x00000064ccad7812 */ /* 0x040fe200078efecd */
[----:B------:R-:W-:Y:S01]  /*d030*/  IMAD.MOV.U32 R5, RZ, RZ, R29 ;  /* 0x000000ffff057224 */ /* 0x000fe200078e001d */
[C---:B------:R-:W-:Y:S01]  /*d040*/  LOP3.LUT R29, R204.reuse, 0x3c, R205, 0xfe, !PT ;  /* 0x0000003ccc1d7812 */ /* 0x040fe200078efecd */
[----:B------:R-:W-:Y:S01]  /*d050*/  IMAD.MOV.U32 R6, RZ, RZ, R41 ;  /* 0x000000ffff067224 */ /* 0x000fe200078e0029 */
[C---:B------:R-:W-:Y:S01]  /*d060*/  LOP3.LUT R174, R204.reuse, 0x66, R205, 0xfe, !PT ;  /* 0x00000066ccae7812 */ /* 0x040fe200078efecd */
[----:B------:R-:W-:Y:S01]  /*d070*/  IMAD.MOV.U32 R7, RZ, RZ, R53 ;  /* 0x000000ffff077224 */ /* 0x000fe200078e0035 */
[C---:B------:R-:W-:Y:S01]  /*d080*/  LOP3.LUT R175, R204.reuse, 0x68, R205, 0xfe, !PT ;  /* 0x00000068ccaf7812 */ /* 0x040fe200078efecd */
[----:B--2---:R-:W-:Y:S01]  /*d090*/  IMAD.MOV.U32 R11, RZ, RZ, R49 ;  /* 0x000000ffff0b7224 */ /* 0x004fe200078e0031 */
[C---:B------:R-:W-:Y:S01]  /*d0a0*/  LOP3.LUT R180, R204.reuse, 0x72, R205, 0xfe, !PT ;  /* 0x00000072ccb47812 */ /* 0x040fe200078efecd */
[----:B------:R-:W-:Y:S01]  /*d0b0*/  IMAD.MOV.U32 R58, RZ, RZ, R47 ;  /* 0x000000ffff3a7224 */ /* 0x000fe200078e002f */
[----:B------:R1:W-:Y:S01]  /*d0c0*/  STS.128 [R208+0x600], R4 ;  /* 0x00060004d0007388 */ /* 0x0003e20000000c00 */
[----:B------:R-:W-:Y:S01]  /*d0d0*/  IMAD.MOV.U32 R12, RZ, RZ, R22 ;  /* 0x000000ffff0c7224 */ /* 0x000fe200078e0016 */
[C-C-:B------:R-:W-:Y:S01]  /*d0e0*/  LOP3.LUT R181, R204.reuse, 0x74, R205.reuse, 0xfe, !PT ;  /* 0x00000074ccb57812 */ /* 0x140fe200078efecd */
[----:B------:R-:W-:Y:S01]  /*d0f0*/  IMAD.MOV.U32 R13, RZ, RZ, R30 ;  /* 0x000000ffff0d7224 */ /* 0x000fe200078e001e */
[----:B------:R-:W-:Y:S01]  /*d100*/  STS.128 [R208+0x580], R56 ;  /* 0x00058038d0007388 */ /* 0x000fe20000000c00 */
[----:B------:R-:W-:Y:S01]  /*d110*/  IMAD.MOV.U32 R14, RZ, RZ, R42 ;  /* 0x000000ffff0e7224 */ /* 0x000fe200078e002a */
[C---:B------:R-:W-:Y:S01]  /*d120*/  LOP3.LUT R30, R204.reuse, 0x3e, R205, 0xfe, !PT ;  /* 0x0000003ecc1e7812 */ /* 0x040fe200078efecd */
        /* <DEDUP_REMOVED lines=8> */
[----:B------:R-:W-:Y:S01]  /*d1b0*/  IMAD.MOV.U32 R17, RZ, RZ, R184 ;  /* 0x000000ffff117224 */ /* 0x000fe200078e00b8 */
[----:B------:R-:W-:Y:S01]  /*d1c0*/  STS.128 [R208+0x680], R52 ;  /* 0x00068034d0007388 */ /* 0x000fe20000000c00 */
[----:B-1----:R-:W-:Y:S01]  /*d1d0*/  IMAD.MOV.U32 R7, RZ, RZ, R50 ;  /* 0x000000ffff077224 */ /* 0x002fe200078e0032 */
[C-C-:B------:R-:W-:Y:S01]  /*d1e0*/  LOP3.LUT R183, R204.reuse, 0x78, R205.reuse, 0xfe, !PT ;  /* 0x00000078ccb77812 */ /* 0x140fe200078efecd */
        /* <DEDUP_REMOVED lines=20> */
[----:B--2---:R-:W-:Y:S01]  /*d330*/  IMAD.MOV.U32 R12, RZ, RZ, R120 ;  /* 0x000000ffff0c7224 */ /* 0x004fe200078e0078 */
[C-C-:B------:R-:W-:Y:S01]  /*d340*/  LOP3.LUT R184, R204.reuse, 0x7a, R205.reuse, 0xfe, !PT ;  /* 0x0000007accb87812 */ /* 0x140fe200078efecd */
[----:B------:R-:W-:Y:S01]  /*d350*/  IMAD.MOV.U32 R13, RZ, RZ, R96 ;  /* 0x000000ffff0d7224 */ /* 0x000fe200078e0060 */
[----:B------:R-:W-:Y:S01]  /*d360*/  STS.128 [R208+0x780], R48 ;  /* 0x00078030d0007388 */ /* 0x000fe20000000c00 */
[----:B------:R-:W-:Y:S01]  /*d370*/  IMAD.MOV.U32 R14, RZ, RZ, R92 ;  /* 0x000000ffff0e7224 */ /* 0x000fe200078e005c */
[C---:B------:R-:W-:Y:S01]  /*d380*/  LOP3.LUT R185, R204.reuse, 0x7c, R205, 0xfe, !PT ;  /* 0x0000007cccb97812 */ /* 0x040fe200078efecd */
[----:B------:R-:W-:Y:S01]  /*d390*/  IMAD.MOV.U32 R15, RZ, RZ, R88 ;  /* 0x000000ffff0f7224 */ /* 0x000fe200078e0058 */
[----:B------:R-:W-:Y:S01]  /*d3a0*/  BAR.SYNC.DEFER_BLOCKING 0x0 ;  /* 0x0000000000007b1d */ /* 0x000fe20000010000 */
[----:B-1----:R-:W-:Y:S01]  /*d3b0*/  IMAD.MOV.U32 R16, RZ, RZ, R121 ;  /* 0x000000ffff107224 */ /* 0x002fe200078e0079 */
[C---:B------:R-:W-:Y:S01]  /*d3c0*/  LOP3.LUT R186, R204.reuse, 0x7e, R205, 0xfe, !PT ;  /* 0x0000007eccba7812 */ /* 0x040fe200078efecd */
[----:B------:R-:W-:Y:S01]  /*d3d0*/  IMAD.MOV.U32 R17, RZ, RZ, R97 ;  /* 0x000000ffff117224 */ /* 0x000fe200078e0061 */
[C---:B------:R-:W-:Y:S01]  /*d3e0*/  LOP3.LUT R187, R204.reuse, 0x80, R205, 0xfe, !PT ;  /* 0x00000080ccbb7812 */ /* 0x040fe200078efecd */
[----:B------:R-:W-:Y:S01]  /*d3f0*/  IMAD.MOV.U32 R18, RZ, RZ, R93 ;  /* 0x000000ffff127224 */ /* 0x000fe200078e005d */
[C---:B---3--:R-:W-:Y:S01]  /*d400*/  LOP3.LUT R4, R204.reuse, 0xa, R205, 0xfe, !PT ;  /* 0x0000000acc047812 */ /* 0x048fe200078efecd */
[----:B------:R-:W-:Y:S01]  /*d410*/  IMAD.MOV.U32 R19, RZ, RZ, R89 ;  /* 0x000000ffff137224 */ /* 0x000fe200078e0059 */
[C-C-:B------:R-:W-:Y:S01]  /*d420*/  LOP3.LUT R5, R204.reuse, 0xc, R205.reuse, 0xfe, !PT ;  /* 0x0000000ccc057812 */ /* 0x140fe200078efecd */
        /* <DEDUP_REMOVED lines=9> */
[C---:B------:R-:W-:Y:S01]  /*d4c0*/  LOP3.LUT R190, R204.reuse, 0x86, R205, 0xfe, !PT ;  /* 0x00000086ccbe7812 */ /* 0x040fe200078efecd */
[----:B------:R-:W-:Y:S01]  /*d4d0*/  IMAD.MOV.U32 R21, RZ, RZ, R99 ;  /* 0x000000ffff157224 */ /* 0x000fe200078e0063 */
[C---:B------:R-:W-:Y:S01]  /*d4e0*/  LOP3.LUT R191, R204.reuse, 0x88, R205, 0xfe, !PT ;  /* 0x00000088ccbf7812 */ /* 0x040fe200078efecd */
[----:B------:R-:W-:Y:S01]  /*d4f0*/  IMAD.MOV.U32 R22, RZ, RZ, R95 ;  /* 0x000000ffff167224 */ /* 0x000fe200078e005f */
[C---:B------:R-:W-:Y:S01]  /*d500*/  LOP3.LUT R192, R204.reuse, 0x8a, R205, 0xfe, !PT ;  /* 0x0000008accc07812 */ /* 0x040fe200078efecd */
[----:B------:R-:W-:Y:S01]  /*d510*/  IMAD.MOV.U32 R23, RZ, RZ, R91 ;  /* 0x000000ffff177224 */ /* 0x000fe200078e005b */
[----:B------:R-:W1:Y:S01]  /*d520*/  LDS.128 R44, [R212] ;  /* 0x00000000d42c7984 */ /* 0x000e620000000c00 */
[C-C-:B------:R-:W-:Y:S01]  /*d530*/  LOP3.LUT R193, R204.reuse, 0x8c, R205.reuse, 0xfe, !PT ;  /* 0x0000008cccc17812 */ /* 0x140fe200078efecd */
[----:B------:R-:W-:Y:S01]  /*d540*/  IMAD.MOV.U32 R147, RZ, RZ, R104 ;  /* 0x000000ffff937224 */ /* 0x000fe200078e0068 */
[C-C-:B------:R-:W-:Y:S01]  /*d550*/  LOP3.LUT R194, R204.reuse, 0x8e, R205.reuse, 0xfe, !PT ;  /* 0x0000008eccc27812 */ /* 0x140fe200078efecd */
[----:B------:R-:W-:Y:S01]  /*d560*/  LDS.128 R48, [R212+0x800] ;  /* 0x00080000d4307984 */ /* 0x000fe20000000c00 */
[C---:B------:R-:W-:Y:S01]  /*d570*/  LOP3.LUT R195, R204.reuse, 0x90, R205, 0xfe, !PT ;  /* 0x00000090ccc37812 */ /* 0x040fe200078efecd */
[----:B------:R-:W-:Y:S01]  /*d580*/  IMAD.MOV.U32 R151, RZ, RZ, R105 ;  /* 0x000000ffff977224 */ /* 0x000fe200078e0069 */
[C-C-:B------:R-:W-:Y:S01]  /*d590*/  LOP3.LUT R196, R204.reuse, 0x92, R205.reuse, 0xfe, !PT ;  /* 0x00000092ccc47812 */ /* 0x140fe200078efecd */
[----:B------:R-:W-:Y:S01]  /*d5a0*/  LDS.128 R136, [R212+0x1000] ;  /* 0x00100000d4887984 */ /* 0x000fe20000000c00 */
[C-C-:B------:R-:W-:Y:S01]  /*d5b0*/  LOP3.LUT R197, R204.reuse, 0x94, R205.reuse, 0xfe, !PT ;  /* 0x00000094ccc57812 */ /* 0x140fe200078efecd */
[----:B------:R-:W-:Y:S01]  /*d5c0*/  IMAD.MOV.U32 R144, RZ, RZ, R80 ;  /* 0x000000ffff907224 */ /* 0x000fe200078e0050 */
[C-C-:B------:R-:W-:Y:S01]  /*d5d0*/  LOP3.LUT R198, R204.reuse, 0x96, R205.reuse, 0xfe, !PT ;  /* 0x00000096ccc67812 */ /* 0x140fe200078efecd */
[----:B------:R-:W-:Y:S01]  /*d5e0*/  LDS.128 R92, [R212+0x1800] ;  /* 0x00180000d45c7984 */ /* 0x000fe20000000c00 */
[C---:B------:R-:W-:Y:S01]  /*d5f0*/  LOP3.LUT R199, R204.reuse, 0x98, R205, 0xfe, !PT ;  /* 0x00000098ccc77812 */ /* 0x040fe200078efecd */
[----:B------:R-:W-:Y:S01]  /*d600*/  IMAD.MOV.U32 R148, RZ, RZ, R81 ;  /* 0x000000ffff947224 */ /* 0x000fe200078e0051 */
[C-C-:B------:R-:W-:Y:S01]  /*d610*/  LOP3.LUT R200, R204.reuse, 0x9a, R205.reuse, 0xfe, !PT ;  /* 0x0000009accc87812 */ /* 0x140fe200078efecd */
[----:B------:R-:W2:Y:S01]  /*d620*/  LDS.128 R40, [R3] ;  /* 0x0000000003287984 */ /* 0x000ea20000000c00 */
[C---:B------:R-:W-:Y:S01]  /*d630*/  LOP3.LUT R201, R204.reuse, 0x9c, R205, 0xfe, !PT ;  /* 0x0000009cccc97812 */ /* 0x040fe200078efecd */
[----:B------:R-:W-:Y:S01]  /*d640*/  IMAD.MOV.U32 R149, RZ, RZ, R85 ;  /* 0x000000ffff957224 */ /* 0x000fe200078e0055 */
[C-C-:B------:R-:W-:Y:S01]  /*d650*/  LOP3.LUT R202, R204.reuse, 0x9e, R205.reuse, 0xfe, !PT ;  /* 0x0000009eccca7812 */ /* 0x140fe200078efecd */
[----:B------:R-:W-:Y:S01]  /*d660*/  LDS.128 R60, [R3+0x800] ;  /* 0x00080000033c7984 */ /* 0x000fe20000000c00 */
[C---:B------:R-:W-:Y:S01]  /*d670*/  LOP3.LUT R203, R204.reuse, 0xa0, R205, 0xfe, !PT ;  /* 0x000000a0cccb7812 */ /* 0x040fe200078efecd */
[----:B------:R-:W-:Y:S01]  /*d680*/  IMAD.MOV.U32 R150, RZ, RZ, R101 ;  /* 0x000000ffff967224 */ /* 0x000fe200078e0065 */
[C-C-:B------:R-:W-:Y:S01]  /*d690*/  LOP3.LUT R206, R204.reuse, 0xa2, R205.reuse, 0xfe, !PT ;  /* 0x000000a2ccce7812 */ /* 0x140fe200078efecd */
[----:B------:R-:W-:Y:S01]  /*d6a0*/  LDS.128 R132, [R3+0x1000] ;  /* 0x0010000003847984 */ /* 0x000fe20000000c00 */
[----:B------:R-:W-:-:S02]  /*d6b0*/  LOP3.LUT R207, R204, 0xa4, R205, 0xfe, !PT ;  /* 0x000000a4cccf7812 */ /* 0x000fc400078efecd */
[C-C-:B------:R-:W-:Y:S01]  /*d6c0*/  LOP3.LUT R209, R204.reuse, 0xa6, R205.reuse, 0xfe, !PT ;  /* 0x000000a6ccd17812 */ /* 0x140fe200078efecd */
[----:B------:R3:W-:Y:S01]  /*d6d0*/  LDS.128 R88, [R3+0x1800] ;  /* 0x0018000003587984 */ /* 0x0007e20000000c00 */
[C-C-:B------:R-:W-:Y:S02]  /*d6e0*/  LOP3.LUT R210, R204.reuse, 0xa8, R205.reuse, 0xfe, !PT ;  /* 0x000000a8ccd27812 */ /* 0x140fe400078efecd */
[C-C-:B------:R-:W-:Y:S01]  /*d6f0*/  LOP3.LUT R211, R204.reuse, 0xaa, R205.reuse, 0xfe, !PT ;  /* 0x000000aaccd37812 */ /* 0x140fe200078efecd */
[----:B------:R-:W4:Y:S01]  /*d700*/  LDS.128 R32, [R2] ;  /* 0x0000000002207984 */ /* 0x000f220000000c00 */
[C-C-:B------:R-:W-:Y:S02]  /*d710*/  LOP3.LUT R213, R204.reuse, 0xac, R205.reuse, 0xfe, !PT ;  /* 0x000000acccd57812 */ /* 0x140fe400078efecd */
[C-C-:B------:R-:W-:Y:S01]  /*d720*/  LOP3.LUT R214, R204.reuse, 0xae, R205.reuse, 0xfe, !PT ;  /* 0x000000aeccd67812 */ /* 0x140fe200078efecd */
[----:B------:R-:W-:Y:S01]  /*d730*/  LDS.128 R96, [R2+0x800] ;  /* 0x0008000002607984 */ /* 0x000fe20000000c00 */
[----:B---3--:R-:W-:-:S02]  /*d740*/  LOP3.LUT R3, R204, 0x8, R205, 0xfe, !PT ;  /* 0x00000008cc037812 */ /* 0x008fc400078efecd */
[C-C-:B------:R-:W-:Y:S01]  /*d750*/  LOP3.LUT R215, R204.reuse, 0xb0, R205.reuse, 0xfe, !PT ;  /* 0x000000b0ccd77812 */ /* 0x140fe200078efecd */
[----:B------:R-:W-:Y:S01]  /*d760*/  LDS.128 R124, [R2+0x1000] ;  /* 0x00100000027c7984 */ /* 0x000fe20000000c00 */
[C-C-:B------:R-:W-:Y:S02]  /*d770*/  LOP3.LUT R220, R204.reuse, 0xb2, R205.reuse, 0xfe, !PT ;  /* 0x000000b2ccdc7812 */ /* 0x140fe400078efecd */
[C-C-:B------:R-:W-:Y:S01]  /*d780*/  LOP3.LUT R221, R204.reuse, 0xb4, R205.reuse, 0xfe, !PT ;  /* 0x000000b4ccdd7812 */ /* 0x140fe200078efecd */
[----:B------:R3:W-:Y:S01]  /*d790*/  LDS.128 R56, [R2+0x1800] ;  /* 0x0018000002387984 */ /* 0x0007e20000000c00 */
[C-C-:B------:R-:W-:Y:S02]  /*d7a0*/  LOP3.LUT R222, R204.reuse, 0xb6, R205.reuse, 0xfe, !PT ;  /* 0x000000b6ccde7812 */ /* 0x140fe400078efecd */
[C-C-:B------:R-:W-:Y:S01]  /*d7b0*/  LOP3.LUT R223, R204.reuse, 0xb8, R205.reuse, 0xfe, !PT ;  /* 0x000000b8ccdf7812 */ /* 0x140fe200078efecd */
[----:B------:R-:W1:Y:S01]  /*d7c0*/  LDS.128 R36, [R0] ;  /* 0x0000000000247984 */ /* 0x000e620000000c00 */
[----:B------:R-:W-:-:S02]  /*d7d0*/  LOP3.LUT R224, R204, 0xba, R205, 0xfe, !PT ;  /* 0x000000bacce07812 */ /* 0x000fc400078efecd */
[C-C-:B------:R-:W-:Y:S01]  /*d7e0*/  LOP3.LUT R225, R204.reuse, 0xbc, R205.reuse, 0xfe, !PT ;  /* 0x000000bccce17812 */ /* 0x140fe200078efecd */
[----:B------:R-:W1:Y:S01]  /*d7f0*/  LDS.128 R140, [R0+0x800] ;  /* 0x00080000008c7984 */ /* 0x000e620000000c00 */
[C-C-:B---3--:R-:W-:Y:S02]  /*d800*/  LOP3.LUT R2, R204.reuse, 0x6, R205.reuse, 0xfe, !PT ;  /* 0x00000006cc027812 */ /* 0x148fe400078efecd */
[C-C-:B------:R-:W-:Y:S01]  /*d810*/  LOP3.LUT R226, R204.reuse, 0xbe, R205.reuse, 0xfe, !PT ;  /* 0x000000becce27812 */ /* 0x140fe200078efecd */
[----:B------:R-:W3:Y:S01]  /*d820*/  LDS.128 R120, [R0+0x1000] ;  /* 0x0010000000787984 */ /* 0x000ee20000000c00 */
[C-C-:B------:R-:W-:Y:S02]  /*d830*/  LOP3.LUT R227, R204.reuse, 0xc0, R205.reuse, 0xfe, !PT ;  /* 0x000000c0cce37812 */ /* 0x140fe400078efecd */
[C-C-:B------:R-:W-:Y:S01]  /*d840*/  LOP3.LUT R228, R204.reuse, 0xc2, R205.reuse, 0xfe, !PT ;  /* 0x000000c2cce47812 */ /* 0x140fe200078efecd */
[----:B------:R2:W1:Y:S01]  /*d850*/  LDS.128 R52, [R0+0x1800] ;  /* 0x0018000000347984 */ /* 0x0004620000000c00 */
[----:B------:R-:W-:-:S02]  /*d860*/  LOP3.LUT R229, R204, 0xc4, R205, 0xfe, !PT ;  /* 0x000000c4cce57812 */ /* 0x000fc400078efecd */
[C-C-:B------:R-:W-:Y:S01]  /*d870*/  LOP3.LUT R230, R204.reuse, 0xc6, R205.reuse, 0xfe, !PT ;  /* 0x000000c6cce67812 */ /* 0x140fe200078efecd */
[----:B------:R-:W-:Y:S01]  /*d880*/  BAR.SYNC.DEFER_BLOCKING 0x0 ;  /* 0x0000000000007b1d */ /* 0x000fe20000010000 */
[C-C-:B------:R-:W-:Y:S02]  /*d890*/  LOP3.LUT R231, R204.reuse, 0xc8, R205.reuse, 0xfe, !PT ;  /* 0x000000c8cce77812 */ /* 0x140fe400078efecd */
[C-C-:B------:R-:W-:Y:S02]  /*d8a0*/  LOP3.LUT R232, R204.reuse, 0xca, R205.reuse, 0xfe, !PT ;  /* 0x000000cacce87812 */ /* 0x140fe400078efecd */
[C-C-:B--2---:R-:W-:Y:S01]  /*d8b0*/  LOP3.LUT R0, R204.reuse, 0x4, R205.reuse, 0xfe, !PT ;  /* 0x00000004cc007812 */ /* 0x144fe200078efecd */
[----:B------:R2:W-:Y:S01]  /*d8c0*/  STL [R1+0x4], R145 ;  /* 0x0000049101007387 */ /* 0x0005e20000100800 */
[C-C-:B------:R-:W-:Y:S02]  /*d8d0*/  LOP3.LUT R233, R204.reuse, 0xcc, R205.reuse, 0xfe, !PT ;  /* 0x000000cccce97812 */ /* 0x140fe400078efecd */
[C-C-:B------:R-:W-:Y:S01]  /*d8e0*/  LOP3.LUT R234, R204.reuse, 0xce, R205.reuse, 0xfe, !PT ;  /* 0x000000ceccea7812 */ /* 0x140fe200078efecd */
[----:B------:R-:W-:Y:S01]  /*d8f0*/  STL [R1+0x8], R146 ;  /* 0x0000089201007387 */ /* 0x000fe20000100800 */
[----:B------:R-:W-:-:S02]  /*d900*/  LOP3.LUT R235, R204, 0xd0, R205, 0xfe, !PT ;  /* 0x000000d0cceb7812 */ /* 0x000fc400078efecd */
[C-C-:B------:R-:W-:Y:S02]  /*d910*/  LOP3.LUT R236, R204.reuse, 0xd2, R205.reuse, 0xfe, !PT ;  /* 0x000000d2ccec7812 */ /* 0x140fe400078efecd */
[C-C-:B------:R-:W-:Y:S01]  /*d920*/  LOP3.LUT R237, R204.reuse, 0xd4, R205.reuse, 0xfe, !PT ;  /* 0x000000d4cced7812 */ /* 0x140fe200078efecd */
[----:B--2---:R-:W-:Y:S01]  /*d930*/  IMAD.MOV.U32 R145, RZ, RZ, R84 ;  /* 0x000000ffff917224 */ /* 0x004fe200078e0054 */
[C-C-:B------:R-:W-:Y:S02]  /*d940*/  LOP3.LUT R238, R204.reuse, 0xd6, R205.reuse, 0xfe, !PT ;  /* 0x000000d6ccee7812 */ /* 0x140fe400078efecd */
[C-C-:B------:R-:W-:Y:S02]  /*d950*/  LOP3.LUT R239, R204.reuse, 0xd8, R205.reuse, 0xfe, !PT ;  /* 0x000000d8ccef7812 */ /* 0x140fe400078efecd */
[C-C-:B------:R-:W-:Y:S02]  /*d960*/  LOP3.LUT R240, R204.reuse, 0xda, R205.reuse, 0xfe, !PT ;  /* 0x000000daccf07812 */ /* 0x140fe400078efecd */
[C-C-:B------:R-:W-:Y:S01]  /*d970*/  LOP3.LUT R241, R204.reuse, 0xdc, R205.reuse, 0xfe, !PT ;  /* 0x000000dcccf17812 */ /* 0x140fe200078efecd */
[----:B------:R-:W-:Y:S01]  /*d980*/  STS.128 [R208], R12 ;  /* 0x0000000cd0007388 */ /* 0x000fe20000000c00 */
[----:B------:R-:W-:-:S02]  /*d990*/  LOP3.LUT R242, R204, 0xde, R205, 0xfe, !PT ;  /* 0x000000deccf27812 */ /* 0x000fc400078efecd */
[C-C-:B------:R-:W-:Y:S01]  /*d9a0*/  LOP3.LUT R243, R204.reuse, 0xe0, R205.reuse, 0xfe, !PT ;  /* 0x000000e0ccf37812 */ /* 0x140fe200078efecd */
[----:B------:R-:W-:Y:S01]  /*d9b0*/  STS.128 [R208+0x400], R16 ;  /* 0x00040010d0007388 */ /* 0x000fe20000000c00 */
[C-C-:B------:R-:W-:Y:S02]  /*d9c0*/  LOP3.LUT R244, R204.reuse, 0xe2, R205.reuse, 0xfe, !PT ;  /* 0x000000e2ccf47812 */ /* 0x140fe400078efecd */
[C-C-:B------:R-:W-:Y:S01]  /*d9d0*/  LOP3.LUT R245, R204.reuse, 0xe4, R205.reuse, 0xfe, !PT ;  /* 0x000000e4ccf57812 */ /* 0x140fe200078efecd */
[----:B------:R2:W-:Y:S01]  /*d9e0*/  STS.128 [R208+0x80], R8 ;  /* 0x00008008d0007388 */ /* 0x0005e20000000c00 */
[C-C-:B------:R-:W-:Y:S02]  /*d9f0*/  LOP3.LUT R246, R204.reuse, 0xe6, R205.reuse, 0xfe, !PT ;  /* 0x000000e6ccf67812 */ /* 0x140fe400078efecd */
[C-C-:B------:R-:W-:Y:S01]  /*da00*/  LOP3.LUT R247, R204.reuse, 0xe8, R205.reuse, 0xfe, !PT ;  /* 0x000000e8ccf77812 */ /* 0x140fe200078efecd */
[----:B------:R1:W-:Y:S01]  /*da10*/  STS.128 [R208+0x480], R20 ;  /* 0x00048014d0007388 */ /* 0x0003e20000000c00 */
[----:B------:R-:W-:-:S02]  /*da20*/  LOP3.LUT R248, R204, 0xea, R205, 0xfe, !PT ;  /* 0x000000eaccf87812 */ /* 0x000fc400078efecd */
[C-C-:B------:R-:W-:Y:S02]  /*da30*/  LOP3.LUT R249, R204.reuse, 0xec, R205.reuse, 0xfe, !PT ;  /* 0x000000ecccf97812 */ /* 0x140fe400078efecd */
[C-C-:B------:R-:W-:Y:S02]  /*da40*/  LOP3.LUT R250, R204.reuse, 0xee, R205.reuse, 0xfe, !PT ;  /* 0x000000eeccfa7812 */ /* 0x140fe400078efecd */
[C-C-:B------:R-:W-:Y:S02]  /*da50*/  LOP3.LUT R251, R204.reuse, 0xf0, R205.reuse, 0xfe, !PT ;  /* 0x000000f0ccfb7812 */ /* 0x140fe400078efecd */
[C-C-:B------:R-:W-:Y:S02]  /*da60*/  LOP3.LUT R252, R204.reuse, 0xf2, R205.reuse, 0xfe, !PT ;  /* 0x000000f2ccfc7812 */ /* 0x140fe400078efecd */
[C-C-:B------:R-:W-:Y:S02]  /*da70*/  LOP3.LUT R218, R204.reuse, 0xfa, R205.reuse, 0xfe, !PT ;  /* 0x000000faccda7812 */ /* 0x140fe400078efecd */
[C-C-:B------:R-:W-:Y:S01]  /*da80*/  LOP3.LUT R219, R204.reuse, 0xfc, R205.reuse, 0xfe, !PT ;  /* 0x000000fcccdb7812 */ /* 0x140fe200078efecd */
[----:B------:R-:W-:Y:S01]  /*da90*/  IMAD.MOV.U32 R152, RZ, RZ, R82 ;  /* 0x000000ffff987224 */ /* 0x000fe200078e0052 */
[C-C-:B--2---:R-:W-:Y:S01]  /*daa0*/  LOP3.LUT R8, R204.reuse, 0x12, R205.reuse, 0xfe, !PT ;  /* 0x00000012cc087812 */ /* 0x144fe200078efecd */
[----:B------:R-:W-:Y:S01]  /*dab0*/  IMAD.MOV.U32 R153, RZ, RZ, R86 ;  /* 0x000000ffff997224 */ /* 0x000fe200078e0056 */
[C---:B------:R-:W-:Y:S01]  /*dac0*/  LOP3.LUT R9, R204.reuse, 0x14, R205, 0xfe, !PT ;  /* 0x00000014cc097812 */ /* 0x040fe200078efecd */
[----:B------:R-:W-:Y:S01]  /*dad0*/  IMAD.MOV.U32 R104, RZ, RZ, R83 ;  /* 0x000000ffff687224 */ /* 0x000fe200078e0053 */
[C---:B------:R-:W-:Y:S01]  /*dae0*/  LOP3.LUT R10, R204.reuse, 0x16, R205, 0xfe, !PT ;  /* 0x00000016cc0a7812 */ /* 0x040fe200078efecd */
[----:B------:R-:W-:Y:S01]  /*daf0*/  IMAD.MOV.U32 R105, RZ, RZ, R87 ;  /* 0x000000ffff697224 */ /* 0x000fe200078e0057 */
[C-C-:B------:R-:W-:Y:S01]  /*db00*/  LOP3.LUT R11, R204.reuse, 0x18, R205.reuse, 0xfe, !PT ;  /* 0x00000018cc0b7812 */ /* 0x140fe200078efecd */
[----:B------:R-:W-:Y:S01]  /*db10*/  IMAD.MOV.U32 R80, RZ, RZ, R108 ;  /* 0x000000ffff507224 */ /* 0x000fe200078e006c */
[C-C-:B------:R-:W-:Y:S01]  /*db20*/  LOP3.LUT R12, R204.reuse, 0x1a, R205.reuse, 0xfe, !PT ;  /* 0x0000001acc0c7812 */ /* 0x140fe200078efecd */
[----:B------:R-:W-:Y:S01]  /*db30*/  IMAD.MOV.U32 R81, RZ, RZ, R112 ;  /* 0x000000ffff517224 */ /* 0x000fe200078e0070 */
[C---:B------:R-:W-:Y:S01]  /*db40*/  LOP3.LUT R13, R204.reuse, 0x1c, R205, 0xfe, !PT ;  /* 0x0000001ccc0d7812 */ /* 0x040fe200078efecd */
[----:B------:R-:W-:Y:S01]  /*db50*/  IMAD.MOV.U32 R85, RZ, RZ, R113 ;  /* 0x000000ffff557224 */ /* 0x000fe200078e0071 */
[C-C-:B------:R-:W-:Y:S01]  /*db60*/  LOP3.LUT R14, R204.reuse, 0x1e, R205.reuse, 0xfe, !PT ;  /* 0x0000001ecc0e7812 */ /* 0x140fe200078efecd */
[----:B------:R-:W-:Y:S01]  /*db70*/  IMAD.MOV.U32 R155, RZ, RZ, R106 ;  /* 0x000000ffff9b7224 */ /* 0x000fe200078e006a */
[C-C-:B------:R-:W-:Y:S01]  /*db80*/  LOP3.LUT R15, R204.reuse, 0x20, R205.reuse, 0xfe, !PT ;  /* 0x00000020cc0f7812 */ /* 0x140fe200078efecd */
[----:B------:R-:W-:Y:S01]  /*db90*/  IMAD.MOV.U32 R146, RZ, RZ, R100 ;  /* 0x000000ffff927224 */ /* 0x000fe200078e0064 */
[----:B------:R-:W-:-:S02]  /*dba0*/  LOP3.LUT R16, R204, 0x22, R205, 0xfe, !PT ;  /* 0x00000022cc107812 */ /* 0x000fc400078efecd */
[C-C-:B------:R-:W-:Y:S02]  /*dbb0*/  LOP3.LUT R17, R204.reuse, 0x24, R205.reuse, 0xfe, !PT ;  /* 0x00000024cc117812 */ /* 0x140fe400078efecd */
[C-C-:B------:R-:W-:Y:S02]  /*dbc0*/  LOP3.LUT R18, R204.reuse, 0x26, R205.reuse, 0xfe, !PT ;  /* 0x00000026cc127812 */ /* 0x140fe400078efecd */
[C-C-:B------:R-:W-:Y:S02]  /*dbd0*/  LOP3.LUT R19, R204.reuse, 0x28, R205.reuse, 0xfe, !PT ;  /* 0x00000028cc137812 */ /* 0x140fe400078efecd */
[C-C-:B-1----:R-:W-:Y:S02]  /*dbe0*/  LOP3.LUT R20, R204.reuse, 0x2a, R205.reuse, 0xfe, !PT ;  /* 0x0000002acc147812 */ /* 0x142fe400078efecd */
[C-C-:B------:R-:W-:Y:S02]  /*dbf0*/  LOP3.LUT R21, R204.reuse, 0x2c, R205.reuse, 0xfe, !PT ;  /* 0x0000002ccc157812 */ /* 0x140fe400078efecd */
[----:B------:R-:W-:-:S02]  /*dc00*/  LOP3.LUT R22, R204, 0x2e, R205, 0xfe, !PT ;  /* 0x0000002ecc167812 */ /* 0x000fc400078efecd */
[C-C-:B------:R-:W-:Y:S02]  /*dc10*/  LOP3.LUT R23, R204.reuse, 0x30, R205.reuse, 0xfe, !PT ;  /* 0x00000030cc177812 */ /* 0x140fe400078efecd */
[----:B------:R-:W-:Y:S02]  /*dc20*/  LOP3.LUT R204, R204, 0xfe, R205, 0xfe, !PT ;  /* 0x000000fecccc7812 */ /* 0x000fe400078efecd */
[----:B------:R-:W2:Y:S01]  /*dc30*/  LDL.LU R205, [R1+0x1f4] ;  /* 0x0001f40001cd7983 */ /* 0x000ea20000300800 */
[----:B------:R-:W-:Y:S02]  /*dc40*/  IMAD.MOV.U32 R82, RZ, RZ, R116 ;  /* 0x000000ffff527224 */ /* 0x000fe400078e0074 */
[----:B------:R-:W-:Y:S01]  /*dc50*/  IMAD.MOV.U32 R83, RZ, RZ, R128 ;  /* 0x000000ffff537224 */ /* 0x000fe200078e0080 */
[----:B------:R1:W-:Y:S01]  /*dc60*/  STS.128 [R208+0x100], R144 ;  /* 0x00010090d0007388 */ /* 0x0003e20000000c00 */
[----:B------:R-:W-:Y:S02]  /*dc70*/  IMAD.MOV.U32 R84, RZ, RZ, R109 ;  /* 0x000000ffff547224 */ /* 0x000fe400078e006d */
[----:B------:R-:W-:Y:S01]  /*dc80*/  IMAD.MOV.U32 R86, RZ, RZ, R117 ;  /* 0x000000ffff567224 */ /* 0x000fe200078e0075 */
[----:B------:R3:W-:Y:S01]  /*dc90*/  STS.128 [R208+0x200], R80 ;  /* 0x00020050d0007388 */ /* 0x0007e20000000c00 */
[----:B------:R-:W-:-:S02]  /*dca0*/  IMAD.MOV.U32 R87, RZ, RZ, R129 ;  /* 0x000000ffff577224 */ /* 0x000fc400078e0081 */
[----:B------:R-:W-:Y:S01]  /*dcb0*/  IMAD.MOV.U32 R106, RZ, RZ, R103 ;  /* 0x000000ffff6a7224 */ /* 0x000fe200078e0067 */
[----:B------:R-:W-:Y:S01]  /*dcc0*/  STS.128 [R208+0x500], R148 ;  /* 0x00050094d0007388 */ /* 0x000fe20000000c00 */
[----:B------:R-:W-:Y:S02]  /*dcd0*/  IMAD.MOV.U32 R128, RZ, RZ, R111 ;  /* 0x000000ffff807224 */ /* 0x000fe400078e006f */
[----:B------:R-:W-:Y:S01]  /*dce0*/  IMAD.MOV.U32 R154, RZ, RZ, R102 ;  /* 0x000000ffff9a7224 */ /* 0x000fe200078e0066 */
[----:B------:R4:W-:Y:S01]  /*dcf0*/  STS.128 [R208+0x600], R84 ;  /* 0x00060054d0007388 */ /* 0x0009e20000000c00 */
[----:B------:R-:W-:Y:S02]  /*dd00*/  IMAD.MOV.U32 R100, RZ, RZ, R110 ;  /* 0x000000ffff647224 */ /* 0x000fe400078e006e */
[----:B------:R-:W-:Y:S01]  /*dd10*/  IMAD.MOV.U32 R103, RZ, RZ, R130 ;  /* 0x000000ffff677224 */ /* 0x000fe200078e0082 */
[----:B------:R-:W-:Y:S01]  /*dd20*/  STS.128 [R208+0x180], R152 ;  /* 0x00018098d0007388 */ /* 0x000fe20000000c00 */
[----:B------:R-:W-:Y:S01]  /*dd30*/  IMAD.MOV.U32 R111, RZ, RZ, R76 ;  /* 0x000000ffff6f7224 */ /* 0x000fe200078e004c */
[C---:B-1----:R-:W-:Y:S01]  /*dd40*/  LOP3.LUT R146, R212.reuse, 0x20, RZ, 0x3c, !PT ;  /* 0x00000020d4927812 */ /* 0x042fe200078e3cff */
[----:B------:R-:W-:Y:S01]  /*dd50*/  IMAD.MOV.U32 R101, RZ, RZ, R114 ;  /* 0x000000ffff657224 */ /* 0x000fe200078e0072 */
[----:B------:R-:W-:Y:S01]  /*dd60*/  STS.128 [R208+0x580], R104 ;  /* 0x00058068d0007388 */ /* 0x000fe20000000c00 */
[----:B---3--:R-:W-:Y:S01]  /*dd70*/  IMAD.MOV.U32 R83, RZ, RZ, R77 ;  /* 0x000000ffff537224 */ /* 0x008fe200078e004d */
[----:B------:R-:W-:Y:S01]  /*dd80*/  LOP3.LUT R147, R212, 0x40, RZ, 0x3c, !PT ;  /* 0x00000040d4937812 */ /* 0x000fe200078e3cff */
[----:B------:R-:W-:-:S02]  /*dd90*/  IMAD.MOV.U32 R102, RZ, RZ, R118 ;  /* 0x000000ffff667224 */ /* 0x000fc400078e0076 */
[----:B------:R-:W-:Y:S02]  /*dda0*/  IMAD.MOV.U32 R129, RZ, RZ, R115 ;  /* 0x000000ffff817224 */ /* 0x000fe400078e0073 */
[----:B------:R-:W-:Y:S01]  /*ddb0*/  IMAD.MOV.U32 R130, RZ, RZ, R119 ;  /* 0x000000ffff827224 */ /* 0x000fe200078e0077 */
[----:B------:R-:W-:Y:S01]  /*ddc0*/  STS.128 [R208+0x280], R100 ;  /* 0x00028064d0007388 */ /* 0x000fe20000000c00 */
[----:B----4-:R-:W-:Y:S02]  /*ddd0*/  IMAD.MOV.U32 R87, RZ, RZ, R78 ;  /* 0x000000ffff577224 */ /* 0x010fe400078e004e */
[----:B------:R-:W-:Y:S01]  /*dde0*/  IMAD.MOV.U32 R108, RZ, RZ, R64 ;  /* 0x000000ffff6c7224 */ /* 0x000fe200078e0040 */
[----:B------:R-:W-:Y:S01]  /*ddf0*/  STS.128 [R208+0x680], R128 ;  /* 0x00068080d0007388 */ /* 0x000fe20000000c00 */
[----:B------:R-:W-:Y:S02]  /*de00*/  IMAD.MOV.U32 R109, RZ, RZ, R68 ;  /* 0x000000ffff6d7224 */ /* 0x000fe400078e0044 */
[----:B------:R-:W-:-:S02]  /*de10*/  IMAD.MOV.U32 R110, RZ, RZ, R72 ;  /* 0x000000ffff6e7224 */ /* 0x000fc400078e0048 */
[----:B------:R-:W-:Y:S02]  /*de20*/  IMAD.MOV.U32 R80, RZ, RZ, R65 ;  /* 0x000000ffff507224 */ /* 0x000fe400078e0041 */
[----:B------:R-:W-:Y:S01]  /*de30*/  IMAD.MOV.U32 R81, RZ, RZ, R69 ;  /* 0x000000ffff517224 */ /* 0x000fe200078e0045 */
[----:B------:R-:W-:Y:S01]  /*de40*/  STS.128 [R208+0x300], R108 ;  /* 0x0003006cd0007388 */ /* 0x000fe20000000c00 */
[----:B------:R-:W-:Y:S02]  /*de50*/  IMAD.MOV.U32 R82, RZ, RZ, R73 ;  /* 0x000000ffff527224 */ /* 0x000fe400078e0049 */
[----:B------:R-:W-:Y:S02]  /*de60*/  IMAD.MOV.U32 R84, RZ, RZ, R66 ;  /* 0x000000ffff547224 */ /* 0x000fe400078e0042 */
[----:B------:R-:W-:Y:S01]  /*de70*/  IMAD.MOV.U32 R85, RZ, RZ, R70 ;  /* 0x000000ffff557224 */ /* 0x000fe200078e0046 */
[----:B------:R-:W-:Y:S01]  /*de80*/  STS.128 [R208+0x700], R80 ;  /* 0x00070050d0007388 */ /* 0x000fe20000000c00 */
[----:B------:R-:W-:-:S02]  /*de90*/  IMAD.MOV.U32 R86, RZ, RZ, R74 ;  /* 0x000000ffff567224 */ /* 0x000fc400078e004a */
[----:B------:R-:W-:Y:S02]  /*dea0*/  IMAD.MOV.U32 R76, RZ, RZ, R67 ;  /* 0x000000ffff4c7224 */ /* 0x000fe400078e0043 */
[----:B------:R-:W-:Y:S01]  /*deb0*/  IMAD.MOV.U32 R77, RZ, RZ, R71 ;  /* 0x000000ffff4d7224 */ /* 0x000fe200078e0047 */
[----:B------:R-:W-:Y:S01]  /*dec0*/  STS.128 [R208+0x380], R84 ;  /* 0x00038054d0007388 */ /* 0x000fe20000000c00 */
[----:B------:R-:W-:Y:S02]  /*ded0*/  IMAD.MOV.U32 R78, RZ, RZ, R75 ;  /* 0x000000ffff4e7224 */ /* 0x000fe400078e004b */
[----:B------:R-:W-:Y:S02]  /*dee0*/  IMAD R69, R216, c[0x0][0x198], RZ ;  /* 0x00006600d8457a24 */ /* 0x000fe400078e02ff */
[----:B------:R-:W-:Y:S01]  /*def0*/  IMAD R71, R0, c[0x0][0x198], RZ ;  /* 0x0000660000477a24 */ /* 0x000fe200078e02ff */
[----:B------:R-:W-:Y:S01]  /*df00*/  STS.128 [R208+0x780], R76 ;  /* 0x0007804cd0007388 */ /* 0x000fe20000000c00 */
[----:B------:R-:W-:-:S03]  /*df10*/  IMAD R73, R2, c[0x0][0x198], RZ ;  /* 0x0000660002497a24 */ /* 0x000fc600078e02ff */
[----:B------:R-:W-:Y:S01]  /*df20*/  BAR.SYNC.DEFER_BLOCKING 0x0 ;  /* 0x0000000000007b1d */ /* 0x000fe20000010000 */
[C---:B--2---:R-:W-:Y:S01]  /*df30*/  ISETP.GE.AND P0, PT, R205.reuse, c[0x0][0x178], PT ;  /* 0x00005e00cd007a0c */ /* 0x044fe20003f06270 */
[----:B------:R-:W-:Y:S01]  /*df40*/  IMAD R64, R205, c[0x0][0x194], RZ ;  /* 0x00006500cd407a24 */ /* 0x000fe200078e02ff */
[----:B------:R-:W-:Y:S02]  /*df50*/  LOP3.LUT R205, R212, 0x60, RZ, 0x3c, !PT ;  /* 0x00000060d4cd7812 */ /* 0x000fe400078e3cff */
[C---:B------:R-:W-:Y:S01]  /*df60*/  ISETP.LT.AND P2, PT, R217.reuse, c[0x0][0x17c], !P0 ;  /* 0x00005f00d9007a0c */ /* 0x040fe20004741270 */
[----:B------:R-:W-:Y:S01]  /*df70*/  IMAD R217, R217, c[0x0][0x198], RZ ;  /* 0x00006600d9d97a24 */ /* 0x000fe200078e02ff */
[----:B------:R-:W-:Y:S02]  /*df80*/  LEA R70, P1, R64, c[0x0][0x170], 0x2 ;  /* 0x00005c0040467a11 */ /* 0x000fe400078210ff */
[----:B------:R-:W-:Y:S02]  /*df90*/  ISETP.LT.AND P3, PT, R216, c[0x0][0x17c], !P0 ;  /* 0x00005f00d8007a0c */ /* 0x000fe40004761270 */
[----:B------:R-:W-:-:S02]  /*dfa0*/  ISETP.LT.AND P4, PT, R0, c[0x0][0x17c], !P0 ;  /* 0x00005f0000007a0c */ /* 0x000fc40004781270 */
[----:B------:R-:W-:Y:S02]  /*dfb0*/  LEA.HI.X.SX32 R0, R64, c[0x0][0x174], 0x2, P1 ;  /* 0x00005d0040007a11 */ /* 0x000fe400008f16ff */
[-C--:B------:R-:W-:Y:S02]  /*dfc0*/  LEA R64, P1, R217, R70.reuse, 0x2 ;  /* 0x00000046d9407211 */ /* 0x080fe400078210ff */
[-C--:B------:R-:W-:Y:S02]  /*dfd0*/  LEA R66, P5, R69, R70.reuse, 0x2 ;  /* 0x0000004645427211 */ /* 0x080fe400078a10ff */
[----:B------:R-:W-:Y:S02]  /*dfe0*/  LEA R68, P6, R71, R70, 0x2 ;  /* 0x0000004647447211 */ /* 0x000fe400078c10ff */
[-C--:B------:R-:W-:Y:S02]  /*dff0*/  LEA.HI.X.SX32 R65, R217, R0.reuse, 0x2, P1 ;  /* 0x00000000d9417211 */ /* 0x080fe400008f16ff */
[----:B------:R-:W-:-:S02]  /*e000*/  LEA.HI.X.SX32 R67, R69, R0, 0x2, P5 ;  /* 0x0000000045437211 */ /* 0x000fc400028f16ff */
[----:B------:R-:W-:Y:S01]  /*e010*/  LEA.HI.X.SX32 R69, R71, R0, 0x2, P6 ;  /* 0x0000000047457211 */ /* 0x000fe200030f16ff */
[----:B------:R1:W-:Y:S01]  /*e020*/  @P2 STG.E [R64.64], R44 ;  /* 0x0000002c40002986 */ /* 0x0003e2000c101906 */
[----:B------:R-:W-:Y:S01]  /*e030*/  ISETP.LT.AND P1, PT, R2, c[0x0][0x17c], !P0 ;  /* 0x00005f0002007a0c */ /* 0x000fe20004721270 */
[C---:B------:R-:W-:Y:S02]  /*e040*/  IMAD R71, R4.reuse, c[0x0][0x198], RZ ;  /* 0x0000660004477a24 */ /* 0x040fe400078e02ff */
[----:B------:R2:W-:Y:S01]  /*e050*/  @P3 STG.E [R66.64], R40 ;  /* 0x0000002842003986 */ /* 0x0005e2000c101906 */
[----:B------:R-:W-:Y:S02]  /*e060*/  ISETP.LT.AND P3, PT, R4, c[0x0][0x17c], !P0 ;  /* 0x00005f0004007a0c */ /* 0x000fe40004761270 */
[-C--:B------:R-:W-:Y:S01]  /*e070*/  LEA R4, P5, R71, R70.reuse, 0x2 ;  /* 0x0000004647047211 */ /* 0x080fe200078a10ff */
[----:B------:R3:W-:Y:S01]  /*e080*/  @P4 STG.E [R68.64], R32 ;  /* 0x0000002044004986 */ /* 0x0007e2000c101906 */
[C---:B------:R-:W-:Y:S01]  /*e090*/  ISETP.LT.AND P4, PT, R3.reuse, c[0x0][0x17c], !P0 ;  /* 0x00005f0003007a0c */ /* 0x040fe20004781270 */
[----:B------:R-:W-:Y:S01]  /*e0a0*/  IMAD R3, R3, c[0x0][0x198], RZ ;  /* 0x0000660003037a24 */ /* 0x000fe200078e02ff */
[----:B-1----:R-:W-:-:S04]  /*e0b0*/  LEA R64, P2, R73, R70, 0x2 ;  /* 0x0000004649407211 */ /* 0x002fc800078410ff */
[----:B------:R-:W-:Y:S01]  /*e0c0*/  LEA.HI.X.SX32 R65, R73, R0, 0x2, P2 ;  /* 0x0000000049417211 */ /* 0x000fe200010f16ff */
[----:B------:R-:W-:Y:S01]  /*e0d0*/  IMAD R73, R5, c[0x0][0x198], RZ ;  /* 0x0000660005497a24 */ /* 0x000fe200078e02ff */
[C---:B------:R-:W-:Y:S01]  /*e0e0*/  LEA R2, P2, R3.reuse, R70, 0x2 ;  /* 0x0000004603027211 */ /* 0x040fe200078410ff */
[C---:B--2---:R-:W-:Y:S02]  /*e0f0*/  IMAD R67, R6.reuse, c[0x0][0x198], RZ ;  /* 0x0000660006437a24 */ /* 0x044fe400078e02ff */
[----:B------:R1:W-:Y:S01]  /*e100*/  @P1 STG.E [R64.64], R36 ;  /* 0x0000002440001986 */ /* 0x0003e2000c101906 */
[-C--:B------:R-:W-:Y:S01]  /*e110*/  LEA.HI.X.SX32 R3, R3, R0.reuse, 0x2, P2 ;  /* 0x0000000003037211 */ /* 0x080fe200010f16ff */
[----:B---3--:R-:W-:Y:S01]  /*e120*/  IMAD.MOV.U32 R68, RZ, RZ, c[0x0][0x198] ;  /* 0x00006600ff447624 */ /* 0x008fe200078e00ff */
[----:B------:R-:W-:Y:S02]  /*e130*/  ISETP.LT.AND P1, PT, R5, c[0x0][0x17c], !P0 ;  /* 0x00005f0005007a0c */ /* 0x000fe40004721270 */
[----:B------:R-:W-:Y:S01]  /*e140*/  ISETP.LT.AND P2, PT, R6, c[0x0][0x17c], !P0 ;  /* 0x00005f0006007a0c */ /* 0x000fe20004741270 */
[----:B------:R2:W-:Y:S01]  /*e150*/  @P4 STG.E [R2.64], R48 ;  /* 0x0000003002004986 */ /* 0x0005e2000c101906 */
[----:B------:R-:W-:Y:S01]  /*e160*/  LEA.HI.X.SX32 R5, R71, R0, 0x2, P5 ;  /* 0x0000000047057211 */ /* 0x000fe200028f16ff */
[----:B------:R-:W-:Y:S01]  /*e170*/  IMAD R217, R68, 0x20, R217 ;  /* 0x0000002044d97824 */ /* 0x000fe200078e02d9 */
[----:B-1----:R-:W-:-:S03]  /*e180*/  LEA R64, P6, R73, R70, 0x2 ;  /* 0x0000004649407211 */ /* 0x002fc600078c10ff */
[----:B------:R1:W-:Y:S01]  /*e190*/  @P3 STG.E [R4.64], R60 ;  /* 0x0000003c04003986 */ /* 0x0003e2000c101906 */
[C---:B------:R-:W-:Y:S01]  /*e1a0*/  ISETP.LT.AND P3, PT, R7.reuse, c[0x0][0x17c], !P0 ;  /* 0x00005f0007007a0c */ /* 0x040fe20004761270 */
[----:B------:R-:W-:Y:S01]  /*e1b0*/  IMAD R7, R7, c[0x0][0x198], RZ ;  /* 0x0000660007077a24 */ /* 0x000fe200078e02ff */
[----:B------:R-:W-:Y:S02]  /*e1c0*/  LEA.HI.X.SX32 R65, R73, R0, 0x2, P6 ;  /* 0x0000000049417211 */ /* 0x000fe400030f16ff */
[----:B--2---:R-:W-:-:S03]  /*e1d0*/  LEA R2, P4, R67, R70, 0x2 ;  /* 0x0000004643027211 */ /* 0x004fc600078810ff */
[----:B------:R-:W-:Y:S01]  /*e1e0*/  @P1 STG.E [R64.64], R96 ;  /* 0x0000006040001986 */ /* 0x000fe2000c101906 */
[----:B------:R-:W-:Y:S01]  /*e1f0*/  LEA.HI.X.SX32 R3, R67, R0, 0x2, P4 ;  /* 0x0000000043037211 */ /* 0x000fe200020f16ff */
[C---:B------:R-:W-:Y:S01]  /*e200*/  IMAD R67, R8.reuse, c[0x0][0x198], RZ ;  /* 0x0000660008437a24 */ /* 0x040fe200078e02ff */
[----:B------:R-:W-:-:S03]  /*e210*/  ISETP.LT.AND P4, PT, R8, c[0x0][0x17c], !P0 ;  /* 0x00005f0008007a0c */ /* 0x000fc60004781270 */
[----:B------:R2:W-:Y:S01]  /*e220*/  @P2 STG.E [R2.64], R140 ;  /* 0x0000008c02002986 */ /* 0x0005e2000c101906 */
[C---:B------:R-:W-:Y:S01]  /*e230*/  ISETP.LT.AND P2, PT, R9.reuse, c[0x0][0x17c], !P0 ;  /* 0x00005f0009007a0c */ /* 0x040fe20004741270 */
[----:B------:R-:W-:Y:S01]  /*e240*/  IMAD R9, R9, c[0x0][0x198], RZ ;  /* 0x0000660009097a24 */ /* 0x000fe200078e02ff */
[----:B-1----:R-:W-:-:S04]  /*e250*/  LEA R4, P5, R67, R70, 0x2 ;  /* 0x0000004643047211 */ /* 0x002fc800078a10ff */
[----:B------:R-:W-:Y:S02]  /*e260*/  LEA.HI.X.SX32 R5, R67, R0, 0x2, P5 ;  /* 0x0000000043057211 */ /* 0x000fe400028f16ff */
[----:B--2---:R-:W-:-:S04]  /*e270*/  LEA R2, P1, R7, R70, 0x2 ;  /* 0x0000004607027211 */ /* 0x004fc800078210ff */
[----:B------:R-:W-:Y:S01]  /*e280*/  LEA.HI.X.SX32 R3, R7, R0, 0x2, P1 ;  /* 0x0000000007037211 */ /* 0x000fe200008f16ff */
[C---:B------:R-:W-:Y:S01]  /*e290*/  IMAD R7, R10.reuse, c[0x0][0x198], RZ ;  /* 0x000066000a077a24 */ /* 0x040fe200078e02ff */
[----:B------:R-:W-:-:S03]  /*e2a0*/  ISETP.LT.AND P1, PT, R10, c[0x0][0x17c], !P0 ;  /* 0x00005f000a007a0c */ /* 0x000fc60004721270 */
[----:B------:R1:W-:Y:S01]  /*e2b0*/  @P3 STG.E [R2.64], R136 ;  /* 0x0000008802003986 */ /* 0x0003e2000c101906 */
[----:B------:R-:W-:Y:S02]  /*e2c0*/  LEA R6, P5, R7, R70, 0x2 ;  /* 0x0000004607067211 */ /* 0x000fe400078a10ff */
[----:B------:R-:W-:Y:S01]  /*e2d0*/  ISETP.LT.AND P3, PT, R15, c[0x0][0x17c], !P0 ;  /* 0x00005f000f007a0c */ /* 0x000fe20004761270 */
[----:B------:R2:W-:Y:S01]  /*e2e0*/  @P4 STG.E [R4.64], R132 ;  /* 0x0000008404004986 */ /* 0x0005e2000c101906 */
[----:B------:R-:W-:Y:S02]  /*e2f0*/  LEA.HI.X.SX32 R7, R7, R0, 0x2, P5 ;  /* 0x0000000007077211 */ /* 0x000fe400028f16ff */
[----:B------:R-:W-:Y:S02]  /*e300*/  ISETP.LT.AND P5, PT, R12, c[0x0][0x17c], !P0 ;  /* 0x00005f000c007a0c */ /* 0x000fe400047a1270 */
[----:B-1----:R-:W-:-:S04]  /*e310*/  LEA R2, P6, R9, R70, 0x2 ;  /* 0x0000004609027211 */ /* 0x002fc800078c10ff */
[----:B------:R-:W-:Y:S01]  /*e320*/  LEA.HI.X.SX32 R3, R9, R0, 0x2, P6 ;  /* 0x0000000009037211 */ /* 0x000fe200030f16ff */
[----:B------:R-:W-:Y:S01]  /*e330*/  IMAD R9, R12, c[0x0][0x198], RZ ;  /* 0x000066000c097a24 */ /* 0x000fe200078e02ff */
[C---:B------:R-:W-:Y:S01]  /*e340*/  ISETP.LT.AND P6, PT, R11.reuse, c[0x0][0x17c], !P0 ;  /* 0x00005f000b007a0c */ /* 0x040fe200047c1270 */
[----:B------:R-:W-:Y:S02]  /*e350*/  IMAD R11, R11, c[0x0][0x198], RZ ;  /* 0x000066000b0b7a24 */ /* 0x000fe400078e02ff */
[----:B------:R1:W-:Y:S01]  /*e360*/  @P2 STG.E [R2.64], R124 ;  /* 0x0000007c02002986 */ /* 0x0003e2000c101906 */
[----:B--2---:R-:W-:-:S03]  /*e370*/  LEA R4, P4, R9, R70, 0x2 ;  /* 0x0000004609047211 */ /* 0x004fc600078810ff */
[----:B------:R2:W-:Y:S01]  /*e380*/  @P1 STG.E [R6.64], R120 ;  /* 0x0000007806001986 */ /* 0x0005e2000c101906 */
[----:B------:R-:W-:Y:S02]  /*e390*/  LEA.HI.X.SX32 R5, R9, R0, 0x2, P4 ;  /* 0x0000000009057211 */ /* 0x000fe400020f16ff */
[----:B------:R-:W-:Y:S02]  /*e3a0*/  ISETP.LT.AND P4, PT, R14, c[0x0][0x17c], !P0 ;  /* 0x00005f000e007a0c */ /* 0x000fe40004781270 */
[----:B------:R-:W-:Y:S02]  /*e3b0*/  ISETP.LT.AND P1, PT, R16, c[0x0][0x17c], !P0 ;  /* 0x00005f0010007a0c */ /* 0x000fe40004721270 */
[----:B-1----:R-:W-:-:S04]  /*e3c0*/  LEA R2, P2, R11, R70, 0x2 ;  /* 0x000000460b027211 */ /* 0x002fc800078410ff */
[----:B------:R-:W-:Y:S01]  /*e3d0*/  LEA.HI.X.SX32 R3, R11, R0, 0x2, P2 ;  /* 0x000000000b037211 */ /* 0x000fe200010f16ff */
[----:B--2---:R-:W-:Y:S01]  /*e3e0*/  IMAD R7, R14, c[0x0][0x198], RZ ;  /* 0x000066000e077a24 */ /* 0x004fe200078e02ff */
[C---:B------:R-:W-:Y:S01]  /*e3f0*/  ISETP.LT.AND P2, PT, R13.reuse, c[0x0][0x17c], !P0 ;  /* 0x00005f000d007a0c */ /* 0x040fe20004741270 */
[----:B------:R-:W-:Y:S02]  /*e400*/  IMAD R13, R13, c[0x0][0x198], RZ ;  /* 0x000066000d0d7a24 */ /* 0x000fe400078e02ff */
[----:B------:R1:W-:Y:S04]  /*e410*/  @P6 STG.E [R2.64], R92 ;  /* 0x0000005c02006986 */ /* 0x0003e8000c101906 */
[----:B------:R2:W-:Y:S01]  /*e420*/  @P5 STG.E [R4.64], R88 ;  /* 0x0000005804005986 */ /* 0x0005e2000c101906 */
[----:B-1----:R-:W-:-:S04]  /*e430*/  LEA R2, P6, R13, R70, 0x2 ;  /* 0x000000460d027211 */ /* 0x002fc800078c10ff */
[----:B------:R-:W-:Y:S02]  /*e440*/  LEA.HI.X.SX32 R3, R13, R0, 0x2, P6 ;  /* 0x000000000d037211 */ /* 0x000fe400030f16ff */
[----:B--2---:R-:W-:-:S03]  /*e450*/  LEA R4, P5, R7, R70, 0x2 ;  /* 0x0000004607047211 */ /* 0x004fc600078a10ff */
[----:B------:R1:W-:Y:S01]  /*e460*/  @P2 STG.E [R2.64], R56 ;  /* 0x0000003802002986 */ /* 0x0003e2000c101906 */
[----:B------:R-:W-:Y:S01]  /*e470*/  LEA.HI.X.SX32 R5, R7, R0, 0x2, P5 ;  /* 0x0000000007057211 */ /* 0x000fe200028f16ff */
[----:B------:R-:W-:Y:S01]  /*e480*/  IMAD R7, R68, 0x2, R217 ;  /* 0x0000000244077824 */ /* 0x000fe200078e02d9 */
[----:B------:R-:W-:Y:S02]  /*e490*/  ISETP.LT.AND P5, PT, R17, c[0x0][0x17c], !P0 ;  /* 0x00005f0011007a0c */ /* 0x000fe400047a1270 */
[----:B------:R-:W-:Y:S01]  /*e4a0*/  ISETP.LT.AND P2, PT, R18, c[0x0][0x17c], !P0 ;  /* 0x00005f0012007a0c */ /* 0x000fe20004741270 */
[----:B------:R2:W-:Y:S01]  /*e4b0*/  @P4 STG.E [R4.64], R52 ;  /* 0x0000003404004986 */ /* 0x0005e2000c101906 */
[----:B------:R-:W-:Y:S01]  /*e4c0*/  IMAD R9, R68, 0x2, R7 ;  /* 0x0000000244097824 */ /* 0x000fe200078e0207 */
        /* <DEDUP_REMOVED lines=9> */
[----:B------:R-:W-:Y:S02]  /*e560*/  ISETP.LT.AND P1, PT, R21, c[0x0][0x17c], !P0 ;  /* 0x00005f0015007a0c */ /* 0x000fe40004721270 */
[----:B-1----:R-:W-:-:S04]  /*e570*/  LEA R2, P6, R9, R70, 0x2 ;  /* 0x0000004609027211 */ /* 0x002fc800078c10ff */
[----:B------:R-:W-:Y:S01]  /*e580*/  LEA.HI.X.SX32 R3, R9, R0, 0x2, P6 ;  /* 0x0000000009037211 */ /* 0x000fe200030f16ff */
[----:B------:R-:W-:Y:S01]  /*e590*/  IMAD R9, R68, 0x2, R7 ;  /* 0x0000000244097824 */ /* 0x000fe200078e0207 */
[----:B--2---:R-:W-:-:S03]  /*e5a0*/  LEA R4, P6, R7, R70, 0x2 ;  /* 0x0000004607047211 */ /* 0x004fc600078c10ff */
[----:B------:R1:W-:Y:S01]  /*e5b0*/  @P5 STG.E [R2.64], R33 ;  /* 0x0000002102005986 */ /* 0x0003e2000c101906 */
[----:B------:R-:W-:Y:S01]  /*e5c0*/  LEA.HI.X.SX32 R5, R7, R0, 0x2, P6 ;  /* 0x0000000007057211 */ /* 0x000fe200030f16ff */
[----:B------:R-:W-:Y:S01]  /*e5d0*/  IMAD R7, R68, 0x2, R9 ;  /* 0x0000000244077824 */ /* 0x000fe200078e0209 */
[----:B------:R-:W-:-:S03]  /*e5e0*/  ISETP.LT.AND P5, PT, R22, c[0x0][0x17c], !P0 ;  /* 0x00005f0016007a0c */ /* 0x000fc600047a1270 */
        /* <DEDUP_REMOVED lines=41> */
[----:B------:R-:W-:-:S03]  /*e880*/  ISETP.LT.AND P1, PT, R31, c[0x0][0x17c], !P0 ;  /* 0x00005f001f007a0c */ /* 0x000fc60004721270 */
[----:B------:R-:W-:Y:S01]  /*e890*/  LDS.128 R28, [R146+0x800] ;  /* 0x00080000921c7984 */ /* 0x000fe20000000c00 */
[----:B-1----:R-:W-:-:S04]  /*e8a0*/  LEA R2, P6, R9, R70, 0x2 ;  /* 0x0000004609027211 */ /* 0x002fc800078c10ff */
[----:B------:R-:W-:Y:S01]  /*e8b0*/  LEA.HI.X.SX32 R3, R9, R0, 0x2, P6 ;  /* 0x0000000009037211 */ /* 0x000fe200030f16ff */
[----:B------:R-:W-:Y:S01]  /*e8c0*/  IMAD R9, R68, 0x2, R7 ;  /* 0x0000000244097824 */ /* 0x000fe200078e0207 */
[----:B------:R-:W-:-:S03]  /*e8d0*/  LEA R6, P6, R7, R70, 0x2 ;  /* 0x0000004607067211 */ /* 0x000fc600078c10ff */
[C---:B------:R-:W-:Y:S01]  /*e8e0*/  IMAD R11, R68.reuse, 0x2, R9 ;  /* 0x00000002440b7824 */ /* 0x040fe200078e0209 */
[----:B------:R-:W-:Y:S01]  /*e8f0*/  LEA.HI.X.SX32 R7, R7, R0, 0x2, P6 ;  /* 0x0000000007077211 */ /* 0x000fe200030f16ff */
[----:B------:R1:W-:Y:S01]  /*e900*/  @P5 STG.E [R2.64], R93 ;  /* 0x0000005d02005986 */ /* 0x0003e2000c101906 */
[C---:B------:R-:W-:Y:S01]  /*e910*/  LEA R8, P6, R9.reuse, R70, 0x2 ;  /* 0x0000004609087211 */ /* 0x040fe200078c10ff */
[----:B------:R-:W-:Y:S01]  /*e920*/  IMAD R13, R68, 0x2, R11 ;  /* 0x00000002440d7824 */ /* 0x000fe200078e020b */
[----:B------:R-:W-:Y:S01]  /*e930*/  ISETP.LT.AND P5, PT, R156, c[0x0][0x17c], !P0 ;  /* 0x00005f009c007a0c */ /* 0x000fe200047a1270 */
[----:B------:R3:W-:Y:S01]  /*e940*/  @P2 STG.E [R6.64], R89 ;  /* 0x0000005906002986 */ /* 0x0007e2000c101906 */
[----:B------:R-:W-:Y:S02]  /*e950*/  LEA.HI.X.SX32 R9, R9, R0, 0x2, P6 ;  /* 0x0000000009097211 */ /* 0x000fe400030f16ff */
[----:B--2---:R-:W-:Y:S02]  /*e960*/  LEA R4, P6, R11, R70, 0x2 ;  /* 0x000000460b047211 */ /* 0x004fe400078c10ff */
[----:B------:R-:W-:Y:S01]  /*e970*/  ISETP.LT.AND P2, PT, R157, c[0x0][0x17c], !P0 ;  /* 0x00005f009d007a0c */ /* 0x000fe20004741270 */
[----:B------:R2:W-:Y:S01]  /*e980*/  @P4 STG.E [R8.64], R57 ;  /* 0x0000003908004986 */ /* 0x0005e2000c101906 */
[----:B------:R-:W-:Y:S01]  /*e990*/  LEA.HI.X.SX32 R5, R11, R0, 0x2, P6 ;  /* 0x000000000b057211 */ /* 0x000fe200030f16ff */
[----:B------:R-:W-:Y:S01]  /*e9a0*/  IMAD R11, R68, 0x2, R13 ;  /* 0x00000002440b7824 */ /* 0x000fe200078e020d */
[----:B-1----:R-:W-:-:S02]  /*e9b0*/  LEA R2, P6, R13, R70, 0x2 ;  /* 0x000000460d027211 */ /* 0x002fc400078c10ff */
[----:B------:R-:W-:Y:S01]  /*e9c0*/  ISETP.LT.AND P4, PT, R158, c[0x0][0x17c], !P0 ;  /* 0x00005f009e007a0c */ /* 0x000fe20004781270 */
[----:B------:R1:W-:Y:S01]  /*e9d0*/  @P3 STG.E [R4.64], R53 ;  /* 0x0000003504003986 */ /* 0x0003e2000c101906 */
[----:B------:R-:W-:Y:S01]  /*e9e0*/  LEA.HI.X.SX32 R3, R13, R0, 0x2, P6 ;  /* 0x000000000d037211 */ /* 0x000fe200030f16ff */
[C---:B------:R-:W-:Y:S01]  /*e9f0*/  IMAD R13, R68.reuse, 0x2, R11 ;  /* 0x00000002440d7824 */ /* 0x040fe200078e020b */
[----:B---3--:R-:W-:Y:S02]  /*ea00*/  LEA R6, P6, R11, R70, 0x2 ;  /* 0x000000460b067211 */ /* 0x008fe400078c10ff */
[----:B------:R-:W-:Y:S01]  /*ea10*/  ISETP.LT.AND P3, PT, R159, c[0x0][0x17c], !P0 ;  /* 0x00005f009f007a0c */ /* 0x000fe20004761270 */
[----:B------:R3:W-:Y:S01]  /*ea20*/  @P1 STG.E [R2.64], R46 ;  /* 0x0000002e02001986 */ /* 0x0007e2000c101906 */
[----:B------:R-:W-:Y:S01]  /*ea30*/  LEA.HI.X.SX32 R7, R11, R0, 0x2, P6 ;  /* 0x000000000b077211 */ /* 0x000fe200030f16ff */
[----:B------:R-:W-:Y:S01]  /*ea40*/  IMAD R11, R68, 0x2, R13 ;  /* 0x00000002440b7824 */ /* 0x000fe200078e020d */
[----:B--2---:R-:W-:-:S02]  /*ea50*/  LEA R8, P6, R13, R70, 0x2 ;  /* 0x000000460d087211 */ /* 0x004fc400078c10ff */
[----:B------:R-:W-:Y:S01]  /*ea60*/  ISETP.LT.AND P1, PT, R160, c[0x0][0x17c], !P0 ;  /* 0x00005f00a0007a0c */ /* 0x000fe20004721270 */
[----:B------:R2:W-:Y:S01]  /*ea70*/  @P5 STG.E [R6.64], R42 ;  /* 0x0000002a06005986 */ /* 0x0005e2000c101906 */
[----:B------:R-:W-:Y:S01]  /*ea80*/  LEA.HI.X.SX32 R9, R13, R0, 0x2, P6 ;  /* 0x000000000d097211 */ /* 0x000fe200030f16ff */
[C---:B------:R-:W-:Y:S01]  /*ea90*/  IMAD R13, R68.reuse, 0x2, R11 ;  /* 0x00000002440d7824 */ /* 0x040fe200078e020b */
[----:B-1----:R-:W-:Y:S02]  /*eaa0*/  LEA R4, P6, R11, R70, 0x2 ;  /* 0x000000460b047211 */ /* 0x002fe400078c10ff */
[----:B------:R-:W-:Y:S01]  /*eab0*/  ISETP.LT.AND P5, PT, R161, c[0x0][0x17c], !P0 ;  /* 0x00005f00a1007a0c */ /* 0x000fe200047a1270 */
[----:B------:R1:W-:Y:S01]  /*eac0*/  @P2 STG.E [R8.64], R34 ;  /* 0x0000002208002986 */ /* 0x0003e2000c101906 */
[----:B------:R-:W-:Y:S01]  /*ead0*/  LEA.HI.X.SX32 R5, R11, R0, 0x2, P6 ;  /* 0x000000000b057211 */ /* 0x000fe200030f16ff */
[----:B------:R-:W-:Y:S01]  /*eae0*/  IMAD R11, R68, 0x2, R13 ;  /* 0x00000002440b7824 */ /* 0x000fe200078e020d */
[----:B---3--:R-:W-:-:S02]  /*eaf0*/  LEA R2, P6, R13, R70, 0x2 ;  /* 0x000000460d027211 */ /* 0x008fc400078c10ff */
[----:B------:R-:W-:Y:S01]  /*eb00*/  ISETP.LT.AND P2, PT, R162, c[0x0][0x17c], !P0 ;  /* 0x00005f00a2007a0c */ /* 0x000fe20004741270 */
[----:B------:R3:W-:Y:S01]  /*eb10*/  @P4 STG.E [R4.64], R38 ;  /* 0x0000002604004986 */ /* 0x0007e2000c101906 */
[----:B------:R-:W-:Y:S01]  /*eb20*/  LEA.HI.X.SX32 R3, R13, R0, 0x2, P6 ;  /* 0x000000000d037211 */ /* 0x000fe200030f16ff */
[C---:B------:R-:W-:Y:S01]  /*eb30*/  IMAD R13, R68.reuse, 0x2, R11 ;  /* 0x00000002440d7824 */ /* 0x040fe200078e020b */
        /* <DEDUP_REMOVED lines=97> */
[C---:B---3--:R-:W-:Y:S01]  /*f150*/  IMAD R7, R68.reuse, 0x2, R11 ;  /* 0x0000000244077824 */ /* 0x048fe200078e020b */
[----:B------:R-:W-:Y:S01]  /*f160*/  LEA.HI.X.SX32 R3, R13, R0, 0x2, P6 ;  /* 0x000000000d037211 */ /* 0x000fe200030f16ff */
[----:B------:R-:W-:Y:S01]  /*f170*/  @P4 STG.E [R4.64], R143 ;  /* 0x0000008f04004986 */ /* 0x000fe2000c101906 */
[----:B------:R-:W-:Y:S02]  /*f180*/  LEA R10, P6, R11, R70, 0x2 ;  /* 0x000000460b0a7211 */ /* 0x000fe400078c10ff */
[----:B------:R-:W-:Y:S01]  /*f190*/  ISETP.LT.AND P4, PT, R183, c[0x0][0x17c], !P0 ;  /* 0x00005f00b7007a0c */ /* 0x000fe20004781270 */
[C---:B--2---:R-:W-:Y:S01]  /*f1a0*/  IMAD R9, R68.reuse, 0x2, R7 ;  /* 0x0000000244097824 */ /* 0x044fe200078e0207 */
[----:B------:R-:W-:Y:S01]  /*f1b0*/  LEA.HI.X.SX32 R11, R11, R0, 0x2, P6 ;  /* 0x000000000b0b7211 */ /* 0x000fe200030f16ff */
[----:B------:R1:W-:Y:S01]  /*f1c0*/  @P3 STG.E [R2.64], R139 ;  /* 0x0000008b02003986 */ /* 0x0003e2000c101906 */
[C---:B------:R-:W-:Y:S01]  /*f1d0*/  LEA R12, P6, R7.reuse, R70, 0x2 ;  /* 0x00000046070c7211 */ /* 0x040fe200078c10ff */
[----:B------:R-:W-:Y:S01]  /*f1e0*/  IMAD R15, R68, 0x2, R9 ;  /* 0x00000002440f7824 */ /* 0x000fe200078e0209 */
[----:B------:R-:W-:Y:S01]  /*f1f0*/  ISETP.LT.AND P3, PT, R184, c[0x0][0x17c], !P0 ;  /* 0x00005f00b8007a0c */ /* 0x000fe20004761270 */
[----:B------:R-:W-:Y:S01]  /*f200*/  @P1 STG.E [R10.64], R135 ;  /* 0x000000870a001986 */ /* 0x000fe2000c101906 */
[----:B------:R-:W-:Y:S01]  /*f210*/  LEA.HI.X.SX32 R13, R7, R0, 0x2, P6 ;  /* 0x00000000070d7211 */ /* 0x000fe200030f16ff */
[C---:B------:R-:W-:Y:S01]  /*f220*/  IMAD R19, R68.reuse, 0x2, R15 ;  /* 0x0000000244137824 */ /* 0x040fe200078e020f */
[----:B------:R-:W-:Y:S01]  /*f230*/  LEA R16, P6, R9, R70, 0x2 ;  /* 0x0000004609107211 */ /* 0x000fe200078c10ff */
[----:B------:R-:W2:Y:S01]  /*f240*/  LDS.128 R4, [R212] ;  /* 0x00000000d4047984 */ /* 0x000ea20000000c00 */
[----:B------:R-:W-:Y:S01]  /*f250*/  ISETP.LT.AND P1, PT, R185, c[0x0][0x17c], !P0 ;  /* 0x00005f00b9007a0c */ /* 0x000fe20004721270 */
[C---:B------:R-:W-:Y:S01]  /*f260*/  IMAD R21, R68.reuse, 0x2, R19 ;  /* 0x0000000244157824 */ /* 0x040fe200078e0213 */
[----:B------:R-:W-:Y:S01]  /*f270*/  LEA.HI.X.SX32 R17, R9, R0, 0x2, P6 ;  /* 0x0000000009117211 */ /* 0x000fe200030f16ff */
[----:B------:R-:W-:Y:S01]  /*f280*/  @P5 STG.E [R12.64], R127 ;  /* 0x0000007f0c005986 */ /* 0x000fe2000c101906 */
[C---:B-1----:R-:W-:Y:S01]  /*f290*/  LEA R2, P6, R15.reuse, R70, 0x2 ;  /* 0x000000460f027211 */ /* 0x042fe200078c10ff */
[----:B------:R-:W-:Y:S01]  /*f2a0*/  IMAD R23, R68, 0x2, R21 ;  /* 0x0000000244177824 */ /* 0x000fe200078e0215 */
[----:B------:R-:W-:Y:S01]  /*f2b0*/  ISETP.LT.AND P5, PT, R186, c[0x0][0x17c], !P0 ;  /* 0x00005f00ba007a0c */ /* 0x000fe200047a1270 */
[----:B------:R-:W-:Y:S01]  /*f2c0*/  @P2 STG.E [R16.64], R123 ;  /* 0x0000007b10002986 */ /* 0x000fe2000c101906 */
[----:B------:R-:W-:-:S02]  /*f2d0*/  LEA.HI.X.SX32 R3, R15, R0, 0x2, P6 ;  /* 0x000000000f037211 */ /* 0x000fc400030f16ff */
[----:B------:R-:W-:Y:S01]  /*f2e0*/  LEA R24, P6, R19, R70, 0x2 ;  /* 0x0000004613187211 */ /* 0x000fe200078c10ff */
[----:B------:R-:W1:Y:S01]  /*f2f0*/  LDS.128 R8, [R146] ;  /* 0x0000000092087984 */ /* 0x000e620000000c00 */
[----:B------:R-:W-:Y:S02]  /*f300*/  ISETP.LT.AND P2, PT, R187, c[0x0][0x17c], !P0 ;  /* 0x00005f00bb007a0c */ /* 0x000fe40004741270 */
[----:B------:R-:W-:Y:S01]  /*f310*/  LEA.HI.X.SX32 R25, R19, R0, 0x2, P6 ;  /* 0x0000000013197211 */ /* 0x000fe200030f16ff */
[----:B------:R3:W-:Y:S01]  /*f320*/  @P4 STG.E [R2.64], R95 ;  /* 0x0000005f02004986 */ /* 0x0007e2000c101906 */
[C---:B------:R-:W-:Y:S02]  /*f330*/  LEA R26, P6, R21.reuse, R70, 0x2 ;  /* 0x00000046151a7211 */ /* 0x040fe400078c10ff */
[----:B------:R-:W-:Y:S01]  /*f340*/  ISETP.LT.AND P4, PT, R188, c[0x0][0x17c], !P0 ;  /* 0x00005f00bc007a0c */ /* 0x000fe20004781270 */
[----:B------:R-:W4:Y:S01]  /*f350*/  LDS.128 R12, [R147] ;  /* 0x00000000930c7984 */ /* 0x000f220000000c00 */
[----:B------:R-:W-:-:S02]  /*f360*/  LEA.HI.X.SX32 R27, R21, R0, 0x2, P6 ;  /* 0x00000000151b7211 */ /* 0x000fc400030f16ff */
[C---:B------:R-:W-:Y:S01]  /*f370*/  LEA R32, P6, R23.reuse, R70, 0x2 ;  /* 0x0000004617207211 */ /* 0x040fe200078c10ff */
[----:B------:R-:W4:Y:S03]  /*f380*/  LDS.128 R16, [R205] ;  /* 0x00000000cd107984 */ /* 0x000f260000000c00 */
[----:B------:R-:W-:Y:S01]  /*f390*/  LEA.HI.X.SX32 R33, R23, R0, 0x2, P6 ;  /* 0x0000000017217211 */ /* 0x000fe200030f16ff */
[C---:B---3--:R-:W-:Y:S01]  /*f3a0*/  IMAD R3, R68.reuse, 0x2, R23 ;  /* 0x0000000244037824 */ /* 0x048fe200078e0217 */
[----:B------:R-:W-:Y:S01]  /*f3b0*/  @P3 STG.E [R24.64], R91 ;  /* 0x0000005b18003986 */ /* 0x000fe2000c101906 */
[----:B------:R-:W-:Y:S02]  /*f3c0*/  ISETP.LT.AND P3, PT, R189, c[0x0][0x17c], !P0 ;  /* 0x00005f00bd007a0c */ /* 0x000fe40004761270 */
[----:B------:R-:W-:Y:S01]  /*f3d0*/  IMAD R35, R68, 0x2, R3 ;  /* 0x0000000244237824 */ /* 0x000fe200078e0203 */
[----:B------:R-:W3:Y:S01]  /*f3e0*/  LDS.128 R20, [R212+0x800] ;  /* 0x00080000d4147984 */ /* 0x000ee20000000c00 */
[----:B------:R-:W-:-:S02]  /*f3f0*/  LEA R2, P6, R3, R70, 0x2 ;  /* 0x0000004603027211 */ /* 0x000fc400078c10ff */
[C---:B------:R-:W-:Y:S01]  /*f400*/  IMAD R39, R68.reuse, 0x2, R35 ;  /* 0x0000000244277824 */ /* 0x040fe200078e0223 */
[----:B------:R-:W-:Y:S01]  /*f410*/  @P1 STG.E [R26.64], R59 ;  /* 0x0000003b1a001986 */ /* 0x000fe2000c101906 */
[----:B------:R-:W-:Y:S02]  /*f420*/  LEA.HI.X.SX32 R3, R3, R0, 0x2, P6 ;  /* 0x0000000003037211 */ /* 0x000fe400030f16ff */
[C---:B------:R-:W-:Y:S01]  /*f430*/  LEA R36, P6, R35.reuse, R70, 0x2 ;  /* 0x0000004623247211 */ /* 0x040fe200078c10ff */
[----:B------:R-:W3:Y:S01]  /*f440*/  LDS.128 R24, [R147+0x800] ;  /* 0x0008000093187984 */ /* 0x000ee20000000c00 */
[----:B------:R-:W-:Y:S01]  /*f450*/  IMAD R41, R68, 0x2, R39 ;  /* 0x0000000244297824 */ /* 0x000fe200078e0227 */
[----:B------:R-:W-:Y:S02]  /*f460*/  ISETP.LT.AND P1, PT, R190, c[0x0][0x17c], !P0 ;  /* 0x00005f00be007a0c */ /* 0x000fe40004721270 */
[----:B------:R-:W-:Y:S01]  /*f470*/  LEA.HI.X.SX32 R37, R35, R0, 0x2, P6 ;  /* 0x0000000023257211 */ /* 0x000fe200030f16ff */
[----:B------:R-:W-:Y:S01]  /*f480*/  @P5 STG.E [R32.64], R55 ;  /* 0x0000003720005986 */ /* 0x000fe2000c101906 */
[----:B------:R-:W-:-:S02]  /*f490*/  LEA R44, P6, R39, R70, 0x2 ;  /* 0x00000046272c7211 */ /* 0x000fc400078c10ff */
[----:B------:R-:W-:Y:S01]  /*f4a0*/  ISETP.LT.AND P5, PT, R191, c[0x0][0x17c], !P0 ;  /* 0x00005f00bf007a0c */ /* 0x000fe200047a1270 */
[----:B--2---:R2:W-:Y:S01]  /*f4b0*/  @P2 STG.E [R2.64], R4 ;  /* 0x0000000402002986 */ /* 0x0045e2000c101906 */
[----:B------:R-:W-:Y:S01]  /*f4c0*/  LEA.HI.X.SX32 R45, R39, R0, 0x2, P6 ;  /* 0x00000000272d7211 */ /* 0x000fe200030f16ff */
[----:B------:R-:W-:Y:S01]  /*f4d0*/  IMAD R39, R68, 0x2, R41 ;  /* 0x0000000244277824 */ /* 0x000fe200078e0229 */
[C---:B------:R-:W-:Y:S01]  /*f4e0*/  LEA R48, P6, R41.reuse, R70, 0x2 ;  /* 0x0000004629307211 */ /* 0x040fe200078c10ff */
[----:B-1----:R-:W-:Y:S01]  /*f4f0*/  @P4 STG.E [R36.64], R8 ;  /* 0x0000000824004986 */ /* 0x002fe2000c101906 */
[----:B------:R-:W-:Y:S01]  /*f500*/  ISETP.LT.AND P2, PT, R192, c[0x0][0x17c], !P0 ;  /* 0x00005f00c0007a0c */ /* 0x000fe20004741270 */
[C---:B------:R-:W-:Y:S01]  /*f510*/  IMAD R47, R68.reuse, 0x2, R39 ;  /* 0x00000002442f7824 */ /* 0x040fe200078e0227 */
[----:B------:R-:W-:Y:S01]  /*f520*/  LEA.HI.X.SX32 R49, R41, R0, 0x2, P6 ;  /* 0x0000000029317211 */ /* 0x000fe200030f16ff */
[----:B------:R-:W1:Y:S01]  /*f530*/  LDS.128 R32, [R205+0x800] ;  /* 0x00080000cd207984 */ /* 0x000e620000000c00 */
[----:B------:R-:W-:Y:S01]  /*f540*/  ISETP.LT.AND P4, PT, R193, c[0x0][0x17c], !P0 ;  /* 0x00005f00c1007a0c */ /* 0x000fe20004781270 */
[C---:B------:R-:W-:Y:S01]  /*f550*/  IMAD R51, R68.reuse, 0x2, R47 ;  /* 0x0000000244337824 */ /* 0x040fe200078e022f */
[----:B--2---:R-:W-:Y:S01]  /*f560*/  LEA R2, P6, R39, R70, 0x2 ;  /* 0x0000004627027211 */ /* 0x004fe200078c10ff */
[----:B----4-:R-:W-:Y:S02]  /*f570*/  @P3 STG.E [R44.64], R12 ;  /* 0x0000000c2c003986 */ /* 0x010fe4000c101906 */
[----:B------:R-:W-:Y:S01]  /*f580*/  IMAD R57, R68, 0x2, R51 ;  /* 0x0000000244397824 */ /* 0x000fe200078e0233 */
[----:B------:R-:W-:-:S02]  /*f590*/  ISETP.LT.AND P3, PT, R194, c[0x0][0x17c], !P0 ;  /* 0x00005f00c2007a0c */ /* 0x000fc40004761270 */
[----:B------:R-:W-:Y:S01]  /*f5a0*/  LEA.HI.X.SX32 R3, R39, R0, 0x2, P6 ;  /* 0x0000000027037211 */ /* 0x000fe200030f16ff */
[----:B------:R-:W-:Y:S01]  /*f5b0*/  @P1 STG.E [R48.64], R16 ;  /* 0x0000001030001986 */ /* 0x000fe2000c101906 */
[----:B------:R-:W-:Y:S02]  /*f5c0*/  LEA R60, P6, R47, R70, 0x2 ;  /* 0x000000462f3c7211 */ /* 0x000fe400078c10ff */
[----:B------:R-:W-:Y:S01]  /*f5d0*/  ISETP.LT.AND P1, PT, R195, c[0x0][0x17c], !P0 ;  /* 0x00005f00c3007a0c */ /* 0x000fe20004721270 */
[----:B------:R-:W-:Y:S01]  /*f5e0*/  LDS.128 R36, [R146+0x1000] ;  /* 0x0010000092247984 */ /* 0x000fe20000000c00 */
[----:B------:R-:W-:Y:S02]  /*f5f0*/  LEA.HI.X.SX32 R61, R47, R0, 0x2, P6 ;  /* 0x000000002f3d7211 */ /* 0x000fe400030f16ff */
[----:B------:R-:W-:Y:S01]  /*f600*/  LEA R62, P6, R51, R70, 0x2 ;  /* 0x00000046333e7211 */ /* 0x000fe200078c10ff */
[----:B---3--:R2:W-:Y:S01]  /*f610*/  @P5 STG.E [R2.64], R20 ;  /* 0x0000001402005986 */ /* 0x0085e2000c101906 */
[----:B------:R-:W-:-:S02]  /*f620*/  ISETP.LT.AND P5, PT, R196, c[0x0][0x17c], !P0 ;  /* 0x00005f00c4007a0c */ /* 0x000fc400047a1270 */
[----:B------:R-:W-:Y:S01]  /*f630*/  LEA.HI.X.SX32 R63, R51, R0, 0x2, P6 ;  /* 0x00000000333f7211 */ /* 0x000fe200030f16ff */
[----:B------:R-:W-:Y:S01]  /*f640*/  @P2 STG.E [R60.64], R28 ;  /* 0x0000001c3c002986 */ /* 0x000fe2000c101906 */
[----:B------:R-:W-:Y:S02]  /*f650*/  LEA R72, P6, R57, R70, 0x2 ;  /* 0x0000004639487211 */ /* 0x000fe400078c10ff */
[----:B------:R-:W-:Y:S01]  /*f660*/  ISETP.LT.AND P2, PT, R197, c[0x0][0x17c], !P0 ;  /* 0x00005f00c5007a0c */ /* 0x000fe20004741270 */
[----:B------:R-:W-:Y:S01]  /*f670*/  @P4 STG.E [R62.64], R24 ;  /* 0x000000183e004986 */ /* 0x000fe2000c101906 */
[----:B------:R-:W-:Y:S02]  /*f680*/  LEA.HI.X.SX32 R73, R57, R0, 0x2, P6 ;  /* 0x0000000039497211 */ /* 0x000fe400030f16ff */
[----:B------:R-:W-:Y:S01]  /*f690*/  ISETP.LT.AND P4, PT, R198, c[0x0][0x17c], !P0 ;  /* 0x00005f00c6007a0c */ /* 0x000fe20004781270 */
[C---:B--2---:R-:W-:Y:S01]  /*f6a0*/  IMAD R3, R68.reuse, 0x2, R57 ;  /* 0x0000000244037824 */ /* 0x044fe200078e0239 */
[----:B------:R-:W-:Y:S03]  /*f6b0*/  LDS.128 R44, [R147+0x1000] ;  /* 0x00100000932c7984 */ /* 0x000fe60000000c00 */
[C---:B------:R-:W-:Y:S01]  /*f6c0*/  IMAD R65, R68.reuse, 0x2, R3 ;  /* 0x0000000244417824 */ /* 0x040fe200078e0203 */
[C---:B------:R-:W-:Y:S01]  /*f6d0*/  LEA R2, P6, R3.reuse, R70, 0x2 ;  /* 0x0000004603027211 */ /* 0x040fe200078c10ff */
[----:B------:R2:W-:Y:S02]  /*f6e0*/  LDS.128 R56, [R146+0x1800] ;  /* 0x0018000092387984 */ /* 0x0005e40000000c00 */
[----:B------:R-:W-:Y:S01]  /*f6f0*/  IMAD R69, R68, 0x2, R65 ;  /* 0x0000000244457824 */ /* 0x000fe200078e0241 */
[----:B------:R-:W-:Y:S01]  /*f700*/  LEA.HI.X.SX32 R3, R3, R0, 0x2, P6 ;  /* 0x0000000003037211 */ /* 0x000fe200030f16ff */
[----:B------:R3:W-:Y:S01]  /*f710*/  LDS.128 R60, [R147+0x1800] ;  /* 0x00180000933c7984 */ /* 0x0007e20000000c00 */
[----:B------:R-:W-:-:S03]  /*f720*/  LEA R74, P6, R65, R70, 0x2 ;  /* 0x00000046414a7211 */ /* 0x000fc600078c10ff */
[----:B--2---:R-:W2:Y:S01]  /*f730*/  LDL.LU R146, [R1] ;  /* 0x0000000001927983 */ /* 0x004ea20000300800 */
[----:B------:R-:W-:-:S03]  /*f740*/  LEA.HI.X.SX32 R75, R65, R0, 0x2, P6 ;  /* 0x00000000414b7211 */ /* 0x000fc600030f16ff */
[----:B------:R-:W-:Y:S04]  /*f750*/  LDS.128 R48, [R205+0x1000] ;  /* 0x00100000cd307984 */ /* 0x000fe80000000c00 */
[----:B------:R4:W-:Y:S04]  /*f760*/  LDS.128 R64, [R205+0x1800] ;  /* 0x00180000cd407984 */ /* 0x0009e80000000c00 */
[----:B---3--:R-:W3:Y:S04]  /*f770*/  LDL.LU R147, [R1+0x4] ;  /* 0x0000040001937983 */ /* 0x008ee80000300800 */
[----:B----4-:R-:W4:Y:S04]  /*f780*/  LDL.LU R205, [R1+0x8] ;  /* 0x0000080001cd7983 */ /* 0x010f280000300800 */
[----:B------:R-:W1:Y:S04]  /*f790*/  LDS.128 R40, [R212+0x1000] ;  /* 0x00100000d4287984 */ /* 0x000e680000000c00 */
[----:B------:R-:W1:Y:S01]  /*f7a0*/  LDS.128 R52, [R212+0x1800] ;  /* 0x00180000d4347984 */ /* 0x000e620000000c00 */
[----:B------:R-:W-:-:S03]  /*f7b0*/  IMAD R71, R68, 0x2, R69 ;  /* 0x0000000244477824 */ /* 0x000fc600078e0245 */
[----:B-1----:R1:W-:Y:S01]  /*f7c0*/  @P3 STG.E [R72.64], R32 ;  /* 0x0000002048003986 */ /* 0x0023e2000c101906 */
[----:B------:R-:W-:Y:S02]  /*f7d0*/  ISETP.LT.AND P3, PT, R199, c[0x0][0x17c], !P0 ;  /* 0x00005f00c7007a0c */ /* 0x000fe40004761270 */
[----:B-1----:R-:W-:-:S04]  /*f7e0*/  LEA R72, P6, R71, R70, 0x2 ;  /* 0x0000004647487211 */ /* 0x002fc800078c10ff */
[----:B------:R-:W-:Y:S01]  /*f7f0*/  LEA.HI.X.SX32 R73, R71, R0, 0x2, P6 ;  /* 0x0000000047497211 */ /* 0x000fe200030f16ff */
[----:B------:R1:W-:Y:S01]  /*f800*/  @P1 STG.E [R2.64], R40 ;  /* 0x0000002802001986 */ /* 0x0003e2000c101906 */
[----:B------:R-:W-:-:S04]  /*f810*/  LEA R76, P1, R69, R70, 0x2 ;  /* 0x00000046454c7211 */ /* 0x000fc800078210ff */
[----:B------:R-:W-:Y:S01]  /*f820*/  LEA.HI.X.SX32 R77, R69, R0, 0x2, P1 ;  /* 0x00000000454d7211 */ /* 0x000fe200008f16ff */
[C---:B------:R-:W-:Y:S01]  /*f830*/  IMAD R69, R68.reuse, 0x2, R71 ;  /* 0x0000000244457824 */ /* 0x040fe200078e0247 */
[----:B------:R1:W-:Y:S04]  /*f840*/  @P5 STG.E [R74.64], R36 ;  /* 0x000000244a005986 */ /* 0x0003e8000c101906 */
[----:B------:R1:W-:Y:S02]  /*f850*/  @P2 STG.E [R76.64], R44 ;  /* 0x0000002c4c002986 */ /* 0x0003e4000c101906 */
[----:B-1----:R-:W-:Y:S01]  /*f860*/  LEA R2, P2, R69, R70, 0x2 ;  /* 0x0000004645027211 */ /* 0x002fe200078410ff */
[----:B------:R-:W-:Y:S01]  /*f870*/  IMAD R71, R68, 0x2, R69 ;  /* 0x0000000244477824 */ /* 0x000fe200078e0245 */
[----:B------:R-:W-:-:S02]  /*f880*/  ISETP.LT.AND P5, PT, R200, c[0x0][0x17c], !P0 ;  /* 0x00005f00c8007a0c */ /* 0x000fc400047a1270 */
[----:B------:R-:W-:Y:S01]  /*f890*/  LEA.HI.X.SX32 R3, R69, R0, 0x2, P2 ;  /* 0x0000000045037211 */ /* 0x000fe200010f16ff */
[C---:B------:R-:W-:Y:S01]  /*f8a0*/  IMAD R69, R68.reuse, 0x2, R71 ;  /* 0x0000000244457824 */ /* 0x040fe200078e0247 */
[----:B------:R-:W-:Y:S02]  /*f8b0*/  ISETP.LT.AND P1, PT, R201, c[0x0][0x17c], !P0 ;  /* 0x00005f00c9007a0c */ /* 0x000fe40004721270 */
[C---:B------:R-:W-:Y:S01]  /*f8c0*/  LEA R74, P6, R71.reuse, R70, 0x2 ;  /* 0x00000046474a7211 */ /* 0x040fe200078c10ff */
[----:B------:R1:W-:Y:S03]  /*f8d0*/  @P4 STG.E [R72.64], R48 ;  /* 0x0000003048004986 */ /* 0x0003e6000c101906 */
[----:B------:R-:W-:Y:S01]  /*f8e0*/  LEA.HI.X.SX32 R75, R71, R0, 0x2, P6 ;  /* 0x00000000474b7211 */ /* 0x000fe200030f16ff */
[----:B------:R1:W-:Y:S01]  /*f8f0*/  @P3 STG.E [R2.64], R52 ;  /* 0x0000003402003986 */ /* 0x0003e2000c101906 */
[----:B------:R-:W-:Y:S01]  /*f900*/  LEA R76, P3, R69, R70, 0x2 ;  /* 0x00000046454c7211 */ /* 0x000fe200078610ff */
[----:B------:R-:W-:Y:S01]  /*f910*/  IMAD R71, R68, 0x2, R69 ;  /* 0x0000000244477824 */ /* 0x000fe200078e0245 */
[----:B------:R-:W-:-:S02]  /*f920*/  ISETP.LT.AND P4, PT, R202, c[0x0][0x17c], !P0 ;  /* 0x00005f00ca007a0c */ /* 0x000fc40004781270 */
[----:B------:R-:W-:Y:S01]  /*f930*/  LEA.HI.X.SX32 R77, R69, R0, 0x2, P3 ;  /* 0x00000000454d7211 */ /* 0x000fe200018f16ff */
[C---:B------:R-:W-:Y:S01]  /*f940*/  IMAD R69, R68.reuse, 0x2, R71 ;  /* 0x0000000244457824 */ /* 0x040fe200078e0247 */
[----:B------:R-:W-:Y:S02]  /*f950*/  ISETP.LT.AND P2, PT, R203, c[0x0][0x17c], !P0 ;  /* 0x00005f00cb007a0c */ /* 0x000fe40004741270 */
[C---:B-1----:R-:W-:Y:S01]  /*f960*/  LEA R72, P6, R71.reuse, R70, 0x2 ;  /* 0x0000004647487211 */ /* 0x042fe200078c10ff */
        /* <DEDUP_REMOVED lines=17> */
[----:B------:R-:W-:Y:S01]  /*fa80*/  IMAD R69, R68, 0x2, R71 ;  /* 0x0000000244457824 */ /* 0x000fe200078e0247 */
[----:B------:R-:W-:Y:S01]  /*fa90*/  ISETP.LT.AND P1, PT, R210, c[0x0][0x17c], !P0 ;  /* 0x00005f00d2007a0c */ /* 0x000fe20004721270 */
[----:B------:R1:W-:Y:S02]  /*faa0*/  @P5 STG.E [R74.64], R9 ;  /* 0x000000094a005986 */ /* 0x0003e4000c101906 */
[-C--:B-1----:R-:W-:Y:S02]  /*fab0*/  LEA R72, P6, R71, R70.reuse, 0x2 ;  /* 0x0000004647487211 */ /* 0x082fe400078c10ff */
[----:B------:R1:W-:Y:S01]  /*fac0*/  @P3 STG.E [R76.64], R13 ;  /* 0x0000000d4c003986 */ /* 0x0003e2000c101906 */
[----:B------:R-:W-:Y:S01]  /*fad0*/  LEA R2, P3, R69, R70, 0x2 ;  /* 0x0000004645027211 */ /* 0x000fe200078610ff */
[----:B------:R-:W-:Y:S01]  /*fae0*/  IMAD R5, R68, 0x2, R69 ;  /* 0x0000000244057824 */ /* 0x000fe200078e0245 */
[----:B------:R-:W-:-:S02]  /*faf0*/  LEA.HI.X.SX32 R73, R71, R0, 0x2, P6 ;  /* 0x0000000047497211 */ /* 0x000fc400030f16ff */
[----:B------:R-:W-:Y:S02]  /*fb00*/  LEA.HI.X.SX32 R3, R69, R0, 0x2, P3 ;  /* 0x0000000045037211 */ /* 0x000fe400018f16ff */
[----:B------:R-:W-:Y:S01]  /*fb10*/  ISETP.LT.AND P5, PT, R211, c[0x0][0x17c], !P0 ;  /* 0x00005f00d3007a0c */ /* 0x000fe200047a1270 */
[C---:B------:R-:W-:Y:S01]  /*fb20*/  IMAD R9, R68.reuse, 0x2, R5 ;  /* 0x0000000244097824 */ /* 0x040fe200078e0205 */
[----:B------:R-:W-:Y:S01]  /*fb30*/  ISETP.LT.AND P2, PT, R213, c[0x0][0x17c], !P0 ;  /* 0x00005f00d5007a0c */ /* 0x000fe20004741270 */
[----:B------:R1:W-:Y:S01]  /*fb40*/  @P4 STG.E [R72.64], R17 ;  /* 0x0000001148004986 */ /* 0x0003e2000c101906 */
[-C--:B------:R-:W-:Y:S01]  /*fb50*/  LEA R4, P6, R5, R70.reuse, 0x2 ;  /* 0x0000004605047211 */ /* 0x080fe200078c10ff */
[----:B-1----:R-:W-:Y:S02]  /*fb60*/  IMAD R13, R68, 0x2, R9 ;  /* 0x00000002440d7824 */ /* 0x002fe400078e0209 */
[----:B------:R1:W-:Y:S01]  /*fb70*/  @P1 STG.E [R2.64], R21 ;  /* 0x0000001502001986 */ /* 0x0003e2000c101906 */
[----:B------:R-:W-:-:S02]  /*fb80*/  LEA R8, P1, R9, R70, 0x2 ;  /* 0x0000004609087211 */ /* 0x000fc400078210ff */
[-C--:B------:R-:W-:Y:S02]  /*fb90*/  LEA.HI.X.SX32 R5, R5, R0.reuse, 0x2, P6 ;  /* 0x0000000005057211 */ /* 0x080fe400030f16ff */
        /* <DEDUP_REMOVED lines=10> */
[----:B------:R-:W-:Y:S01]  /*fc40*/  LEA.HI.X.SX32 R3, R17, R0, 0x2, P2 ;  /* 0x0000000011037211 */ /* 0x000fe200010f16ff */
[----:B------:R-:W-:Y:S01]  /*fc50*/  IMAD R17, R68, 0x2, R21 ;  /* 0x0000000244117824 */ /* 0x000fe200078e0215 */
[----:B------:R-:W-:Y:S02]  /*fc60*/  ISETP.LT.AND P5, PT, R220, c[0x0][0x17c], !P0 ;  /* 0x00005f00dc007a0c */ /* 0x000fe400047a1270 */
[----:B------:R-:W-:Y:S02]  /*fc70*/  ISETP.LT.AND P1, PT, R221, c[0x0][0x17c], !P0 ;  /* 0x00005f00dd007a0c */ /* 0x000fe40004721270 */
[C---:B------:R-:W-:Y:S01]  /*fc80*/  LEA R4, P6, R21.reuse, R70, 0x2 ;  /* 0x0000004615047211 */ /* 0x040fe200078c10ff */
[----:B------:R1:W-:Y:S03]  /*fc90*/  @P4 STG.E [R12.64], R33 ;  /* 0x000000210c004986 */ /* 0x0003e6000c101906 */
[----:B------:R-:W-:Y:S01]  /*fca0*/  LEA.HI.X.SX32 R5, R21, R0, 0x2, P6 ;  /* 0x0000000015057211 */ /* 0x000fe200030f16ff */
        /* <DEDUP_REMOVED lines=101> */
[----:B--2---:R-:W-:Y:S01]  /*10300*/  LEA R8, P1, R17, R70, 0x2 ;  /* 0x0000004611087211 */ /* 0x004fe200078210ff */
        /* <DEDUP_REMOVED lines=9> */
[----:B---3--:R-:W-:Y:S01]  /*103a0*/  LEA R2, P2, R17, R70, 0x2 ;  /* 0x0000004611027211 */ /* 0x008fe200078410ff */
        /* <DEDUP_REMOVED lines=13> */
[----:B------:R-:W-:Y:S01]  /*10480*/  IMAD R17, R68, 0x2, R21 ;  /* 0x0000000244117824 */ /* 0x000fe200078e0215 */
[----:B------:R-:W-:Y:S01]  /*10490*/  ISETP.LT.AND P2, PT, R247, c[0x0][0x17c], !P0 ;  /* 0x00005f00f7007a0c */ /* 0x000fe20004741270 */
[----:B------:R2:W-:Y:S01]  /*104a0*/  @P5 STG.E [R4.64], R11 ;  /* 0x0000000b04005986 */ /* 0x0005e2000c101906 */
[----:B-1----:R-:W-:-:S03]  /*104b0*/  LEA R12, P6, R21, R70, 0x2 ;  /* 0x00000046150c7211 */ /* 0x002fc600078c10ff */
[----:B------:R1:W-:Y:S01]  /*104c0*/  @P1 STG.E [R8.64], R15 ;  /* 0x0000000f08001986 */ /* 0x0003e2000c101906 */
[----:B---3--:R-:W-:Y:S01]  /*104d0*/  LEA R2, P1, R17, R70, 0x2 ;  /* 0x0000004611027211 */ /* 0x008fe200078210ff */
[C---:B------:R-:W-:Y:S01]  /*104e0*/  IMAD R7, R68.reuse, 0x2, R17 ;  /* 0x0000000244077824 */ /* 0x040fe200078e0211 */
[-C--:B------:R-:W-:Y:S02]  /*104f0*/  LEA.HI.X.SX32 R13, R21, R0.reuse, 0x2, P6 ;  /* 0x00000000150d7211 */ /* 0x080fe400030f16ff */
[----:B------:R-:W-:Y:S01]  /*10500*/  LEA.HI.X.SX32 R3, R17, R0, 0x2, P1 ;  /* 0x0000000011037211 */ /* 0x000fe200008f16ff */
[----:B--2---:R-:W-:Y:S01]  /*10510*/  IMAD R11, R68, 0x2, R7 ;  /* 0x00000002440b7824 */ /* 0x004fe200078e0207 */
[----:B------:R-:W-:Y:S01]  /*10520*/  ISETP.LT.AND P5, PT, R248, c[0x0][0x17c], !P0 ;  /* 0x00005f00f8007a0c */ /* 0x000fe200047a1270 */
[----:B------:R2:W-:Y:S01]  /*10530*/  @P4 STG.E [R12.64], R19 ;  /* 0x000000130c004986 */ /* 0x0005e2000c101906 */
[----:B------:R-:W-:Y:S02]  /*10540*/  ISETP.LT.AND P3, PT, R249, c[0x0][0x17c], !P0 ;  /* 0x00005f00f9007a0c */ /* 0x000fe40004761270 */
[-C--:B------:R-:W-:Y:S01]  /*10550*/  LEA R4, P6, R7, R70.reuse, 0x2 ;  /* 0x0000004607047211 */ /* 0x080fe200078c10ff */
[----:B------:R3:W-:Y:S01]  /*10560*/  @P2 STG.E [R2.64], R23 ;  /* 0x0000001702002986 */ /* 0x0007e2000c101906 */
[----:B------:R-:W-:Y:S01]  /*10570*/  LEA R6, P2, R11, R70, 0x2 ;  /* 0x000000460b067211 */ /* 0x000fe200078410ff */
[----:B-1----:R-:W-:Y:S01]  /*10580*/  IMAD R9, R68, 0x2, R11 ;  /* 0x0000000244097824 */ /* 0x002fe200078e020b */
[----:B------:R-:W-:-:S02]  /*10590*/  LEA.HI.X.SX32 R5, R7, R0, 0x2, P6 ;  /* 0x0000000007057211 */ /* 0x000fc400030f16ff */
[----:B------:R-:W-:Y:S01]  /*105a0*/  LEA.HI.X.SX32 R7, R11, R0, 0x2, P2 ;  /* 0x000000000b077211 */ /* 0x000fe200010f16ff */
[C---:B------:R-:W-:Y:S02]  /*105b0*/  IMAD R11, R68.reuse, 0x2, R9 ;  /* 0x00000002440b7824 */ /* 0x040fe400078e0209 */
[----:B------:R1:W-:Y:S02]  /*105c0*/  @P5 STG.E [R4.64], R31 ;  /* 0x0000001f04005986 */ /* 0x0003e4000c101906 */
[C---:B--2---:R-:W-:Y:S02]  /*105d0*/  IMAD R13, R68.reuse, 0x2, R11 ;  /* 0x00000002440d7824 */ /* 0x044fe400078e020b */
[----:B------:R2:W-:Y:S01]  /*105e0*/  @P3 STG.E [R6.64], R27 ;  /* 0x0000001b06003986 */ /* 0x0005e2000c101906 */
[----:B---3--:R-:W-:Y:S01]  /*105f0*/  LEA R2, P3, R11, R70, 0x2 ;  /* 0x000000460b027211 */ /* 0x008fe200078610ff */
[----:B------:R-:W-:Y:S01]  /*10600*/  IMAD R15, R68, 0x2, R13 ;  /* 0x00000002440f7824 */ /* 0x000fe200078e020d */
[----:B------:R-:W-:-:S02]  /*10610*/  ISETP.LT.AND P4, PT, R250, c[0x0][0x17c], !P0 ;  /* 0x00005f00fa007a0c */ /* 0x000fc40004781270 */
[----:B------:R-:W-:Y:S02]  /*10620*/  ISETP.LT.AND P1, PT, R251, c[0x0][0x17c], !P0 ;  /* 0x00005f00fb007a0c */ /* 0x000fe40004721270 */
[----:B------:R-:W-:Y:S02]  /*10630*/  LEA R8, P6, R9, R70, 0x2 ;  /* 0x0000004609087211 */ /* 0x000fe400078c10ff */
[-C--:B------:R-:W-:Y:S01]  /*10640*/  LEA.HI.X.SX32 R3, R11, R0.reuse, 0x2, P3 ;  /* 0x000000000b037211 */ /* 0x080fe200018f16ff */
[----:B------:R-:W-:Y:S01]  /*10650*/  IMAD R11, R68, 0x2, R15 ;  /* 0x00000002440b7824 */ /* 0x000fe200078e020f */
[----:B------:R-:W-:Y:S02]  /*10660*/  ISETP.LT.AND P2, PT, R252, c[0x0][0x17c], !P0 ;  /* 0x00005f00fc007a0c */ /* 0x000fe40004741270 */
[----:B------:R-:W-:Y:S01]  /*10670*/  LEA.HI.X.SX32 R9, R9, R0, 0x2, P6 ;  /* 0x0000000009097211 */ /* 0x000fe200030f16ff */
[----:B------:R-:W-:Y:S01]  /*10680*/  IMAD R17, R68, 0x2, R11 ;  /* 0x0000000244117824 */ /* 0x000fe200078e020b */
[----:B-1----:R-:W-:-:S04]  /*10690*/  LEA R4, P6, R13, R70, 0x2 ;  /* 0x000000460d047211 */ /* 0x002fc800078c10ff */
[----:B------:R-:W-:Y:S01]  /*106a0*/  LEA.HI.X.SX32 R5, R13, R0, 0x2, P6 ;  /* 0x000000000d057211 */ /* 0x000fe200030f16ff */
[C---:B------:R-:W-:Y:S01]  /*106b0*/  IMAD R13, R68.reuse, 0x2, R17 ;  /* 0x00000002440d7824 */ /* 0x040fe200078e0211 */
[----:B------:R1:W-:Y:S04]  /*106c0*/  @P4 STG.E [R8.64], R35 ;  /* 0x0000002308004986 */ /* 0x0003e8000c101906 */
[----:B------:R3:W-:Y:S01]  /*106d0*/  @P1 STG.E [R2.64], R43 ;  /* 0x0000002b02001986 */ /* 0x0007e2000c101906 */
[C---:B--2---:R-:W-:Y:S01]  /*106e0*/  LEA R6, P1, R15.reuse, R70, 0x2 ;  /* 0x000000460f067211 */ /* 0x044fe200078210ff */
[C---:B------:R-:W-:Y:S02]  /*106f0*/  IMAD R19, R68.reuse, 0x2, R13 ;  /* 0x0000000244137824 */ /* 0x040fe400078e020d */
[----:B------:R2:W-:Y:S01]  /*10700*/  @P2 STG.E [R4.64], R39 ;  /* 0x0000002704002986 */ /* 0x0005e2000c101906 */
[----:B------:R-:W-:Y:S01]  /*10710*/  LEA.HI.X.SX32 R7, R15, R0, 0x2, P1 ;  /* 0x000000000f077211 */ /* 0x000fe200008f16ff */
[----:B------:R-:W-:Y:S01]  /*10720*/  IMAD R15, R68, 0x2, R19 ;  /* 0x00000002440f7824 */ /* 0x000fe200078e0213 */
[----:B------:R-:W-:-:S02]  /*10730*/  LEA R10, P6, R17, R70, 0x2 ;  /* 0x00000046110a7211 */ /* 0x000fc400078c10ff */
[-C--:B-1----:R-:W-:Y:S02]  /*10740*/  LEA R8, P2, R11, R70.reuse, 0x2 ;  /* 0x000000460b087211 */ /* 0x082fe400078410ff */
[----:B------:R-:W-:Y:S02]  /*10750*/  LEA R12, P1, R13, R70, 0x2 ;  /* 0x000000460d0c7211 */ /* 0x000fe400078210ff */
[----:B------:R-:W-:Y:S02]  /*10760*/  ISETP.LT.AND P5, PT, R146, c[0x0][0x17c], !P0 ;  /* 0x00005f0092007a0c */ /* 0x000fe400047a1270 */
[----:B------:R-:W-:Y:S02]  /*10770*/  ISETP.LT.AND P4, PT, R147, c[0x0][0x17c], !P0 ;  /* 0x00005f0093007a0c */ /* 0x000fe40004781270 */
[----:B------:R-:W-:Y:S02]  /*10780*/  LEA.HI.X.SX32 R9, R11, R0, 0x2, P2 ;  /* 0x000000000b097211 */ /* 0x000fe400010f16ff */
[----:B----4-:R-:W-:-:S02]  /*10790*/  ISETP.LT.AND P3, PT, R205, c[0x0][0x17c], !P0 ;  /* 0x00005f00cd007a0c */ /* 0x010fc40004761270 */
[----:B------:R-:W-:Y:S02]  /*107a0*/  LEA.HI.X.SX32 R11, R17, R0, 0x2, P6 ;  /* 0x00000000110b7211 */ /* 0x000fe400030f16ff */
[----:B---3--:R-:W-:Y:S02]  /*107b0*/  LEA R2, P6, R15, R70, 0x2 ;  /* 0x000000460f027211 */ /* 0x008fe400078c10ff */
[----:B------:R-:W-:Y:S02]  /*107c0*/  ISETP.LT.AND P2, PT, R218, c[0x0][0x17c], !P0 ;  /* 0x00005f00da007a0c */ /* 0x000fe40004741270 */
[----:B------:R-:W-:Y:S02]  /*107d0*/  LEA.HI.X.SX32 R13, R13, R0, 0x2, P1 ;  /* 0x000000000d0d7211 */ /* 0x000fe400008f16ff */
[----:B------:R-:W-:Y:S02]  /*107e0*/  ISETP.LT.AND P1, PT, R219, c[0x0][0x17c], !P0 ;  /* 0x00005f00db007a0c */ /* 0x000fe40004721270 */
[----:B------:R-:W-:-:S02]  /*107f0*/  ISETP.LT.AND P0, PT, R204, c[0x0][0x17c], !P0 ;  /* 0x00005f00cc007a0c */ /* 0x000fc40004701270 */
[----:B------:R-:W-:Y:S02]  /*10800*/  LEA.HI.X.SX32 R3, R15, R0, 0x2, P6 ;  /* 0x000000000f037211 */ /* 0x000fe400030f16ff */
[C---:B------:R-:W-:Y:S01]  /*10810*/  LEA R70, P6, R19.reuse, R70, 0x2 ;  /* 0x0000004613467211 */ /* 0x040fe200078c10ff */
[----:B------:R2:W-:Y:S03]  /*10820*/  @P5 STG.E [R6.64], R47 ;  /* 0x0000002f06005986 */ /* 0x0005e6000c101906 */
[----:B------:R-:W-:Y:S01]  /*10830*/  LEA.HI.X.SX32 R71, R19, R0, 0x2, P6 ;  /* 0x0000000013477211 */ /* 0x000fe200030f16ff */
[----:B------:R2:W-:Y:S04]  /*10840*/  @P4 STG.E [R8.64], R51 ;  /* 0x0000003308004986 */ /* 0x0005e8000c101906 */
[----:B------:R2:W-:Y:S04]  /*10850*/  @P3 STG.E [R10.64], R55 ;  /* 0x000000370a003986 */ /* 0x0005e8000c101906 */
[----:B------:R2:W-:Y:S04]  /*10860*/  @P2 STG.E [R12.64], R59 ;  /* 0x0000003b0c002986 */ /* 0x0005e8000c101906 */
[----:B------:R2:W-:Y:S01]  /*10870*/  @P1 STG.E [R70.64], R63 ;  /* 0x0000003f46001986 */ /* 0x0005e2000c101906 */
[----:B------:R-:W-:Y:S05]  /*10880*/  @!P0 EXIT ;  /* 0x000000000000894d */ /* 0x000fea0003800000 */
[----:B------:R-:W-:Y:S01]  /*10890*/  STG.E [R2.64], R67 ;  /* 0x0000004302007986 */ /* 0x000fe2000c101906 */
[----:B------:R-:W-:Y:S05]  /*108a0*/  EXIT ;  /* 0x000000000000794d */ /* 0x000fea0003800000 */
.L_x_2:
[----:B------:R-:W-:-:S00]  /*108b0*/  BRA `(.L_x_2) ;  /* 0xfffffff000007947 */ /* 0x000fc0000383ffff */
[----:B------:R-:W-:-:S00]  /*108c0*/  NOP ;  /* 0x0000000000007918 */ /* 0x000fc00000000000 */
        /* <DEDUP_REMOVED lines=11> */
.L_x_3:


//--------------------- .nv.shared.matmul_kernel  --------------------------
	.section	.nv.shared.matmul_kernel,"aw",@nobits
	.sectionflags	@""
	.align	16
